//
// Generated by NVIDIA NVVM Compiler
//
// Compiler Build ID: CL-36424714
// Cuda compilation tools, release 13.0, V13.0.88
// Based on NVVM 20.0.0
//

.version 9.0
.target sm_100
.address_size 64

	// .globl	_Z5vabs2Pjj

.visible .entry _Z5vabs2Pjj(
	.param .u64 .ptr .align 1 _Z5vabs2Pjj_param_0,
	.param .u32 _Z5vabs2Pjj_param_1
)
{
	.reg .b32 	%r<3>;
	.reg .b64 	%rd<3>;

	ld.param.u64 	%rd1, [_Z5vabs2Pjj_param_0];
	ld.param.u32 	%r2, [_Z5vabs2Pjj_param_1];
	cvta.to.global.u64 	%rd2, %rd1;
	// begin inline asm
	{                                     
	.reg .u32 __$tempa,__$tempm,__$tempr; 
	mov.b32  __$tempa,%r2;                 
	prmt.b32 __$tempm,__$tempa,0,0xbb99;  
	xor.b32  __$tempr,__$tempa,__$tempm;  
	and.b32  __$tempm,__$tempm,0x00010001;
	add.u32  __$tempr,__$tempr,__$tempm;  
	mov.b32  %r1,__$tempr;                 
	}
	// end inline asm
	st.global.u32 	[%rd2], %r1;
	ret;

}
	// .globl	_Z5vabs4Pjj
.visible .entry _Z5vabs4Pjj(
	.param .u64 .ptr .align 1 _Z5vabs4Pjj_param_0,
	.param .u32 _Z5vabs4Pjj_param_1
)
{
	.reg .b32 	%r<6>;
	.reg .b64 	%rd<3>;

	ld.param.u64 	%rd1, [_Z5vabs4Pjj_param_0];
	ld.param.u32 	%r5, [_Z5vabs4Pjj_param_1];
	cvta.to.global.u64 	%rd2, %rd1;
	xor.b32  	%r2, %r5, -2139062144;
	mov.b32 	%r3, -2139062144;
	mov.b32 	%r1, 0;
	// begin inline asm
	vabsdiff4.u32.u32.u32 %r1,%r2,%r3,%r1;
	// end inline asm
	st.global.u32 	[%rd2], %r1;
	ret;

}
	// .globl	_Z10vabsdiffs2Pjjj
.visible .entry _Z10vabsdiffs2Pjjj(
	.param .u64 .ptr .align 1 _Z10vabsdiffs2Pjjj_param_0,
	.param .u32 _Z10vabsdiffs2Pjjj_param_1,
	.param .u32 _Z10vabsdiffs2Pjjj_param_2
)
{
	.reg .b32 	%r<12>;
	.reg .b64 	%rd<3>;

	ld.param.u64 	%rd1, [_Z10vabsdiffs2Pjjj_param_0];
	ld.param.u32 	%r2, [_Z10vabsdiffs2Pjjj_param_1];
	ld.param.u32 	%r3, [_Z10vabsdiffs2Pjjj_param_2];
	cvta.to.global.u64 	%rd2, %rd1;
	// begin inline asm
	{                                                 
	.reg .b16 __temp$b_lo, __temp$b_hi;                
	.reg .b32 __temp$b_neg;                            
	mov.b32 {__temp$b_lo, __temp$b_hi}, %r3;            
	neg.s16 __temp$b_lo, __temp$b_lo;                  
	neg.s16 __temp$b_hi, __temp$b_hi;                  
	mov.b32 __temp$b_neg, {__temp$b_lo, __temp$b_hi};  
	add.s16x2 %r1, %r2, __temp$b_neg;                    
	}
	// end inline asm
	xor.b32  	%r6, %r3, %r2;
	xor.b32  	%r7, %r1, %r2;
	and.b32  	%r8, %r7, %r6;
	xor.b32  	%r4, %r8, %r1;
	// begin inline asm
	prmt.b32 %r4, %r4, 0, 0xbb99;
	// end inline asm
	xor.b32  	%r9, %r4, %r1;
	and.b32  	%r10, %r4, 65537;
	add.s32 	%r11, %r9, %r10;
	st.global.u32 	[%rd2], %r11;
	ret;

}
	// .globl	_Z10vabsdiffs4Pjjj
.visible .entry _Z10vabsdiffs4Pjjj(
	.param .u64 .ptr .align 1 _Z10vabsdiffs4Pjjj_param_0,
	.param .u32 _Z10vabsdiffs4Pjjj_param_1,
	.param .u32 _Z10vabsdiffs4Pjjj_param_2
)
{
	.reg .b32 	%r<7>;
	.reg .b64 	%rd<3>;

	ld.param.u64 	%rd1, [_Z10vabsdiffs4Pjjj_param_0];
	ld.param.u32 	%r5, [_Z10vabsdiffs4Pjjj_param_1];
	ld.param.u32 	%r6, [_Z10vabsdiffs4Pjjj_param_2];
	cvta.to.global.u64 	%rd2, %rd1;
	xor.b32  	%r2, %r5, -2139062144;
	xor.b32  	%r3, %r6, -2139062144;
	mov.b32 	%r1, 0;
	// begin inline asm
	vabsdiff4.u32.u32.u32 %r1,%r2,%r3,%r1;
	// end inline asm
	st.global.u32 	[%rd2], %r1;
	ret;

}
	// .globl	_Z10vabsdiffu2Pjjj
.visible .entry _Z10vabsdiffu2Pjjj(
	.param .u64 .ptr .align 1 _Z10vabsdiffu2Pjjj_param_0,
	.param .u32 _Z10vabsdiffu2Pjjj_param_1,
	.param .u32 _Z10vabsdiffu2Pjjj_param_2
)
{
	.reg .b32 	%r<15>;
	.reg .b64 	%rd<3>;

	ld.param.u64 	%rd1, [_Z10vabsdiffu2Pjjj_param_0];
	ld.param.u32 	%r3, [_Z10vabsdiffu2Pjjj_param_1];
	ld.param.u32 	%r4, [_Z10vabsdiffu2Pjjj_param_2];
	cvta.to.global.u64 	%rd2, %rd1;
	not.b32 	%r5, %r4;
	or.b32  	%r6, %r3, %r5;
	xor.b32  	%r7, %r3, %r5;
	shr.u32 	%r8, %r7, 1;
	and.b32  	%r9, %r8, 2147450879;
	sub.s32 	%r1, %r6, %r9;
	// begin inline asm
	prmt.b32 %r1, %r1, 0, 0xbb99;
	// end inline asm
	xor.b32  	%r10, %r4, %r3;
	and.b32  	%r11, %r1, %r10;
	xor.b32  	%r12, %r11, %r4;
	xor.b32  	%r13, %r11, %r3;
	sub.s32 	%r14, %r12, %r13;
	st.global.u32 	[%rd2], %r14;
	ret;

}
	// .globl	_Z10vabsdiffu4Pjjj
.visible .entry _Z10vabsdiffu4Pjjj(
	.param .u64 .ptr .align 1 _Z10vabsdiffu4Pjjj_param_0,
	.param .u32 _Z10vabsdiffu4Pjjj_param_1,
	.param .u32 _Z10vabsdiffu4Pjjj_param_2
)
{
	.reg .b32 	%r<5>;
	.reg .b64 	%rd<3>;

	ld.param.u64 	%rd1, [_Z10vabsdiffu4Pjjj_param_0];
	ld.param.u32 	%r2, [_Z10vabsdiffu4Pjjj_param_1];
	ld.param.u32 	%r3, [_Z10vabsdiffu4Pjjj_param_2];
	cvta.to.global.u64 	%rd2, %rd1;
	mov.b32 	%r1, 0;
	// begin inline asm
	vabsdiff4.u32.u32.u32 %r1,%r2,%r3,%r1;
	// end inline asm
	st.global.u32 	[%rd2], %r1;
	ret;

}
	// .globl	_Z7vabsss2Pjj
.visible .entry _Z7vabsss2Pjj(
	.param .u64 .ptr .align 1 _Z7vabsss2Pjj_param_0,
	.param .u32 _Z7vabsss2Pjj_param_1
)
{
	.reg .b32 	%r<6>;
	.reg .b64 	%rd<3>;

	ld.param.u64 	%rd1, [_Z7vabsss2Pjj_param_0];
	ld.param.u32 	%r2, [_Z7vabsss2Pjj_param_1];
	cvta.to.global.u64 	%rd2, %rd1;
	// begin inline asm
	{                                     
	.reg .u32 __$tempa,__$tempm,__$tempr; 
	mov.b32  __$tempa,%r2;                 
	prmt.b32 __$tempm,__$tempa,0,0xbb99;  
	xor.b32  __$tempr,__$tempa,__$tempm;  
	and.b32  __$tempm,__$tempm,0x00010001;
	add.u32  __$tempr,__$tempr,__$tempm;  
	mov.b32  %r1,__$tempr;                 
	}
	// end inline asm
	mov.u32 	%r3, %r1;
	// begin inline asm
	prmt.b32 %r3, %r3, 0, 0xbb99;
	// end inline asm
	xor.b32  	%r5, %r3, %r1;
	st.global.u32 	[%rd2], %r5;
	ret;

}
	// .globl	_Z7vabsss4Pjj
.visible .entry _Z7vabsss4Pjj(
	.param .u64 .ptr .align 1 _Z7vabsss4Pjj_param_0,
	.param .u32 _Z7vabsss4Pjj_param_1
)
{
	.reg .b32 	%r<9>;
	.reg .b64 	%rd<3>;

	ld.param.u64 	%rd1, [_Z7vabsss4Pjj_param_0];
	ld.param.u32 	%r7, [_Z7vabsss4Pjj_param_1];
	cvta.to.global.u64 	%rd2, %rd1;
	xor.b32  	%r2, %r7, -2139062144;
	mov.b32 	%r3, -2139062144;
	mov.b32 	%r1, 0;
	// begin inline asm
	vabsdiff4.u32.u32.u32 %r1,%r2,%r3,%r1;
	// end inline asm
	mov.u32 	%r5, %r1;
	// begin inline asm
	prmt.b32 %r5, %r5, 0, 0xba98;
	// end inline asm
	xor.b32  	%r8, %r5, %r1;
	st.global.u32 	[%rd2], %r8;
	ret;

}
	// .globl	_Z5vadd2Pjjj
.visible .entry _Z5vadd2Pjjj(
	.param .u64 .ptr .align 1 _Z5vadd2Pjjj_param_0,
	.param .u32 _Z5vadd2Pjjj_param_1,
	.param .u32 _Z5vadd2Pjjj_param_2
)
{
	.reg .b32 	%r<4>;
	.reg .b64 	%rd<3>;

	ld.param.u64 	%rd1, [_Z5vadd2Pjjj_param_0];
	ld.param.u32 	%r2, [_Z5vadd2Pjjj_param_1];
	ld.param.u32 	%r3, [_Z5vadd2Pjjj_param_2];
	cvta.to.global.u64 	%rd2, %rd1;
	// begin inline asm
	add.u16x2 %r1, %r2, %r3;	

	// end inline asm
	st.global.u32 	[%rd2], %r1;
	ret;

}
	// .globl	_Z5vadd4Pjjj
.visible .entry _Z5vadd4Pjjj(
	.param .u64 .ptr .align 1 _Z5vadd4Pjjj_param_0,
	.param .u32 _Z5vadd4Pjjj_param_1,
	.param .u32 _Z5vadd4Pjjj_param_2
)
{
	.reg .b32 	%r<9>;
	.reg .b64 	%rd<3>;

	ld.param.u64 	%rd1, [_Z5vadd4Pjjj_param_0];
	ld.param.u32 	%r1, [_Z5vadd4Pjjj_param_1];
	ld.param.u32 	%r2, [_Z5vadd4Pjjj_param_2];
	cvta.to.global.u64 	%rd2, %rd1;
	xor.b32  	%r3, %r2, %r1;
	and.b32  	%r4, %r1, 2139062143;
	and.b32  	%r5, %r2, 2139062143;
	and.b32  	%r6, %r3, -2139062144;
	add.s32 	%r7, %r5, %r4;
	xor.b32  	%r8, %r7, %r6;
	st.global.u32 	[%rd2], %r8;
	ret;

}
	// .globl	_Z7vaddss2Pjjj
.visible .entry _Z7vaddss2Pjjj(
	.param .u64 .ptr .align 1 _Z7vaddss2Pjjj_param_0,
	.param .u32 _Z7vaddss2Pjjj_param_1,
	.param .u32 _Z7vaddss2Pjjj_param_2
)
{
	.reg .b32 	%r<15>;
	.reg .b64 	%rd<3>;

	ld.param.u64 	%rd1, [_Z7vaddss2Pjjj_param_0];
	ld.param.u32 	%r6, [_Z7vaddss2Pjjj_param_1];
	ld.param.u32 	%r3, [_Z7vaddss2Pjjj_param_2];
	cvta.to.global.u64 	%rd2, %rd1;
	// begin inline asm
	add.u16x2 %r1, %r6, %r3;	

	// end inline asm
	xor.b32  	%r8, %r1, %r6;
	xor.b32  	%r9, %r1, %r3;
	and.b32  	%r4, %r8, %r9;
	// begin inline asm
	prmt.b32 %r4, %r4, 0, 0xbb99;
	// end inline asm
	// begin inline asm
	prmt.b32 %r6, %r6, 0, 0xbb99;
	// end inline asm
	xor.b32  	%r10, %r6, 2147450879;
	not.b32 	%r11, %r4;
	and.b32  	%r12, %r1, %r11;
	and.b32  	%r13, %r10, %r4;
	or.b32  	%r14, %r13, %r12;
	st.global.u32 	[%rd2], %r14;
	ret;

}
	// .globl	_Z7vaddss4Pjjj
.visible .entry _Z7vaddss4Pjjj(
	.param .u64 .ptr .align 1 _Z7vaddss4Pjjj_param_0,
	.param .u32 _Z7vaddss4Pjjj_param_1,
	.param .u32 _Z7vaddss4Pjjj_param_2
)
{
	.reg .b32 	%r<19>;
	.reg .b64 	%rd<3>;

	ld.param.u64 	%rd1, [_Z7vaddss4Pjjj_param_0];
	ld.param.u32 	%r3, [_Z7vaddss4Pjjj_param_1];
	ld.param.u32 	%r5, [_Z7vaddss4Pjjj_param_2];
	cvta.to.global.u64 	%rd2, %rd1;
	and.b32  	%r6, %r3, 2139062143;
	and.b32  	%r7, %r5, 2139062143;
	add.s32 	%r8, %r7, %r6;
	xor.b32  	%r9, %r8, %r5;
	xor.b32  	%r10, %r8, %r3;
	and.b32  	%r1, %r9, %r10;
	// begin inline asm
	prmt.b32 %r1, %r1, 0, 0xba98;
	// end inline asm
	xor.b32  	%r12, %r5, %r3;
	// begin inline asm
	prmt.b32 %r3, %r3, 0, 0xba98;
	// end inline asm
	xor.b32  	%r11, %r3, 2139062143;
	and.b32  	%r13, %r12, -2139062144;
	xor.b32  	%r14, %r8, %r13;
	not.b32 	%r15, %r1;
	and.b32  	%r16, %r14, %r15;
	and.b32  	%r17, %r11, %r1;
	or.b32  	%r18, %r17, %r16;
	st.global.u32 	[%rd2], %r18;
	ret;

}
	// .globl	_Z7vaddus2Pjjj
.visible .entry _Z7vaddus2Pjjj(
	.param .u64 .ptr .align 1 _Z7vaddus2Pjjj_param_0,
	.param .u32 _Z7vaddus2Pjjj_param_1,
	.param .u32 _Z7vaddus2Pjjj_param_2
)
{
	.reg .b32 	%r<11>;
	.reg .b64 	%rd<3>;

	ld.param.u64 	%rd1, [_Z7vaddus2Pjjj_param_0];
	ld.param.u32 	%r2, [_Z7vaddus2Pjjj_param_1];
	ld.param.u32 	%r3, [_Z7vaddus2Pjjj_param_2];
	cvta.to.global.u64 	%rd2, %rd1;
	// begin inline asm
	add.u16x2 %r1, %r2, %r3;	

	// end inline asm
	and.b32  	%r6, %r3, %r2;
	or.b32  	%r7, %r3, %r2;
	not.b32 	%r8, %r1;
	and.b32  	%r9, %r7, %r8;
	or.b32  	%r4, %r9, %r6;
	// begin inline asm
	prmt.b32 %r4, %r4, 0, 0xbb99;
	// end inline asm
	or.b32  	%r10, %r4, %r1;
	st.global.u32 	[%rd2], %r10;
	ret;

}
	// .globl	_Z7vaddus4Pjjj
.visible .entry _Z7vaddus4Pjjj(
	.param .u64 .ptr .align 1 _Z7vaddus4Pjjj_param_0,
	.param .u32 _Z7vaddus4Pjjj_param_1,
	.param .u32 _Z7vaddus4Pjjj_param_2
)
{
	.reg .b32 	%r<17>;
	.reg .b64 	%rd<3>;

	ld.param.u64 	%rd1, [_Z7vaddus4Pjjj_param_0];
	ld.param.u32 	%r3, [_Z7vaddus4Pjjj_param_1];
	ld.param.u32 	%r4, [_Z7vaddus4Pjjj_param_2];
	cvta.to.global.u64 	%rd2, %rd1;
	and.b32  	%r5, %r3, 2139062143;
	and.b32  	%r6, %r4, 2139062143;
	add.s32 	%r7, %r6, %r5;
	and.b32  	%r8, %r4, %r3;
	or.b32  	%r9, %r4, %r3;
	xor.b32  	%r10, %r3, %r4;
	xor.b32  	%r11, %r10, %r7;
	not.b32 	%r12, %r11;
	and.b32  	%r13, %r9, %r12;
	or.b32  	%r1, %r13, %r8;
	// begin inline asm
	prmt.b32 %r1, %r1, 0, 0xba98;
	// end inline asm
	and.b32  	%r14, %r10, -2139062144;
	xor.b32  	%r15, %r7, %r14;
	or.b32  	%r16, %r1, %r15;
	st.global.u32 	[%rd2], %r16;
	ret;

}
	// .globl	_Z6vavgs2Pjjj
.visible .entry _Z6vavgs2Pjjj(
	.param .u64 .ptr .align 1 _Z6vavgs2Pjjj_param_0,
	.param .u32 _Z6vavgs2Pjjj_param_1,
	.param .u32 _Z6vavgs2Pjjj_param_2
)
{
	.reg .b32 	%r<4>;
	.reg .b64 	%rd<3>;

	ld.param.u64 	%rd1, [_Z6vavgs2Pjjj_param_0];
	ld.param.u32 	%r2, [_Z6vavgs2Pjjj_param_1];
	ld.param.u32 	%r3, [_Z6vavgs2Pjjj_param_2];
	cvta.to.global.u64 	%rd2, %rd1;
	// begin inline asm
	{                      
	.reg .u32 a,b,c,r,s,t,u,v;
	mov.b32 a,%r2;          
	mov.b32 b,%r3;          
	and.b32 u,a,0xfffefffe;
	and.b32 v,b,0xfffefffe;
	xor.b32 s,a,b;         
	and.b32 t,a,b;         
	shr.u32 u,u,1;         
	shr.u32 v,v,1;         
	and.b32 c,s,0x00010001;
	and.b32 s,s,0x80008000;
	and.b32 t,t,0x00010001;
	add.u32 r,u,v;         
	add.u32 r,r,t;         
	xor.b32 r,r,s;         
	shr.u32 t,r,15;        
	not.b32 t,t;           
	and.b32 t,t,c;         
	add.u32 r,r,t;         
	mov.b32 %r1,r;          
	}
	// end inline asm
	st.global.u32 	[%rd2], %r1;
	ret;

}
	// .globl	_Z6vavgs4Pjjj
.visible .entry _Z6vavgs4Pjjj(
	.param .u64 .ptr .align 1 _Z6vavgs4Pjjj_param_0,
	.param .u32 _Z6vavgs4Pjjj_param_1,
	.param .u32 _Z6vavgs4Pjjj_param_2
)
{
	.reg .b32 	%r<4>;
	.reg .b64 	%rd<3>;

	ld.param.u64 	%rd1, [_Z6vavgs4Pjjj_param_0];
	ld.param.u32 	%r2, [_Z6vavgs4Pjjj_param_1];
	ld.param.u32 	%r3, [_Z6vavgs4Pjjj_param_2];
	cvta.to.global.u64 	%rd2, %rd1;
	// begin inline asm
	{                      
	.reg .u32 a,b,c,r,s,t,u,v;
	mov.b32 a,%r2;          
	mov.b32 b,%r3;          
	and.b32 u,a,0xfefefefe;
	and.b32 v,b,0xfefefefe;
	xor.b32 s,a,b;         
	and.b32 t,a,b;         
	shr.u32 u,u,1;         
	shr.u32 v,v,1;         
	and.b32 c,s,0x01010101;
	and.b32 s,s,0x80808080;
	and.b32 t,t,0x01010101;
	add.u32 r,u,v;         
	add.u32 r,r,t;         
	xor.b32 r,r,s;         
	shr.u32 t,r,7;         
	not.b32 t,t;           
	and.b32 t,t,c;         
	add.u32 r,r,t;         
	mov.b32 %r1,r;          
	}
	// end inline asm
	st.global.u32 	[%rd2], %r1;
	ret;

}
	// .globl	_Z6vavgu2Pjjj
.visible .entry _Z6vavgu2Pjjj(
	.param .u64 .ptr .align 1 _Z6vavgu2Pjjj_param_0,
	.param .u32 _Z6vavgu2Pjjj_param_1,
	.param .u32 _Z6vavgu2Pjjj_param_2
)
{
	.reg .b32 	%r<8>;
	.reg .b64 	%rd<3>;

	ld.param.u64 	%rd1, [_Z6vavgu2Pjjj_param_0];
	ld.param.u32 	%r1, [_Z6vavgu2Pjjj_param_1];
	ld.param.u32 	%r2, [_Z6vavgu2Pjjj_param_2];
	cvta.to.global.u64 	%rd2, %rd1;
	or.b32  	%r3, %r2, %r1;
	xor.b32  	%r4, %r2, %r1;
	shr.u32 	%r5, %r4, 1;
	and.b32  	%r6, %r5, 2147450879;
	sub.s32 	%r7, %r3, %r6;
	st.global.u32 	[%rd2], %r7;
	ret;

}
	// .globl	_Z6vavgu4Pjjj
.visible .entry _Z6vavgu4Pjjj(
	.param .u64 .ptr .align 1 _Z6vavgu4Pjjj_param_0,
	.param .u32 _Z6vavgu4Pjjj_param_1,
	.param .u32 _Z6vavgu4Pjjj_param_2
)
{
	.reg .b32 	%r<8>;
	.reg .b64 	%rd<3>;

	ld.param.u64 	%rd1, [_Z6vavgu4Pjjj_param_0];
	ld.param.u32 	%r1, [_Z6vavgu4Pjjj_param_1];
	ld.param.u32 	%r2, [_Z6vavgu4Pjjj_param_2];
	cvta.to.global.u64 	%rd2, %rd1;
	xor.b32  	%r3, %r2, %r1;
	or.b32  	%r4, %r2, %r1;
	shr.u32 	%r5, %r3, 1;
	and.b32  	%r6, %r5, 2139062143;
	sub.s32 	%r7, %r4, %r6;
	st.global.u32 	[%rd2], %r7;
	ret;

}
	// .globl	_Z7vcmpeq2Pjjj
.visible .entry _Z7vcmpeq2Pjjj(
	.param .u64 .ptr .align 1 _Z7vcmpeq2Pjjj_param_0,
	.param .u32 _Z7vcmpeq2Pjjj_param_1,
	.param .u32 _Z7vcmpeq2Pjjj_param_2
)
{
	.reg .b32 	%r<9>;
	.reg .b64 	%rd<3>;

	ld.param.u64 	%rd1, [_Z7vcmpeq2Pjjj_param_0];
	ld.param.u32 	%r3, [_Z7vcmpeq2Pjjj_param_1];
	ld.param.u32 	%r4, [_Z7vcmpeq2Pjjj_param_2];
	cvta.to.global.u64 	%rd2, %rd1;
	xor.b32  	%r5, %r4, %r3;
	or.b32  	%r6, %r5, -2147450880;
	sub.s32 	%r7, 65536, %r6;
	not.b32 	%r8, %r5;
	and.b32  	%r1, %r7, %r8;
	// begin inline asm
	prmt.b32 %r1, %r1, 0, 0xbb99;
	// end inline asm
	st.global.u32 	[%rd2], %r1;
	ret;

}
	// .globl	_Z7vcmpeq4Pjjj
.visible .entry _Z7vcmpeq4Pjjj(
	.param .u64 .ptr .align 1 _Z7vcmpeq4Pjjj_param_0,
	.param .u32 _Z7vcmpeq4Pjjj_param_1,
	.param .u32 _Z7vcmpeq4Pjjj_param_2
)
{
	.reg .b32 	%r<9>;
	.reg .b64 	%rd<3>;

	ld.param.u64 	%rd1, [_Z7vcmpeq4Pjjj_param_0];
	ld.param.u32 	%r3, [_Z7vcmpeq4Pjjj_param_1];
	ld.param.u32 	%r4, [_Z7vcmpeq4Pjjj_param_2];
	cvta.to.global.u64 	%rd2, %rd1;
	xor.b32  	%r5, %r4, %r3;
	or.b32  	%r6, %r5, -2139062144;
	sub.s32 	%r7, 16843008, %r6;
	not.b32 	%r8, %r5;
	and.b32  	%r1, %r7, %r8;
	// begin inline asm
	prmt.b32 %r1, %r1, 0, 0xba98;
	// end inline asm
	st.global.u32 	[%rd2], %r1;
	ret;

}
	// .globl	_Z8vcmpges2Pjjj
.visible .entry _Z8vcmpges2Pjjj(
	.param .u64 .ptr .align 1 _Z8vcmpges2Pjjj_param_0,
	.param .u32 _Z8vcmpges2Pjjj_param_1,
	.param .u32 _Z8vcmpges2Pjjj_param_2
)
{
	.reg .b32 	%r<10>;
	.reg .b64 	%rd<3>;

	ld.param.u64 	%rd1, [_Z8vcmpges2Pjjj_param_0];
	ld.param.u32 	%r2, [_Z8vcmpges2Pjjj_param_1];
	not.b32 	%r7, %r2;
	ld.param.u32 	%r3, [_Z8vcmpges2Pjjj_param_2];
	cvta.to.global.u64 	%rd2, %rd1;
	and.b32  	%r8, %r7, 2147450879;
	and.b32  	%r9, %r3, 2147450879;
	add.s32 	%r4, %r8, %r9;
	// begin inline asm
	lop3.b32 %r5, %r2, %r3, %r4, 0x4D;
	
	// end inline asm
	// begin inline asm
	prmt.b32 %r5, %r5, 0, 0xbb99;
	// end inline asm
	st.global.u32 	[%rd2], %r5;
	ret;

}
	// .globl	_Z8vcmpges4Pjjj
.visible .entry _Z8vcmpges4Pjjj(
	.param .u64 .ptr .align 1 _Z8vcmpges4Pjjj_param_0,
	.param .u32 _Z8vcmpges4Pjjj_param_1,
	.param .u32 _Z8vcmpges4Pjjj_param_2
)
{
	.reg .b32 	%r<10>;
	.reg .b64 	%rd<3>;

	ld.param.u64 	%rd1, [_Z8vcmpges4Pjjj_param_0];
	ld.param.u32 	%r2, [_Z8vcmpges4Pjjj_param_1];
	not.b32 	%r7, %r2;
	ld.param.u32 	%r3, [_Z8vcmpges4Pjjj_param_2];
	cvta.to.global.u64 	%rd2, %rd1;
	and.b32  	%r8, %r7, 2139062143;
	and.b32  	%r9, %r3, 2139062143;
	add.s32 	%r4, %r8, %r9;
	// begin inline asm
	lop3.b32 %r5, %r2, %r3, %r4, 0x4D;
	
	// end inline asm
	// begin inline asm
	prmt.b32 %r5, %r5, 0, 0xba98;
	// end inline asm
	st.global.u32 	[%rd2], %r5;
	ret;

}
	// .globl	_Z8vcmpgeu2Pjjj
.visible .entry _Z8vcmpgeu2Pjjj(
	.param .u64 .ptr .align 1 _Z8vcmpgeu2Pjjj_param_0,
	.param .u32 _Z8vcmpgeu2Pjjj_param_1,
	.param .u32 _Z8vcmpgeu2Pjjj_param_2
)
{
	.reg .b32 	%r<10>;
	.reg .b64 	%rd<3>;

	ld.param.u64 	%rd1, [_Z8vcmpgeu2Pjjj_param_0];
	ld.param.u32 	%r3, [_Z8vcmpgeu2Pjjj_param_1];
	ld.param.u32 	%r4, [_Z8vcmpgeu2Pjjj_param_2];
	cvta.to.global.u64 	%rd2, %rd1;
	not.b32 	%r5, %r4;
	or.b32  	%r6, %r3, %r5;
	xor.b32  	%r7, %r3, %r5;
	shr.u32 	%r8, %r7, 1;
	and.b32  	%r9, %r8, 2147450879;
	sub.s32 	%r1, %r6, %r9;
	// begin inline asm
	prmt.b32 %r1, %r1, 0, 0xbb99;
	// end inline asm
	st.global.u32 	[%rd2], %r1;
	ret;

}
	// .globl	_Z8vcmpgeu4Pjjj
.visible .entry _Z8vcmpgeu4Pjjj(
	.param .u64 .ptr .align 1 _Z8vcmpgeu4Pjjj_param_0,
	.param .u32 _Z8vcmpgeu4Pjjj_param_1,
	.param .u32 _Z8vcmpgeu4Pjjj_param_2
)
{
	.reg .b32 	%r<11>;
	.reg .b64 	%rd<3>;

	ld.param.u64 	%rd1, [_Z8vcmpgeu4Pjjj_param_0];
	ld.param.u32 	%r3, [_Z8vcmpgeu4Pjjj_param_1];
	ld.param.u32 	%r4, [_Z8vcmpgeu4Pjjj_param_2];
	cvta.to.global.u64 	%rd2, %rd1;
	not.b32 	%r5, %r4;
	or.b32  	%r6, %r3, %r5;
	xor.b32  	%r7, %r4, %r3;
	shr.u32 	%r8, %r7, 1;
	not.b32 	%r9, %r8;
	and.b32  	%r10, %r9, 2139062143;
	sub.s32 	%r1, %r6, %r10;
	// begin inline asm
	prmt.b32 %r1, %r1, 0, 0xba98;
	// end inline asm
	st.global.u32 	[%rd2], %r1;
	ret;

}
	// .globl	_Z8vcmpgts2Pjjj
.visible .entry _Z8vcmpgts2Pjjj(
	.param .u64 .ptr .align 1 _Z8vcmpgts2Pjjj_param_0,
	.param .u32 _Z8vcmpgts2Pjjj_param_1,
	.param .u32 _Z8vcmpgts2Pjjj_param_2
)
{
	.reg .b32 	%r<10>;
	.reg .b64 	%rd<3>;

	ld.param.u64 	%rd1, [_Z8vcmpgts2Pjjj_param_0];
	ld.param.u32 	%r2, [_Z8vcmpgts2Pjjj_param_1];
	ld.param.u32 	%r3, [_Z8vcmpgts2Pjjj_param_2];
	not.b32 	%r7, %r3;
	cvta.to.global.u64 	%rd2, %rd1;
	and.b32  	%r8, %r2, 2147450879;
	and.b32  	%r9, %r7, 2147450879;
	add.s32 	%r4, %r9, %r8;
	// begin inline asm
	lop3.b32 %r5, %r2, %r3, %r4, 0x8E;
	
	// end inline asm
	// begin inline asm
	prmt.b32 %r5, %r5, 0, 0xbb99;
	// end inline asm
	st.global.u32 	[%rd2], %r5;
	ret;

}
	// .globl	_Z8vcmpgts4Pjjj
.visible .entry _Z8vcmpgts4Pjjj(
	.param .u64 .ptr .align 1 _Z8vcmpgts4Pjjj_param_0,
	.param .u32 _Z8vcmpgts4Pjjj_param_1,
	.param .u32 _Z8vcmpgts4Pjjj_param_2
)
{
	.reg .b32 	%r<10>;
	.reg .b64 	%rd<3>;

	ld.param.u64 	%rd1, [_Z8vcmpgts4Pjjj_param_0];
	ld.param.u32 	%r2, [_Z8vcmpgts4Pjjj_param_1];
	ld.param.u32 	%r3, [_Z8vcmpgts4Pjjj_param_2];
	not.b32 	%r7, %r3;
	cvta.to.global.u64 	%rd2, %rd1;
	and.b32  	%r8, %r2, 2139062143;
	and.b32  	%r9, %r7, 2139062143;
	add.s32 	%r4, %r9, %r8;
	// begin inline asm
	lop3.b32 %r5, %r2, %r3, %r4, 0x8E;
	
	// end inline asm
	// begin inline asm
	prmt.b32 %r5, %r5, 0, 0xba98;
	// end inline asm
	st.global.u32 	[%rd2], %r5;
	ret;

}
	// .globl	_Z8vcmpgtu2Pjjj
.visible .entry _Z8vcmpgtu2Pjjj(
	.param .u64 .ptr .align 1 _Z8vcmpgtu2Pjjj_param_0,
	.param .u32 _Z8vcmpgtu2Pjjj_param_1,
	.param .u32 _Z8vcmpgtu2Pjjj_param_2
)
{
	.reg .b32 	%r<10>;
	.reg .b64 	%rd<3>;

	ld.param.u64 	%rd1, [_Z8vcmpgtu2Pjjj_param_0];
	ld.param.u32 	%r3, [_Z8vcmpgtu2Pjjj_param_1];
	ld.param.u32 	%r4, [_Z8vcmpgtu2Pjjj_param_2];
	cvta.to.global.u64 	%rd2, %rd1;
	not.b32 	%r5, %r4;
	xor.b32  	%r6, %r3, %r5;
	and.b32  	%r7, %r3, %r5;
	shr.u32 	%r8, %r6, 1;
	and.b32  	%r9, %r8, 2147450879;
	add.s32 	%r1, %r9, %r7;
	// begin inline asm
	prmt.b32 %r1, %r1, 0, 0xbb99;
	// end inline asm
	st.global.u32 	[%rd2], %r1;
	ret;

}
	// .globl	_Z8vcmpgtu4Pjjj
.visible .entry _Z8vcmpgtu4Pjjj(
	.param .u64 .ptr .align 1 _Z8vcmpgtu4Pjjj_param_0,
	.param .u32 _Z8vcmpgtu4Pjjj_param_1,
	.param .u32 _Z8vcmpgtu4Pjjj_param_2
)
{
	.reg .b32 	%r<10>;
	.reg .b64 	%rd<3>;

	ld.param.u64 	%rd1, [_Z8vcmpgtu4Pjjj_param_0];
	ld.param.u32 	%r2, [_Z8vcmpgtu4Pjjj_param_1];
	ld.param.u32 	%r3, [_Z8vcmpgtu4Pjjj_param_2];
	not.b32 	%r7, %r3;
	cvta.to.global.u64 	%rd2, %rd1;
	and.b32  	%r8, %r2, 2139062143;
	and.b32  	%r9, %r7, 2139062143;
	add.s32 	%r4, %r9, %r8;
	// begin inline asm
	lop3.b32 %r5, %r2, %r3, %r4, 0xB2;
	
	// end inline asm
	// begin inline asm
	prmt.b32 %r5, %r5, 0, 0xba98;
	// end inline asm
	st.global.u32 	[%rd2], %r5;
	ret;

}
	// .globl	_Z8vcmples2Pjjj
.visible .entry _Z8vcmples2Pjjj(
	.param .u64 .ptr .align 1 _Z8vcmples2Pjjj_param_0,
	.param .u32 _Z8vcmples2Pjjj_param_1,
	.param .u32 _Z8vcmples2Pjjj_param_2
)
{
	.reg .b32 	%r<10>;
	.reg .b64 	%rd<3>;

	ld.param.u64 	%rd1, [_Z8vcmples2Pjjj_param_0];
	ld.param.u32 	%r3, [_Z8vcmples2Pjjj_param_1];
	ld.param.u32 	%r2, [_Z8vcmples2Pjjj_param_2];
	not.b32 	%r7, %r2;
	cvta.to.global.u64 	%rd2, %rd1;
	and.b32  	%r8, %r7, 2147450879;
	and.b32  	%r9, %r3, 2147450879;
	add.s32 	%r4, %r8, %r9;
	// begin inline asm
	lop3.b32 %r5, %r2, %r3, %r4, 0x4D;
	
	// end inline asm
	// begin inline asm
	prmt.b32 %r5, %r5, 0, 0xbb99;
	// end inline asm
	st.global.u32 	[%rd2], %r5;
	ret;

}
	// .globl	_Z8vcmples4Pjjj
.visible .entry _Z8vcmples4Pjjj(
	.param .u64 .ptr .align 1 _Z8vcmples4Pjjj_param_0,
	.param .u32 _Z8vcmples4Pjjj_param_1,
	.param .u32 _Z8vcmples4Pjjj_param_2
)
{
	.reg .b32 	%r<10>;
	.reg .b64 	%rd<3>;

	ld.param.u64 	%rd1, [_Z8vcmples4Pjjj_param_0];
	ld.param.u32 	%r3, [_Z8vcmples4Pjjj_param_1];
	ld.param.u32 	%r2, [_Z8vcmples4Pjjj_param_2];
	not.b32 	%r7, %r2;
	cvta.to.global.u64 	%rd2, %rd1;
	and.b32  	%r8, %r7, 2139062143;
	and.b32  	%r9, %r3, 2139062143;
	add.s32 	%r4, %r8, %r9;
	// begin inline asm
	lop3.b32 %r5, %r2, %r3, %r4, 0x4D;
	
	// end inline asm
	// begin inline asm
	prmt.b32 %r5, %r5, 0, 0xba98;
	// end inline asm
	st.global.u32 	[%rd2], %r5;
	ret;

}
	// .globl	_Z8vcmpleu2Pjjj
.visible .entry _Z8vcmpleu2Pjjj(
	.param .u64 .ptr .align 1 _Z8vcmpleu2Pjjj_param_0,
	.param .u32 _Z8vcmpleu2Pjjj_param_1,
	.param .u32 _Z8vcmpleu2Pjjj_param_2
)
{
	.reg .b32 	%r<10>;
	.reg .b64 	%rd<3>;

	ld.param.u64 	%rd1, [_Z8vcmpleu2Pjjj_param_0];
	ld.param.u32 	%r3, [_Z8vcmpleu2Pjjj_param_1];
	ld.param.u32 	%r4, [_Z8vcmpleu2Pjjj_param_2];
	cvta.to.global.u64 	%rd2, %rd1;
	not.b32 	%r5, %r3;
	or.b32  	%r6, %r4, %r5;
	xor.b32  	%r7, %r4, %r5;
	shr.u32 	%r8, %r7, 1;
	and.b32  	%r9, %r8, 2147450879;
	sub.s32 	%r1, %r6, %r9;
	// begin inline asm
	prmt.b32 %r1, %r1, 0, 0xbb99;
	// end inline asm
	st.global.u32 	[%rd2], %r1;
	ret;

}
	// .globl	_Z8vcmpleu4Pjjj
.visible .entry _Z8vcmpleu4Pjjj(
	.param .u64 .ptr .align 1 _Z8vcmpleu4Pjjj_param_0,
	.param .u32 _Z8vcmpleu4Pjjj_param_1,
	.param .u32 _Z8vcmpleu4Pjjj_param_2
)
{
	.reg .b32 	%r<11>;
	.reg .b64 	%rd<3>;

	ld.param.u64 	%rd1, [_Z8vcmpleu4Pjjj_param_0];
	ld.param.u32 	%r3, [_Z8vcmpleu4Pjjj_param_1];
	ld.param.u32 	%r4, [_Z8vcmpleu4Pjjj_param_2];
	cvta.to.global.u64 	%rd2, %rd1;
	not.b32 	%r5, %r3;
	or.b32  	%r6, %r4, %r5;
	xor.b32  	%r7, %r4, %r3;
	shr.u32 	%r8, %r7, 1;
	not.b32 	%r9, %r8;
	and.b32  	%r10, %r9, 2139062143;
	sub.s32 	%r1, %r6, %r10;
	// begin inline asm
	prmt.b32 %r1, %r1, 0, 0xba98;
	// end inline asm
	st.global.u32 	[%rd2], %r1;
	ret;

}
	// .globl	_Z8vcmplts2Pjjj
.visible .entry _Z8vcmplts2Pjjj(
	.param .u64 .ptr .align 1 _Z8vcmplts2Pjjj_param_0,
	.param .u32 _Z8vcmplts2Pjjj_param_1,
	.param .u32 _Z8vcmplts2Pjjj_param_2
)
{
	.reg .b32 	%r<10>;
	.reg .b64 	%rd<3>;

	ld.param.u64 	%rd1, [_Z8vcmplts2Pjjj_param_0];
	ld.param.u32 	%r3, [_Z8vcmplts2Pjjj_param_1];
	not.b32 	%r7, %r3;
	ld.param.u32 	%r2, [_Z8vcmplts2Pjjj_param_2];
	cvta.to.global.u64 	%rd2, %rd1;
	and.b32  	%r8, %r2, 2147450879;
	and.b32  	%r9, %r7, 2147450879;
	add.s32 	%r4, %r8, %r9;
	// begin inline asm
	lop3.b32 %r5, %r2, %r3, %r4, 0x8E;
	
	// end inline asm
	// begin inline asm
	prmt.b32 %r5, %r5, 0, 0xbb99;
	// end inline asm
	st.global.u32 	[%rd2], %r5;
	ret;

}
	// .globl	_Z8vcmplts4Pjjj
.visible .entry _Z8vcmplts4Pjjj(
	.param .u64 .ptr .align 1 _Z8vcmplts4Pjjj_param_0,
	.param .u32 _Z8vcmplts4Pjjj_param_1,
	.param .u32 _Z8vcmplts4Pjjj_param_2
)
{
	.reg .b32 	%r<10>;
	.reg .b64 	%rd<3>;

	ld.param.u64 	%rd1, [_Z8vcmplts4Pjjj_param_0];
	ld.param.u32 	%r3, [_Z8vcmplts4Pjjj_param_1];
	not.b32 	%r7, %r3;
	ld.param.u32 	%r2, [_Z8vcmplts4Pjjj_param_2];
	cvta.to.global.u64 	%rd2, %rd1;
	and.b32  	%r8, %r2, 2139062143;
	and.b32  	%r9, %r7, 2139062143;
	add.s32 	%r4, %r8, %r9;
	// begin inline asm
	lop3.b32 %r5, %r2, %r3, %r4, 0x8E;
	
	// end inline asm
	// begin inline asm
	prmt.b32 %r5, %r5, 0, 0xba98;
	// end inline asm
	st.global.u32 	[%rd2], %r5;
	ret;

}
	// .globl	_Z8vcmpltu2Pjjj
.visible .entry _Z8vcmpltu2Pjjj(
	.param .u64 .ptr .align 1 _Z8vcmpltu2Pjjj_param_0,
	.param .u32 _Z8vcmpltu2Pjjj_param_1,
	.param .u32 _Z8vcmpltu2Pjjj_param_2
)
{
	.reg .b32 	%r<10>;
	.reg .b64 	%rd<3>;

	ld.param.u64 	%rd1, [_Z8vcmpltu2Pjjj_param_0];
	ld.param.u32 	%r3, [_Z8vcmpltu2Pjjj_param_1];
	ld.param.u32 	%r4, [_Z8vcmpltu2Pjjj_param_2];
	cvta.to.global.u64 	%rd2, %rd1;
	not.b32 	%r5, %r3;
	xor.b32  	%r6, %r4, %r5;
	and.b32  	%r7, %r4, %r5;
	shr.u32 	%r8, %r6, 1;
	and.b32  	%r9, %r8, 2147450879;
	add.s32 	%r1, %r9, %r7;
	// begin inline asm
	prmt.b32 %r1, %r1, 0, 0xbb99;
	// end inline asm
	st.global.u32 	[%rd2], %r1;
	ret;

}
	// .globl	_Z8vcmpltu4Pjjj
.visible .entry _Z8vcmpltu4Pjjj(
	.param .u64 .ptr .align 1 _Z8vcmpltu4Pjjj_param_0,
	.param .u32 _Z8vcmpltu4Pjjj_param_1,
	.param .u32 _Z8vcmpltu4Pjjj_param_2
)
{
	.reg .b32 	%r<10>;
	.reg .b64 	%rd<3>;

	ld.param.u64 	%rd1, [_Z8vcmpltu4Pjjj_param_0];
	ld.param.u32 	%r3, [_Z8vcmpltu4Pjjj_param_1];
	not.b32 	%r7, %r3;
	ld.param.u32 	%r2, [_Z8vcmpltu4Pjjj_param_2];
	cvta.to.global.u64 	%rd2, %rd1;
	and.b32  	%r8, %r2, 2139062143;
	and.b32  	%r9, %r7, 2139062143;
	add.s32 	%r4, %r8, %r9;
	// begin inline asm
	lop3.b32 %r5, %r2, %r3, %r4, 0xB2;
	
	// end inline asm
	// begin inline asm
	prmt.b32 %r5, %r5, 0, 0xba98;
	// end inline asm
	st.global.u32 	[%rd2], %r5;
	ret;

}
	// .globl	_Z7vcmpne2Pjjj
.visible .entry _Z7vcmpne2Pjjj(
	.param .u64 .ptr .align 1 _Z7vcmpne2Pjjj_param_0,
	.param .u32 _Z7vcmpne2Pjjj_param_1,
	.param .u32 _Z7vcmpne2Pjjj_param_2
)
{
	.reg .b32 	%r<8>;
	.reg .b64 	%rd<3>;

	ld.param.u64 	%rd1, [_Z7vcmpne2Pjjj_param_0];
	ld.param.u32 	%r3, [_Z7vcmpne2Pjjj_param_1];
	ld.param.u32 	%r4, [_Z7vcmpne2Pjjj_param_2];
	cvta.to.global.u64 	%rd2, %rd1;
	xor.b32  	%r5, %r4, %r3;
	or.b32  	%r6, %r5, -2147450880;
	add.s32 	%r7, %r6, -65537;
	or.b32  	%r1, %r7, %r5;
	// begin inline asm
	prmt.b32 %r1, %r1, 0, 0xbb99;
	// end inline asm
	st.global.u32 	[%rd2], %r1;
	ret;

}
	// .globl	_Z7vcmpne4Pjjj
.visible .entry _Z7vcmpne4Pjjj(
	.param .u64 .ptr .align 1 _Z7vcmpne4Pjjj_param_0,
	.param .u32 _Z7vcmpne4Pjjj_param_1,
	.param .u32 _Z7vcmpne4Pjjj_param_2
)
{
	.reg .b32 	%r<8>;
	.reg .b64 	%rd<3>;

	ld.param.u64 	%rd1, [_Z7vcmpne4Pjjj_param_0];
	ld.param.u32 	%r3, [_Z7vcmpne4Pjjj_param_1];
	ld.param.u32 	%r4, [_Z7vcmpne4Pjjj_param_2];
	cvta.to.global.u64 	%rd2, %rd1;
	xor.b32  	%r5, %r4, %r3;
	or.b32  	%r6, %r5, -2139062144;
	add.s32 	%r7, %r6, -16843009;
	or.b32  	%r1, %r7, %r5;
	// begin inline asm
	prmt.b32 %r1, %r1, 0, 0xba98;
	// end inline asm
	st.global.u32 	[%rd2], %r1;
	ret;

}
	// .globl	_Z7vhaddu2Pjjj
.visible .entry _Z7vhaddu2Pjjj(
	.param .u64 .ptr .align 1 _Z7vhaddu2Pjjj_param_0,
	.param .u32 _Z7vhaddu2Pjjj_param_1,
	.param .u32 _Z7vhaddu2Pjjj_param_2
)
{
	.reg .b32 	%r<8>;
	.reg .b64 	%rd<3>;

	ld.param.u64 	%rd1, [_Z7vhaddu2Pjjj_param_0];
	ld.param.u32 	%r1, [_Z7vhaddu2Pjjj_param_1];
	ld.param.u32 	%r2, [_Z7vhaddu2Pjjj_param_2];
	cvta.to.global.u64 	%rd2, %rd1;
	xor.b32  	%r3, %r2, %r1;
	and.b32  	%r4, %r2, %r1;
	shr.u32 	%r5, %r3, 1;
	and.b32  	%r6, %r5, 2147450879;
	add.s32 	%r7, %r6, %r4;
	st.global.u32 	[%rd2], %r7;
	ret;

}
	// .globl	_Z7vhaddu4Pjjj
.visible .entry _Z7vhaddu4Pjjj(
	.param .u64 .ptr .align 1 _Z7vhaddu4Pjjj_param_0,
	.param .u32 _Z7vhaddu4Pjjj_param_1,
	.param .u32 _Z7vhaddu4Pjjj_param_2
)
{
	.reg .b32 	%r<8>;
	.reg .b64 	%rd<3>;

	ld.param.u64 	%rd1, [_Z7vhaddu4Pjjj_param_0];
	ld.param.u32 	%r1, [_Z7vhaddu4Pjjj_param_1];
	ld.param.u32 	%r2, [_Z7vhaddu4Pjjj_param_2];
	cvta.to.global.u64 	%rd2, %rd1;
	xor.b32  	%r3, %r2, %r1;
	and.b32  	%r4, %r2, %r1;
	shr.u32 	%r5, %r3, 1;
	and.b32  	%r6, %r5, 2139062143;
	add.s32 	%r7, %r6, %r4;
	st.global.u32 	[%rd2], %r7;
	ret;

}
	// .globl	_Z6vmaxs2Pjjj
.visible .entry _Z6vmaxs2Pjjj(
	.param .u64 .ptr .align 1 _Z6vmaxs2Pjjj_param_0,
	.param .u32 _Z6vmaxs2Pjjj_param_1,
	.param .u32 _Z6vmaxs2Pjjj_param_2
)
{
	.reg .b32 	%r<4>;
	.reg .b64 	%rd<3>;

	ld.param.u64 	%rd1, [_Z6vmaxs2Pjjj_param_0];
	ld.param.u32 	%r2, [_Z6vmaxs2Pjjj_param_1];
	ld.param.u32 	%r3, [_Z6vmaxs2Pjjj_param_2];
	cvta.to.global.u64 	%rd2, %rd1;
	// begin inline asm
	max.s16x2 %r1, %r2, %r3;	

	// end inline asm
	st.global.u32 	[%rd2], %r1;
	ret;

}
	// .globl	_Z6vmaxs4Pjjj
.visible .entry _Z6vmaxs4Pjjj(
	.param .u64 .ptr .align 1 _Z6vmaxs4Pjjj_param_0,
	.param .u32 _Z6vmaxs4Pjjj_param_1,
	.param .u32 _Z6vmaxs4Pjjj_param_2
)
{
	.reg .b32 	%r<14>;
	.reg .b64 	%rd<3>;

	ld.param.u64 	%rd1, [_Z6vmaxs4Pjjj_param_0];
	ld.param.u32 	%r2, [_Z6vmaxs4Pjjj_param_1];
	ld.param.u32 	%r3, [_Z6vmaxs4Pjjj_param_2];
	not.b32 	%r7, %r3;
	cvta.to.global.u64 	%rd2, %rd1;
	and.b32  	%r8, %r2, 2139062143;
	and.b32  	%r9, %r7, 2139062143;
	add.s32 	%r4, %r9, %r8;
	// begin inline asm
	lop3.b32 %r5, %r2, %r3, %r4, 0x8E;
	
	// end inline asm
	// begin inline asm
	prmt.b32 %r5, %r5, 0, 0xba98;
	// end inline asm
	and.b32  	%r10, %r5, %r2;
	not.b32 	%r11, %r5;
	and.b32  	%r12, %r3, %r11;
	or.b32  	%r13, %r10, %r12;
	st.global.u32 	[%rd2], %r13;
	ret;

}
	// .globl	_Z6vmaxu2Pjjj
.visible .entry _Z6vmaxu2Pjjj(
	.param .u64 .ptr .align 1 _Z6vmaxu2Pjjj_param_0,
	.param .u32 _Z6vmaxu2Pjjj_param_1,
	.param .u32 _Z6vmaxu2Pjjj_param_2
)
{
	.reg .b32 	%r<4>;
	.reg .b64 	%rd<3>;

	ld.param.u64 	%rd1, [_Z6vmaxu2Pjjj_param_0];
	ld.param.u32 	%r2, [_Z6vmaxu2Pjjj_param_1];
	ld.param.u32 	%r3, [_Z6vmaxu2Pjjj_param_2];
	cvta.to.global.u64 	%rd2, %rd1;
	// begin inline asm
	max.u16x2 %r1, %r2, %r3;	

	// end inline asm
	st.global.u32 	[%rd2], %r1;
	ret;

}
	// .globl	_Z6vmaxu4Pjjj
.visible .entry _Z6vmaxu4Pjjj(
	.param .u64 .ptr .align 1 _Z6vmaxu4Pjjj_param_0,
	.param .u32 _Z6vmaxu4Pjjj_param_1,
	.param .u32 _Z6vmaxu4Pjjj_param_2
)
{
	.reg .b32 	%r<15>;
	.reg .b64 	%rd<3>;

	ld.param.u64 	%rd1, [_Z6vmaxu4Pjjj_param_0];
	ld.param.u32 	%r3, [_Z6vmaxu4Pjjj_param_1];
	ld.param.u32 	%r4, [_Z6vmaxu4Pjjj_param_2];
	cvta.to.global.u64 	%rd2, %rd1;
	not.b32 	%r5, %r4;
	or.b32  	%r6, %r3, %r5;
	xor.b32  	%r7, %r4, %r3;
	shr.u32 	%r8, %r7, 1;
	not.b32 	%r9, %r8;
	and.b32  	%r10, %r9, 2139062143;
	sub.s32 	%r1, %r6, %r10;
	// begin inline asm
	prmt.b32 %r1, %r1, 0, 0xba98;
	// end inline asm
	and.b32  	%r11, %r1, %r3;
	not.b32 	%r12, %r1;
	and.b32  	%r13, %r4, %r12;
	or.b32  	%r14, %r11, %r13;
	st.global.u32 	[%rd2], %r14;
	ret;

}
	// .globl	_Z6vmins2Pjjj
.visible .entry _Z6vmins2Pjjj(
	.param .u64 .ptr .align 1 _Z6vmins2Pjjj_param_0,
	.param .u32 _Z6vmins2Pjjj_param_1,
	.param .u32 _Z6vmins2Pjjj_param_2
)
{
	.reg .b32 	%r<4>;
	.reg .b64 	%rd<3>;

	ld.param.u64 	%rd1, [_Z6vmins2Pjjj_param_0];
	ld.param.u32 	%r2, [_Z6vmins2Pjjj_param_1];
	ld.param.u32 	%r3, [_Z6vmins2Pjjj_param_2];
	cvta.to.global.u64 	%rd2, %rd1;
	// begin inline asm
	min.s16x2 %r1, %r2, %r3;	

	// end inline asm
	st.global.u32 	[%rd2], %r1;
	ret;

}
	// .globl	_Z6vmins4Pjjj
.visible .entry _Z6vmins4Pjjj(
	.param .u64 .ptr .align 1 _Z6vmins4Pjjj_param_0,
	.param .u32 _Z6vmins4Pjjj_param_1,
	.param .u32 _Z6vmins4Pjjj_param_2
)
{
	.reg .b32 	%r<14>;
	.reg .b64 	%rd<3>;

	ld.param.u64 	%rd1, [_Z6vmins4Pjjj_param_0];
	ld.param.u32 	%r2, [_Z6vmins4Pjjj_param_1];
	ld.param.u32 	%r3, [_Z6vmins4Pjjj_param_2];
	not.b32 	%r7, %r3;
	cvta.to.global.u64 	%rd2, %rd1;
	and.b32  	%r8, %r2, 2139062143;
	and.b32  	%r9, %r7, 2139062143;
	add.s32 	%r4, %r9, %r8;
	// begin inline asm
	lop3.b32 %r5, %r2, %r3, %r4, 0x8E;
	
	// end inline asm
	// begin inline asm
	prmt.b32 %r5, %r5, 0, 0xba98;
	// end inline asm
	not.b32 	%r10, %r5;
	and.b32  	%r11, %r2, %r10;
	and.b32  	%r12, %r5, %r3;
	or.b32  	%r13, %r11, %r12;
	st.global.u32 	[%rd2], %r13;
	ret;

}
	// .globl	_Z6vminu2Pjjj
.visible .entry _Z6vminu2Pjjj(
	.param .u64 .ptr .align 1 _Z6vminu2Pjjj_param_0,
	.param .u32 _Z6vminu2Pjjj_param_1,
	.param .u32 _Z6vminu2Pjjj_param_2
)
{
	.reg .b32 	%r<4>;
	.reg .b64 	%rd<3>;

	ld.param.u64 	%rd1, [_Z6vminu2Pjjj_param_0];
	ld.param.u32 	%r2, [_Z6vminu2Pjjj_param_1];
	ld.param.u32 	%r3, [_Z6vminu2Pjjj_param_2];
	cvta.to.global.u64 	%rd2, %rd1;
	// begin inline asm
	min.u16x2 %r1, %r2, %r3;	

	// end inline asm
	st.global.u32 	[%rd2], %r1;
	ret;

}
	// .globl	_Z6vminu4Pjjj
.visible .entry _Z6vminu4Pjjj(
	.param .u64 .ptr .align 1 _Z6vminu4Pjjj_param_0,
	.param .u32 _Z6vminu4Pjjj_param_1,
	.param .u32 _Z6vminu4Pjjj_param_2
)
{
	.reg .b32 	%r<15>;
	.reg .b64 	%rd<3>;

	ld.param.u64 	%rd1, [_Z6vminu4Pjjj_param_0];
	ld.param.u32 	%r3, [_Z6vminu4Pjjj_param_1];
	ld.param.u32 	%r4, [_Z6vminu4Pjjj_param_2];
	cvta.to.global.u64 	%rd2, %rd1;
	not.b32 	%r5, %r3;
	or.b32  	%r6, %r4, %r5;
	xor.b32  	%r7, %r4, %r3;
	shr.u32 	%r8, %r7, 1;
	not.b32 	%r9, %r8;
	and.b32  	%r10, %r9, 2139062143;
	sub.s32 	%r1, %r6, %r10;
	// begin inline asm
	prmt.b32 %r1, %r1, 0, 0xba98;
	// end inline asm
	and.b32  	%r11, %r1, %r3;
	not.b32 	%r12, %r1;
	and.b32  	%r13, %r4, %r12;
	or.b32  	%r14, %r11, %r13;
	st.global.u32 	[%rd2], %r14;
	ret;

}
	// .globl	_Z5vneg2Pjj
.visible .entry _Z5vneg2Pjj(
	.param .u64 .ptr .align 1 _Z5vneg2Pjj_param_0,
	.param .u32 _Z5vneg2Pjj_param_1
)
{
	.reg .b32 	%r<5>;
	.reg .b64 	%rd<3>;

	ld.param.u64 	%rd1, [_Z5vneg2Pjj_param_0];
	ld.param.u32 	%r4, [_Z5vneg2Pjj_param_1];
	cvta.to.global.u64 	%rd2, %rd1;
	not.b32 	%r2, %r4;
	mov.b32 	%r3, 65537;
	// begin inline asm
	add.u16x2 %r1, %r2, %r3;	

	// end inline asm
	st.global.u32 	[%rd2], %r1;
	ret;

}
	// .globl	_Z5vneg4Pjj
.visible .entry _Z5vneg4Pjj(
	.param .u64 .ptr .align 1 _Z5vneg4Pjj_param_0,
	.param .u32 _Z5vneg4Pjj_param_1
)
{
	.reg .b32 	%r<7>;
	.reg .b64 	%rd<3>;

	ld.param.u64 	%rd1, [_Z5vneg4Pjj_param_0];
	ld.param.u32 	%r1, [_Z5vneg4Pjj_param_1];
	cvta.to.global.u64 	%rd2, %rd1;
	and.b32  	%r2, %r1, 2139062143;
	and.b32  	%r3, %r1, -2139062144;
	sub.s32 	%r4, -2139062144, %r2;
	xor.b32  	%r5, %r3, %r4;
	xor.b32  	%r6, %r5, -2139062144;
	st.global.u32 	[%rd2], %r6;
	ret;

}
	// .globl	_Z7vnegss2Pjj
.visible .entry _Z7vnegss2Pjj(
	.param .u64 .ptr .align 1 _Z7vnegss2Pjj_param_0,
	.param .u32 _Z7vnegss2Pjj_param_1
)
{
	.reg .b32 	%r<9>;
	.reg .b64 	%rd<3>;

	ld.param.u64 	%rd1, [_Z7vnegss2Pjj_param_0];
	ld.param.u32 	%r4, [_Z7vnegss2Pjj_param_1];
	cvta.to.global.u64 	%rd2, %rd1;
	not.b32 	%r2, %r4;
	mov.b32 	%r3, 65537;
	// begin inline asm
	add.u16x2 %r1, %r2, %r3;	

	// end inline asm
	and.b32  	%r5, %r1, %r4;
	shr.u32 	%r6, %r5, 15;
	and.b32  	%r7, %r6, 65537;
	sub.s32 	%r8, %r1, %r7;
	st.global.u32 	[%rd2], %r8;
	ret;

}
	// .globl	_Z7vnegss4Pjj
.visible .entry _Z7vnegss4Pjj(
	.param .u64 .ptr .align 1 _Z7vnegss4Pjj_param_0,
	.param .u32 _Z7vnegss4Pjj_param_1
)
{
	.reg .b32 	%r<8>;
	.reg .b64 	%rd<3>;

	ld.param.u64 	%rd1, [_Z7vnegss4Pjj_param_0];
	ld.param.u32 	%r2, [_Z7vnegss4Pjj_param_1];
	cvta.to.global.u64 	%rd2, %rd1;
	and.b32  	%r4, %r2, 2139062143;
	and.b32  	%r5, %r2, -2139062144;
	sub.s32 	%r6, -2139062144, %r4;
	xor.b32  	%r7, %r5, %r6;
	xor.b32  	%r1, %r7, -2139062144;
	// begin inline asm
	{                                          
	.reg .u32 __temp$a, __temp$r, __temp$s;    
	mov.b32  __temp$r,%r1;                      
	mov.b32  __temp$a,%r2;                      
	and.b32  __temp$a,__temp$a,0x80808080;     
	and.b32  __temp$s,__temp$a,__temp$r;       
	shr.u32  __temp$s,__temp$s,7;              
	sub.u32  __temp$r,__temp$r,__temp$s;       
	mov.b32  %r1,__temp$r;                      
	}
	// end inline asm
	st.global.u32 	[%rd2], %r1;
	ret;

}
	// .globl	_Z6vsads2Pjjj
.visible .entry _Z6vsads2Pjjj(
	.param .u64 .ptr .align 1 _Z6vsads2Pjjj_param_0,
	.param .u32 _Z6vsads2Pjjj_param_1,
	.param .u32 _Z6vsads2Pjjj_param_2
)
{
	.reg .b32 	%r<15>;
	.reg .b64 	%rd<3>;

	ld.param.u64 	%rd1, [_Z6vsads2Pjjj_param_0];
	ld.param.u32 	%r2, [_Z6vsads2Pjjj_param_1];
	ld.param.u32 	%r3, [_Z6vsads2Pjjj_param_2];
	cvta.to.global.u64 	%rd2, %rd1;
	// begin inline asm
	{                                                 
	.reg .b16 __temp$b_lo, __temp$b_hi;                
	.reg .b32 __temp$b_neg;                            
	mov.b32 {__temp$b_lo, __temp$b_hi}, %r3;            
	neg.s16 __temp$b_lo, __temp$b_lo;                  
	neg.s16 __temp$b_hi, __temp$b_hi;                  
	mov.b32 __temp$b_neg, {__temp$b_lo, __temp$b_hi};  
	add.s16x2 %r1, %r2, __temp$b_neg;                    
	}
	// end inline asm
	xor.b32  	%r6, %r3, %r2;
	xor.b32  	%r7, %r1, %r2;
	and.b32  	%r8, %r7, %r6;
	xor.b32  	%r4, %r8, %r1;
	// begin inline asm
	prmt.b32 %r4, %r4, 0, 0xbb99;
	// end inline asm
	xor.b32  	%r9, %r4, %r1;
	and.b32  	%r10, %r4, 65537;
	add.s32 	%r11, %r9, %r10;
	shr.u32 	%r12, %r11, 16;
	and.b32  	%r13, %r11, 65535;
	add.s32 	%r14, %r12, %r13;
	st.global.u32 	[%rd2], %r14;
	ret;

}
	// .globl	_Z6vsads4Pjjj
.visible .entry _Z6vsads4Pjjj(
	.param .u64 .ptr .align 1 _Z6vsads4Pjjj_param_0,
	.param .u32 _Z6vsads4Pjjj_param_1,
	.param .u32 _Z6vsads4Pjjj_param_2
)
{
	.reg .b32 	%r<14>;
	.reg .b64 	%rd<3>;

	ld.param.u64 	%rd1, [_Z6vsads4Pjjj_param_0];
	ld.param.u32 	%r5, [_Z6vsads4Pjjj_param_1];
	ld.param.u32 	%r6, [_Z6vsads4Pjjj_param_2];
	cvta.to.global.u64 	%rd2, %rd1;
	xor.b32  	%r2, %r5, -2139062144;
	xor.b32  	%r3, %r6, -2139062144;
	mov.b32 	%r1, 0;
	// begin inline asm
	vabsdiff4.u32.u32.u32 %r1,%r2,%r3,%r1;
	// end inline asm
	shr.u32 	%r7, %r1, 8;
	and.b32  	%r8, %r7, 16711935;
	and.b32  	%r9, %r1, 16711935;
	add.s32 	%r10, %r8, %r9;
	shr.u32 	%r11, %r10, 16;
	and.b32  	%r12, %r10, 511;
	add.s32 	%r13, %r11, %r12;
	st.global.u32 	[%rd2], %r13;
	ret;

}
	// .globl	_Z6vsadu2Pjjj
.visible .entry _Z6vsadu2Pjjj(
	.param .u64 .ptr .align 1 _Z6vsadu2Pjjj_param_0,
	.param .u32 _Z6vsadu2Pjjj_param_1,
	.param .u32 _Z6vsadu2Pjjj_param_2
)
{
	.reg .b32 	%r<5>;
	.reg .b64 	%rd<3>;

	ld.param.u64 	%rd1, [_Z6vsadu2Pjjj_param_0];
	ld.param.u32 	%r2, [_Z6vsadu2Pjjj_param_1];
	ld.param.u32 	%r3, [_Z6vsadu2Pjjj_param_2];
	cvta.to.global.u64 	%rd2, %rd1;
	mov.b32 	%r1, 0;
	// begin inline asm
	vabsdiff2.u32.u32.u32.add %r1,%r2,%r3,%r1;
	// end inline asm
	st.global.u32 	[%rd2], %r1;
	ret;

}
	// .globl	_Z6vsadu4Pjjj
.visible .entry _Z6vsadu4Pjjj(
	.param .u64 .ptr .align 1 _Z6vsadu4Pjjj_param_0,
	.param .u32 _Z6vsadu4Pjjj_param_1,
	.param .u32 _Z6vsadu4Pjjj_param_2
)
{
	.reg .b32 	%r<5>;
	.reg .b64 	%rd<3>;

	ld.param.u64 	%rd1, [_Z6vsadu4Pjjj_param_0];
	ld.param.u32 	%r2, [_Z6vsadu4Pjjj_param_1];
	ld.param.u32 	%r3, [_Z6vsadu4Pjjj_param_2];
	cvta.to.global.u64 	%rd2, %rd1;
	mov.b32 	%r1, 0;
	// begin inline asm
	vabsdiff4.u32.u32.u32.add %r1,%r2,%r3,%r1;
	// end inline asm
	st.global.u32 	[%rd2], %r1;
	ret;

}
	// .globl	_Z7vseteq2Pjjj
.visible .entry _Z7vseteq2Pjjj(
	.param .u64 .ptr .align 1 _Z7vseteq2Pjjj_param_0,
	.param .u32 _Z7vseteq2Pjjj_param_1,
	.param .u32 _Z7vseteq2Pjjj_param_2
)
{
	.reg .b32 	%r<10>;
	.reg .b64 	%rd<3>;

	ld.param.u64 	%rd1, [_Z7vseteq2Pjjj_param_0];
	ld.param.u32 	%r1, [_Z7vseteq2Pjjj_param_1];
	ld.param.u32 	%r2, [_Z7vseteq2Pjjj_param_2];
	cvta.to.global.u64 	%rd2, %rd1;
	xor.b32  	%r3, %r2, %r1;
	or.b32  	%r4, %r3, -2147450880;
	sub.s32 	%r5, 65536, %r4;
	not.b32 	%r6, %r3;
	and.b32  	%r7, %r5, %r6;
	shr.u32 	%r8, %r7, 15;
	and.b32  	%r9, %r8, 65537;
	st.global.u32 	[%rd2], %r9;
	ret;

}
	// .globl	_Z7vseteq4Pjjj
.visible .entry _Z7vseteq4Pjjj(
	.param .u64 .ptr .align 1 _Z7vseteq4Pjjj_param_0,
	.param .u32 _Z7vseteq4Pjjj_param_1,
	.param .u32 _Z7vseteq4Pjjj_param_2
)
{
	.reg .b32 	%r<10>;
	.reg .b64 	%rd<3>;

	ld.param.u64 	%rd1, [_Z7vseteq4Pjjj_param_0];
	ld.param.u32 	%r1, [_Z7vseteq4Pjjj_param_1];
	ld.param.u32 	%r2, [_Z7vseteq4Pjjj_param_2];
	cvta.to.global.u64 	%rd2, %rd1;
	xor.b32  	%r3, %r2, %r1;
	or.b32  	%r4, %r3, -2139062144;
	sub.s32 	%r5, 16843008, %r4;
	not.b32 	%r6, %r3;
	and.b32  	%r7, %r5, %r6;
	shr.u32 	%r8, %r7, 7;
	and.b32  	%r9, %r8, 16843009;
	st.global.u32 	[%rd2], %r9;
	ret;

}
	// .globl	_Z8vsetges2Pjjj
.visible .entry _Z8vsetges2Pjjj(
	.param .u64 .ptr .align 1 _Z8vsetges2Pjjj_param_0,
	.param .u32 _Z8vsetges2Pjjj_param_1,
	.param .u32 _Z8vsetges2Pjjj_param_2
)
{
	.reg .b32 	%r<10>;
	.reg .b64 	%rd<3>;

	ld.param.u64 	%rd1, [_Z8vsetges2Pjjj_param_0];
	ld.param.u32 	%r2, [_Z8vsetges2Pjjj_param_1];
	not.b32 	%r5, %r2;
	ld.param.u32 	%r3, [_Z8vsetges2Pjjj_param_2];
	cvta.to.global.u64 	%rd2, %rd1;
	and.b32  	%r6, %r5, 2147450879;
	and.b32  	%r7, %r3, 2147450879;
	add.s32 	%r4, %r6, %r7;
	// begin inline asm
	lop3.b32 %r1, %r2, %r3, %r4, 0x4D;
	
	// end inline asm
	shr.u32 	%r8, %r1, 15;
	and.b32  	%r9, %r8, 65537;
	st.global.u32 	[%rd2], %r9;
	ret;

}
	// .globl	_Z8vsetges4Pjjj
.visible .entry _Z8vsetges4Pjjj(
	.param .u64 .ptr .align 1 _Z8vsetges4Pjjj_param_0,
	.param .u32 _Z8vsetges4Pjjj_param_1,
	.param .u32 _Z8vsetges4Pjjj_param_2
)
{
	.reg .b32 	%r<10>;
	.reg .b64 	%rd<3>;

	ld.param.u64 	%rd1, [_Z8vsetges4Pjjj_param_0];
	ld.param.u32 	%r2, [_Z8vsetges4Pjjj_param_1];
	not.b32 	%r5, %r2;
	ld.param.u32 	%r3, [_Z8vsetges4Pjjj_param_2];
	cvta.to.global.u64 	%rd2, %rd1;
	and.b32  	%r6, %r5, 2139062143;
	and.b32  	%r7, %r3, 2139062143;
	add.s32 	%r4, %r6, %r7;
	// begin inline asm
	lop3.b32 %r1, %r2, %r3, %r4, 0x4D;
	
	// end inline asm
	shr.u32 	%r8, %r1, 7;
	and.b32  	%r9, %r8, 16843009;
	st.global.u32 	[%rd2], %r9;
	ret;

}
	// .globl	_Z8vsetgeu2Pjjj
.visible .entry _Z8vsetgeu2Pjjj(
	.param .u64 .ptr .align 1 _Z8vsetgeu2Pjjj_param_0,
	.param .u32 _Z8vsetgeu2Pjjj_param_1,
	.param .u32 _Z8vsetgeu2Pjjj_param_2
)
{
	.reg .b32 	%r<10>;
	.reg .b64 	%rd<3>;

	ld.param.u64 	%rd1, [_Z8vsetgeu2Pjjj_param_0];
	ld.param.u32 	%r2, [_Z8vsetgeu2Pjjj_param_1];
	not.b32 	%r5, %r2;
	ld.param.u32 	%r3, [_Z8vsetgeu2Pjjj_param_2];
	cvta.to.global.u64 	%rd2, %rd1;
	and.b32  	%r6, %r5, 2147450879;
	and.b32  	%r7, %r3, 2147450879;
	add.s32 	%r4, %r6, %r7;
	// begin inline asm
	lop3.b32 %r1, %r2, %r3, %r4, 0x71;
	
	// end inline asm
	shr.u32 	%r8, %r1, 15;
	and.b32  	%r9, %r8, 65537;
	st.global.u32 	[%rd2], %r9;
	ret;

}
	// .globl	_Z8vsetgeu4Pjjj
.visible .entry _Z8vsetgeu4Pjjj(
	.param .u64 .ptr .align 1 _Z8vsetgeu4Pjjj_param_0,
	.param .u32 _Z8vsetgeu4Pjjj_param_1,
	.param .u32 _Z8vsetgeu4Pjjj_param_2
)
{
	.reg .b32 	%r<10>;
	.reg .b64 	%rd<3>;

	ld.param.u64 	%rd1, [_Z8vsetgeu4Pjjj_param_0];
	ld.param.u32 	%r2, [_Z8vsetgeu4Pjjj_param_1];
	not.b32 	%r5, %r2;
	ld.param.u32 	%r3, [_Z8vsetgeu4Pjjj_param_2];
	cvta.to.global.u64 	%rd2, %rd1;
	and.b32  	%r6, %r5, 2139062143;
	and.b32  	%r7, %r3, 2139062143;
	add.s32 	%r4, %r6, %r7;
	// begin inline asm
	lop3.b32 %r1, %r2, %r3, %r4, 0x71;
	
	// end inline asm
	shr.u32 	%r8, %r1, 7;
	and.b32  	%r9, %r8, 16843009;
	st.global.u32 	[%rd2], %r9;
	ret;

}
	// .globl	_Z8vsetgts2Pjjj
.visible .entry _Z8vsetgts2Pjjj(
	.param .u64 .ptr .align 1 _Z8vsetgts2Pjjj_param_0,
	.param .u32 _Z8vsetgts2Pjjj_param_1,
	.param .u32 _Z8vsetgts2Pjjj_param_2
)
{
	.reg .b32 	%r<10>;
	.reg .b64 	%rd<3>;

	ld.param.u64 	%rd1, [_Z8vsetgts2Pjjj_param_0];
	ld.param.u32 	%r2, [_Z8vsetgts2Pjjj_param_1];
	ld.param.u32 	%r3, [_Z8vsetgts2Pjjj_param_2];
	not.b32 	%r5, %r3;
	cvta.to.global.u64 	%rd2, %rd1;
	and.b32  	%r6, %r2, 2147450879;
	and.b32  	%r7, %r5, 2147450879;
	add.s32 	%r4, %r7, %r6;
	// begin inline asm
	lop3.b32 %r1, %r2, %r3, %r4, 0x8E;
	
	// end inline asm
	shr.u32 	%r8, %r1, 15;
	and.b32  	%r9, %r8, 65537;
	st.global.u32 	[%rd2], %r9;
	ret;

}
	// .globl	_Z8vsetgts4Pjjj
.visible .entry _Z8vsetgts4Pjjj(
	.param .u64 .ptr .align 1 _Z8vsetgts4Pjjj_param_0,
	.param .u32 _Z8vsetgts4Pjjj_param_1,
	.param .u32 _Z8vsetgts4Pjjj_param_2
)
{
	.reg .b32 	%r<10>;
	.reg .b64 	%rd<3>;

	ld.param.u64 	%rd1, [_Z8vsetgts4Pjjj_param_0];
	ld.param.u32 	%r2, [_Z8vsetgts4Pjjj_param_1];
	ld.param.u32 	%r3, [_Z8vsetgts4Pjjj_param_2];
	not.b32 	%r5, %r3;
	cvta.to.global.u64 	%rd2, %rd1;
	and.b32  	%r6, %r2, 2139062143;
	and.b32  	%r7, %r5, 2139062143;
	add.s32 	%r4, %r7, %r6;
	// begin inline asm
	lop3.b32 %r1, %r2, %r3, %r4, 0x8E;
	
	// end inline asm
	shr.u32 	%r8, %r1, 7;
	and.b32  	%r9, %r8, 16843009;
	st.global.u32 	[%rd2], %r9;
	ret;

}
	// .globl	_Z8vsetgtu2Pjjj
.visible .entry _Z8vsetgtu2Pjjj(
	.param .u64 .ptr .align 1 _Z8vsetgtu2Pjjj_param_0,
	.param .u32 _Z8vsetgtu2Pjjj_param_1,
	.param .u32 _Z8vsetgtu2Pjjj_param_2
)
{
	.reg .b32 	%r<10>;
	.reg .b64 	%rd<3>;

	ld.param.u64 	%rd1, [_Z8vsetgtu2Pjjj_param_0];
	ld.param.u32 	%r2, [_Z8vsetgtu2Pjjj_param_1];
	ld.param.u32 	%r3, [_Z8vsetgtu2Pjjj_param_2];
	not.b32 	%r5, %r3;
	cvta.to.global.u64 	%rd2, %rd1;
	and.b32  	%r6, %r2, 2147450879;
	and.b32  	%r7, %r5, 2147450879;
	add.s32 	%r4, %r7, %r6;
	// begin inline asm
	lop3.b32 %r1, %r2, %r3, %r4, 0xB2;
	
	// end inline asm
	shr.u32 	%r8, %r1, 15;
	and.b32  	%r9, %r8, 65537;
	st.global.u32 	[%rd2], %r9;
	ret;

}
	// .globl	_Z8vsetgtu4Pjjj
.visible .entry _Z8vsetgtu4Pjjj(
	.param .u64 .ptr .align 1 _Z8vsetgtu4Pjjj_param_0,
	.param .u32 _Z8vsetgtu4Pjjj_param_1,
	.param .u32 _Z8vsetgtu4Pjjj_param_2
)
{
	.reg .b32 	%r<10>;
	.reg .b64 	%rd<3>;

	ld.param.u64 	%rd1, [_Z8vsetgtu4Pjjj_param_0];
	ld.param.u32 	%r2, [_Z8vsetgtu4Pjjj_param_1];
	ld.param.u32 	%r3, [_Z8vsetgtu4Pjjj_param_2];
	not.b32 	%r5, %r3;
	cvta.to.global.u64 	%rd2, %rd1;
	and.b32  	%r6, %r2, 2139062143;
	and.b32  	%r7, %r5, 2139062143;
	add.s32 	%r4, %r7, %r6;
	// begin inline asm
	lop3.b32 %r1, %r2, %r3, %r4, 0xB2;
	
	// end inline asm
	shr.u32 	%r8, %r1, 7;
	and.b32  	%r9, %r8, 16843009;
	st.global.u32 	[%rd2], %r9;
	ret;

}
	// .globl	_Z8vsetles2Pjjj
.visible .entry _Z8vsetles2Pjjj(
	.param .u64 .ptr .align 1 _Z8vsetles2Pjjj_param_0,
	.param .u32 _Z8vsetles2Pjjj_param_1,
	.param .u32 _Z8vsetles2Pjjj_param_2
)
{
	.reg .b32 	%r<10>;
	.reg .b64 	%rd<3>;

	ld.param.u64 	%rd1, [_Z8vsetles2Pjjj_param_0];
	ld.param.u32 	%r3, [_Z8vsetles2Pjjj_param_1];
	ld.param.u32 	%r2, [_Z8vsetles2Pjjj_param_2];
	not.b32 	%r5, %r2;
	cvta.to.global.u64 	%rd2, %rd1;
	and.b32  	%r6, %r5, 2147450879;
	and.b32  	%r7, %r3, 2147450879;
	add.s32 	%r4, %r6, %r7;
	// begin inline asm
	lop3.b32 %r1, %r2, %r3, %r4, 0x4D;
	
	// end inline asm
	shr.u32 	%r8, %r1, 15;
	and.b32  	%r9, %r8, 65537;
	st.global.u32 	[%rd2], %r9;
	ret;

}
	// .globl	_Z8vsetles4Pjjj
.visible .entry _Z8vsetles4Pjjj(
	.param .u64 .ptr .align 1 _Z8vsetles4Pjjj_param_0,
	.param .u32 _Z8vsetles4Pjjj_param_1,
	.param .u32 _Z8vsetles4Pjjj_param_2
)
{
	.reg .b32 	%r<10>;
	.reg .b64 	%rd<3>;

	ld.param.u64 	%rd1, [_Z8vsetles4Pjjj_param_0];
	ld.param.u32 	%r3, [_Z8vsetles4Pjjj_param_1];
	ld.param.u32 	%r2, [_Z8vsetles4Pjjj_param_2];
	not.b32 	%r5, %r2;
	cvta.to.global.u64 	%rd2, %rd1;
	and.b32  	%r6, %r5, 2139062143;
	and.b32  	%r7, %r3, 2139062143;
	add.s32 	%r4, %r6, %r7;
	// begin inline asm
	lop3.b32 %r1, %r2, %r3, %r4, 0x4D;
	
	// end inline asm
	shr.u32 	%r8, %r1, 7;
	and.b32  	%r9, %r8, 16843009;
	st.global.u32 	[%rd2], %r9;
	ret;

}
	// .globl	_Z8vsetleu2Pjjj
.visible .entry _Z8vsetleu2Pjjj(
	.param .u64 .ptr .align 1 _Z8vsetleu2Pjjj_param_0,
	.param .u32 _Z8vsetleu2Pjjj_param_1,
	.param .u32 _Z8vsetleu2Pjjj_param_2
)
{
	.reg .b32 	%r<10>;
	.reg .b64 	%rd<3>;

	ld.param.u64 	%rd1, [_Z8vsetleu2Pjjj_param_0];
	ld.param.u32 	%r3, [_Z8vsetleu2Pjjj_param_1];
	ld.param.u32 	%r2, [_Z8vsetleu2Pjjj_param_2];
	not.b32 	%r5, %r2;
	cvta.to.global.u64 	%rd2, %rd1;
	and.b32  	%r6, %r5, 2147450879;
	and.b32  	%r7, %r3, 2147450879;
	add.s32 	%r4, %r6, %r7;
	// begin inline asm
	lop3.b32 %r1, %r2, %r3, %r4, 0x71;
	
	// end inline asm
	shr.u32 	%r8, %r1, 15;
	and.b32  	%r9, %r8, 65537;
	st.global.u32 	[%rd2], %r9;
	ret;

}
	// .globl	_Z8vsetleu4Pjjj
.visible .entry _Z8vsetleu4Pjjj(
	.param .u64 .ptr .align 1 _Z8vsetleu4Pjjj_param_0,
	.param .u32 _Z8vsetleu4Pjjj_param_1,
	.param .u32 _Z8vsetleu4Pjjj_param_2
)
{
	.reg .b32 	%r<10>;
	.reg .b64 	%rd<3>;

	ld.param.u64 	%rd1, [_Z8vsetleu4Pjjj_param_0];
	ld.param.u32 	%r3, [_Z8vsetleu4Pjjj_param_1];
	ld.param.u32 	%r2, [_Z8vsetleu4Pjjj_param_2];
	not.b32 	%r5, %r2;
	cvta.to.global.u64 	%rd2, %rd1;
	and.b32  	%r6, %r5, 2139062143;
	and.b32  	%r7, %r3, 2139062143;
	add.s32 	%r4, %r6, %r7;
	// begin inline asm
	lop3.b32 %r1, %r2, %r3, %r4, 0x71;
	
	// end inline asm
	shr.u32 	%r8, %r1, 7;
	and.b32  	%r9, %r8, 16843009;
	st.global.u32 	[%rd2], %r9;
	ret;

}
	// .globl	_Z8vsetlts2Pjjj
.visible .entry _Z8vsetlts2Pjjj(
	.param .u64 .ptr .align 1 _Z8vsetlts2Pjjj_param_0,
	.param .u32 _Z8vsetlts2Pjjj_param_1,
	.param .u32 _Z8vsetlts2Pjjj_param_2
)
{
	.reg .b32 	%r<10>;
	.reg .b64 	%rd<3>;

	ld.param.u64 	%rd1, [_Z8vsetlts2Pjjj_param_0];
	ld.param.u32 	%r3, [_Z8vsetlts2Pjjj_param_1];
	not.b32 	%r5, %r3;
	ld.param.u32 	%r2, [_Z8vsetlts2Pjjj_param_2];
	cvta.to.global.u64 	%rd2, %rd1;
	and.b32  	%r6, %r2, 2147450879;
	and.b32  	%r7, %r5, 2147450879;
	add.s32 	%r4, %r6, %r7;
	// begin inline asm
	lop3.b32 %r1, %r2, %r3, %r4, 0x8E;
	
	// end inline asm
	shr.u32 	%r8, %r1, 15;
	and.b32  	%r9, %r8, 65537;
	st.global.u32 	[%rd2], %r9;
	ret;

}
	// .globl	_Z8vsetlts4Pjjj
.visible .entry _Z8vsetlts4Pjjj(
	.param .u64 .ptr .align 1 _Z8vsetlts4Pjjj_param_0,
	.param .u32 _Z8vsetlts4Pjjj_param_1,
	.param .u32 _Z8vsetlts4Pjjj_param_2
)
{
	.reg .b32 	%r<10>;
	.reg .b64 	%rd<3>;

	ld.param.u64 	%rd1, [_Z8vsetlts4Pjjj_param_0];
	ld.param.u32 	%r3, [_Z8vsetlts4Pjjj_param_1];
	not.b32 	%r5, %r3;
	ld.param.u32 	%r2, [_Z8vsetlts4Pjjj_param_2];
	cvta.to.global.u64 	%rd2, %rd1;
	and.b32  	%r6, %r2, 2139062143;
	and.b32  	%r7, %r5, 2139062143;
	add.s32 	%r4, %r6, %r7;
	// begin inline asm
	lop3.b32 %r1, %r2, %r3, %r4, 0x8E;
	
	// end inline asm
	shr.u32 	%r8, %r1, 7;
	and.b32  	%r9, %r8, 16843009;
	st.global.u32 	[%rd2], %r9;
	ret;

}
	// .globl	_Z8vsetltu2Pjjj
.visible .entry _Z8vsetltu2Pjjj(
	.param .u64 .ptr .align 1 _Z8vsetltu2Pjjj_param_0,
	.param .u32 _Z8vsetltu2Pjjj_param_1,
	.param .u32 _Z8vsetltu2Pjjj_param_2
)
{
	.reg .b32 	%r<10>;
	.reg .b64 	%rd<3>;

	ld.param.u64 	%rd1, [_Z8vsetltu2Pjjj_param_0];
	ld.param.u32 	%r3, [_Z8vsetltu2Pjjj_param_1];
	not.b32 	%r5, %r3;
	ld.param.u32 	%r2, [_Z8vsetltu2Pjjj_param_2];
	cvta.to.global.u64 	%rd2, %rd1;
	and.b32  	%r6, %r2, 2147450879;
	and.b32  	%r7, %r5, 2147450879;
	add.s32 	%r4, %r6, %r7;
	// begin inline asm
	lop3.b32 %r1, %r2, %r3, %r4, 0xB2;
	
	// end inline asm
	shr.u32 	%r8, %r1, 15;
	and.b32  	%r9, %r8, 65537;
	st.global.u32 	[%rd2], %r9;
	ret;

}
	// .globl	_Z8vsetltu4Pjjj
.visible .entry _Z8vsetltu4Pjjj(
	.param .u64 .ptr .align 1 _Z8vsetltu4Pjjj_param_0,
	.param .u32 _Z8vsetltu4Pjjj_param_1,
	.param .u32 _Z8vsetltu4Pjjj_param_2
)
{
	.reg .b32 	%r<10>;
	.reg .b64 	%rd<3>;

	ld.param.u64 	%rd1, [_Z8vsetltu4Pjjj_param_0];
	ld.param.u32 	%r3, [_Z8vsetltu4Pjjj_param_1];
	not.b32 	%r5, %r3;
	ld.param.u32 	%r2, [_Z8vsetltu4Pjjj_param_2];
	cvta.to.global.u64 	%rd2, %rd1;
	and.b32  	%r6, %r2, 2139062143;
	and.b32  	%r7, %r5, 2139062143;
	add.s32 	%r4, %r6, %r7;
	// begin inline asm
	lop3.b32 %r1, %r2, %r3, %r4, 0xB2;
	
	// end inline asm
	shr.u32 	%r8, %r1, 7;
	and.b32  	%r9, %r8, 16843009;
	st.global.u32 	[%rd2], %r9;
	ret;

}
	// .globl	_Z7vsetne2Pjjj
.visible .entry _Z7vsetne2Pjjj(
	.param .u64 .ptr .align 1 _Z7vsetne2Pjjj_param_0,
	.param .u32 _Z7vsetne2Pjjj_param_1,
	.param .u32 _Z7vsetne2Pjjj_param_2
)
{
	.reg .b32 	%r<9>;
	.reg .b64 	%rd<3>;

	ld.param.u64 	%rd1, [_Z7vsetne2Pjjj_param_0];
	ld.param.u32 	%r1, [_Z7vsetne2Pjjj_param_1];
	ld.param.u32 	%r2, [_Z7vsetne2Pjjj_param_2];
	cvta.to.global.u64 	%rd2, %rd1;
	xor.b32  	%r3, %r2, %r1;
	or.b32  	%r4, %r3, -2147450880;
	add.s32 	%r5, %r4, -65537;
	or.b32  	%r6, %r5, %r3;
	shr.u32 	%r7, %r6, 15;
	and.b32  	%r8, %r7, 65537;
	st.global.u32 	[%rd2], %r8;
	ret;

}
	// .globl	_Z7vsetne4Pjjj
.visible .entry _Z7vsetne4Pjjj(
	.param .u64 .ptr .align 1 _Z7vsetne4Pjjj_param_0,
	.param .u32 _Z7vsetne4Pjjj_param_1,
	.param .u32 _Z7vsetne4Pjjj_param_2
)
{
	.reg .b32 	%r<9>;
	.reg .b64 	%rd<3>;

	ld.param.u64 	%rd1, [_Z7vsetne4Pjjj_param_0];
	ld.param.u32 	%r1, [_Z7vsetne4Pjjj_param_1];
	ld.param.u32 	%r2, [_Z7vsetne4Pjjj_param_2];
	cvta.to.global.u64 	%rd2, %rd1;
	xor.b32  	%r3, %r2, %r1;
	or.b32  	%r4, %r3, -2139062144;
	add.s32 	%r5, %r4, -16843009;
	or.b32  	%r6, %r5, %r3;
	shr.u32 	%r7, %r6, 7;
	and.b32  	%r8, %r7, 16843009;
	st.global.u32 	[%rd2], %r8;
	ret;

}
	// .globl	_Z5vsub2Pjjj
.visible .entry _Z5vsub2Pjjj(
	.param .u64 .ptr .align 1 _Z5vsub2Pjjj_param_0,
	.param .u32 _Z5vsub2Pjjj_param_1,
	.param .u32 _Z5vsub2Pjjj_param_2
)
{
	.reg .b32 	%r<4>;
	.reg .b64 	%rd<3>;

	ld.param.u64 	%rd1, [_Z5vsub2Pjjj_param_0];
	ld.param.u32 	%r2, [_Z5vsub2Pjjj_param_1];
	ld.param.u32 	%r3, [_Z5vsub2Pjjj_param_2];
	cvta.to.global.u64 	%rd2, %rd1;
	// begin inline asm
	{                                                 
	.reg .b16 __temp$b_lo, __temp$b_hi;                
	.reg .b32 __temp$b_neg;                            
	mov.b32 {__temp$b_lo, __temp$b_hi}, %r3;            
	neg.s16 __temp$b_lo, __temp$b_lo;                  
	neg.s16 __temp$b_hi, __temp$b_hi;                  
	mov.b32 __temp$b_neg, {__temp$b_lo, __temp$b_hi};  
	add.s16x2 %r1, %r2, __temp$b_neg;                    
	}
	// end inline asm
	st.global.u32 	[%rd2], %r1;
	ret;

}
	// .globl	_Z5vsub4Pjjj
.visible .entry _Z5vsub4Pjjj(
	.param .u64 .ptr .align 1 _Z5vsub4Pjjj_param_0,
	.param .u32 _Z5vsub4Pjjj_param_1,
	.param .u32 _Z5vsub4Pjjj_param_2
)
{
	.reg .b32 	%r<10>;
	.reg .b64 	%rd<3>;

	ld.param.u64 	%rd1, [_Z5vsub4Pjjj_param_0];
	ld.param.u32 	%r1, [_Z5vsub4Pjjj_param_1];
	ld.param.u32 	%r2, [_Z5vsub4Pjjj_param_2];
	cvta.to.global.u64 	%rd2, %rd1;
	xor.b32  	%r3, %r2, %r1;
	or.b32  	%r4, %r1, -2139062144;
	and.b32  	%r5, %r2, 2139062143;
	and.b32  	%r6, %r3, -2139062144;
	sub.s32 	%r7, %r4, %r5;
	xor.b32  	%r8, %r7, %r6;
	xor.b32  	%r9, %r8, -2139062144;
	st.global.u32 	[%rd2], %r9;
	ret;

}
	// .globl	_Z7vsubss2Pjjj
.visible .entry _Z7vsubss2Pjjj(
	.param .u64 .ptr .align 1 _Z7vsubss2Pjjj_param_0,
	.param .u32 _Z7vsubss2Pjjj_param_1,
	.param .u32 _Z7vsubss2Pjjj_param_2
)
{
	.reg .b32 	%r<15>;
	.reg .b64 	%rd<3>;

	ld.param.u64 	%rd1, [_Z7vsubss2Pjjj_param_0];
	ld.param.u32 	%r6, [_Z7vsubss2Pjjj_param_1];
	ld.param.u32 	%r3, [_Z7vsubss2Pjjj_param_2];
	cvta.to.global.u64 	%rd2, %rd1;
	// begin inline asm
	{                                                 
	.reg .b16 __temp$b_lo, __temp$b_hi;                
	.reg .b32 __temp$b_neg;                            
	mov.b32 {__temp$b_lo, __temp$b_hi}, %r3;            
	neg.s16 __temp$b_lo, __temp$b_lo;                  
	neg.s16 __temp$b_hi, __temp$b_hi;                  
	mov.b32 __temp$b_neg, {__temp$b_lo, __temp$b_hi};  
	add.s16x2 %r1, %r6, __temp$b_neg;                    
	}
	// end inline asm
	xor.b32  	%r8, %r3, %r6;
	xor.b32  	%r9, %r1, %r6;
	and.b32  	%r4, %r9, %r8;
	// begin inline asm
	prmt.b32 %r4, %r4, 0, 0xbb99;
	// end inline asm
	// begin inline asm
	prmt.b32 %r6, %r6, 0, 0xbb99;
	// end inline asm
	xor.b32  	%r10, %r6, 2147450879;
	not.b32 	%r11, %r4;
	and.b32  	%r12, %r1, %r11;
	and.b32  	%r13, %r10, %r4;
	or.b32  	%r14, %r13, %r12;
	st.global.u32 	[%rd2], %r14;
	ret;

}
	// .globl	_Z7vsubss4Pjjj
.visible .entry _Z7vsubss4Pjjj(
	.param .u64 .ptr .align 1 _Z7vsubss4Pjjj_param_0,
	.param .u32 _Z7vsubss4Pjjj_param_1,
	.param .u32 _Z7vsubss4Pjjj_param_2
)
{
	.reg .b32 	%r<19>;
	.reg .b64 	%rd<3>;

	ld.param.u64 	%rd1, [_Z7vsubss4Pjjj_param_0];
	ld.param.u32 	%r3, [_Z7vsubss4Pjjj_param_1];
	ld.param.u32 	%r5, [_Z7vsubss4Pjjj_param_2];
	cvta.to.global.u64 	%rd2, %rd1;
	xor.b32  	%r6, %r5, %r3;
	or.b32  	%r7, %r3, -2139062144;
	and.b32  	%r8, %r5, 2139062143;
	and.b32  	%r9, %r6, -2139062144;
	sub.s32 	%r10, %r7, %r8;
	xor.b32  	%r11, %r10, %r9;
	xor.b32  	%r12, %r11, -2139062144;
	xor.b32  	%r13, %r12, %r3;
	and.b32  	%r1, %r13, %r6;
	// begin inline asm
	prmt.b32 %r1, %r1, 0, 0xba98;
	// end inline asm
	// begin inline asm
	prmt.b32 %r3, %r3, 0, 0xba98;
	// end inline asm
	xor.b32  	%r14, %r3, 2139062143;
	not.b32 	%r15, %r1;
	and.b32  	%r16, %r12, %r15;
	and.b32  	%r17, %r14, %r1;
	or.b32  	%r18, %r17, %r16;
	st.global.u32 	[%rd2], %r18;
	ret;

}
	// .globl	_Z7vsubus2Pjjj
.visible .entry _Z7vsubus2Pjjj(
	.param .u64 .ptr .align 1 _Z7vsubus2Pjjj_param_0,
	.param .u32 _Z7vsubus2Pjjj_param_1,
	.param .u32 _Z7vsubus2Pjjj_param_2
)
{
	.reg .b32 	%r<12>;
	.reg .b64 	%rd<3>;

	ld.param.u64 	%rd1, [_Z7vsubus2Pjjj_param_0];
	ld.param.u32 	%r2, [_Z7vsubus2Pjjj_param_1];
	ld.param.u32 	%r3, [_Z7vsubus2Pjjj_param_2];
	cvta.to.global.u64 	%rd2, %rd1;
	// begin inline asm
	{                                                 
	.reg .b16 __temp$b_lo, __temp$b_hi;                
	.reg .b32 __temp$b_neg;                            
	mov.b32 {__temp$b_lo, __temp$b_hi}, %r3;            
	neg.s16 __temp$b_lo, __temp$b_lo;                  
	neg.s16 __temp$b_hi, __temp$b_hi;                  
	mov.b32 __temp$b_neg, {__temp$b_lo, __temp$b_hi};  
	add.s16x2 %r1, %r2, __temp$b_neg;                    
	}
	// end inline asm
	not.b32 	%r6, %r2;
	and.b32  	%r7, %r3, %r6;
	xor.b32  	%r8, %r6, %r3;
	and.b32  	%r9, %r1, %r8;
	or.b32  	%r4, %r9, %r7;
	// begin inline asm
	prmt.b32 %r4, %r4, 0, 0xbb99;
	// end inline asm
	not.b32 	%r10, %r4;
	and.b32  	%r11, %r1, %r10;
	st.global.u32 	[%rd2], %r11;
	ret;

}
	// .globl	_Z7vsubus4Pjjj
.visible .entry _Z7vsubus4Pjjj(
	.param .u64 .ptr .align 1 _Z7vsubus4Pjjj_param_0,
	.param .u32 _Z7vsubus4Pjjj_param_1,
	.param .u32 _Z7vsubus4Pjjj_param_2
)
{
	.reg .b32 	%r<16>;
	.reg .b64 	%rd<3>;

	ld.param.u64 	%rd1, [_Z7vsubus4Pjjj_param_0];
	ld.param.u32 	%r3, [_Z7vsubus4Pjjj_param_1];
	ld.param.u32 	%r4, [_Z7vsubus4Pjjj_param_2];
	cvta.to.global.u64 	%rd2, %rd1;
	or.b32  	%r5, %r3, -2139062144;
	and.b32  	%r6, %r4, 2139062143;
	sub.s32 	%r7, %r5, %r6;
	not.b32 	%r8, %r4;
	or.b32  	%r9, %r3, %r8;
	xor.b32  	%r10, %r4, %r3;
	or.b32  	%r11, %r7, %r10;
	and.b32  	%r1, %r11, %r9;
	// begin inline asm
	prmt.b32 %r1, %r1, 0, 0xba98;
	// end inline asm
	and.b32  	%r12, %r10, -2139062144;
	xor.b32  	%r13, %r7, %r12;
	xor.b32  	%r14, %r13, -2139062144;
	and.b32  	%r15, %r1, %r14;
	st.global.u32 	[%rd2], %r15;
	ret;

}


// ===== COMPILED SASS (sm_100) =====

	.target	sm_100

	.elftype	@"ET_EXEC"


//--------------------- .note.nv.tkinfo           --------------------------
	.section	.note.nv.tkinfo,"",@"SHT_NOTE"
	.sectionflags	@"SHF_NOTE_NV_TKINFO"
	.tkinfo
        /*0018*/ 	.word	0x00000002
        /*0030*/ 	.string	""
        /*0030*/ 	.string	"ptxas"
        /*0030*/ 	.string	"Cuda compilation tools, release 13.0, V13.0.88"
        /*0030*/ 	.string	"Build cuda_13.0.r13.0/compiler.36424714_0"
        /*0030*/ 	.string	"-arch sm_100 -m 64 "



//--------------------- .note.nv.cuinfo           --------------------------
	.section	.note.nv.cuinfo,"",@"SHT_NOTE"
	.sectionflags	@"SHF_NOTE_NV_CUINFO"
        /*0018*/ 	.short	0x0002
        /*001a*/ 	.short	0x0064
        /*001c*/ 	.short	0x0082
	.zero		2


//--------------------- .nv.info                  --------------------------
	.section	.nv.info,"",@"SHT_CUDA_INFO"
	.align	4


	//----- nvinfo : EIATTR_REGCOUNT
	.align		4
        /*0000*/ 	.byte	0x04, 0x2f
        /*0002*/ 	.short	(.L_1 - .L_0)
	.align		4
.L_0:
        /*0004*/ 	.word	index@(_Z5vabs2Pjj)
        /*0008*/ 	.word	0x00000008


	//----- nvinfo : EIATTR_FRAME_SIZE
	.align		4
.L_1:
        /*000c*/ 	.byte	0x04, 0x11
        /*000e*/ 	.short	(.L_3 - .L_2)
	.align		4
.L_2:
        /*0010*/ 	.word	index@(_Z5vabs2Pjj)
        /*0014*/ 	.word	0x00000000


	//----- nvinfo : EIATTR_REGCOUNT
	.align		4
.L_3:
        /*0018*/ 	.byte	0x04, 0x2f
        /*001a*/ 	.short	(.L_5 - .L_4)
	.align		4
.L_4:
        /*001c*/ 	.word	index@(_Z5vabs4Pjj)
        /*0020*/ 	.word	0x00000008


	//----- nvinfo : EIATTR_FRAME_SIZE
	.align		4
.L_5:
        /*0024*/ 	.byte	0x04, 0x11
        /*0026*/ 	.short	(.L_7 - .L_6)
	.align		4
.L_6:
        /*0028*/ 	.word	index@(_Z5vabs4Pjj)
        /*002c*/ 	.word	0x00000000


	//----- nvinfo : EIATTR_REGCOUNT
	.align		4
.L_7:
        /*0030*/ 	.byte	0x04, 0x2f
        /*0032*/ 	.short	(.L_9 - .L_8)
	.align		4
.L_8:
        /*0034*/ 	.word	index@(_Z10vabsdiffs2Pjjj)
        /*0038*/ 	.word	0x0000000a


	//----- nvinfo : EIATTR_FRAME_SIZE
	.align		4
.L_9:
        /*003c*/ 	.byte	0x04, 0x11
        /*003e*/ 	.short	(.L_11 - .L_10)
	.align		4
.L_10:
        /*0040*/ 	.word	index@(_Z10vabsdiffs2Pjjj)
        /*0044*/ 	.word	0x00000000


	//----- nvinfo : EIATTR_REGCOUNT
	.align		4
.L_11:
        /*0048*/ 	.byte	0x04, 0x2f
        /*004a*/ 	.short	(.L_13 - .L_12)
	.align		4
.L_12:
        /*004c*/ 	.word	index@(_Z10vabsdiffs4Pjjj)
        /*0050*/ 	.word	0x00000008


	//----- nvinfo : EIATTR_FRAME_SIZE
	.align		4
.L_13:
        /*0054*/ 	.byte	0x04, 0x11
        /*0056*/ 	.short	(.L_15 - .L_14)
	.align		4
.L_14:
        /*0058*/ 	.word	index@(_Z10vabsdiffs4Pjjj)
        /*005c*/ 	.word	0x00000000


	//----- nvinfo : EIATTR_REGCOUNT
	.align		4
.L_15:
        /*0060*/ 	.byte	0x04, 0x2f
        /*0062*/ 	.short	(.L_17 - .L_16)
	.align		4
.L_16:
        /*0064*/ 	.word	index@(_Z10vabsdiffu2Pjjj)
        /*0068*/ 	.word	0x0000000a


	//----- nvinfo : EIATTR_FRAME_SIZE
	.align		4
.L_17:
        /*006c*/ 	.byte	0x04, 0x11
        /*006e*/ 	.short	(.L_19 - .L_18)
	.align		4
.L_18:
        /*0070*/ 	.word	index@(_Z10vabsdiffu2Pjjj)
        /*0074*/ 	.word	0x00000000


	//----- nvinfo : EIATTR_REGCOUNT
	.align		4
.L_19:
        /*0078*/ 	.byte	0x04, 0x2f
        /*007a*/ 	.short	(.L_21 - .L_20)
	.align		4
.L_20:
        /*007c*/ 	.word	index@(_Z10vabsdiffu4Pjjj)
        /*0080*/ 	.word	0x00000008


	//----- nvinfo : EIATTR_FRAME_SIZE
	.align		4
.L_21:
        /*0084*/ 	.byte	0x04, 0x11
        /*0086*/ 	.short	(.L_23 - .L_22)
	.align		4
.L_22:
        /*0088*/ 	.word	index@(_Z10vabsdiffu4Pjjj)
        /*008c*/ 	.word	0x00000000


	//----- nvinfo : EIATTR_REGCOUNT
	.align		4
.L_23:
        /*0090*/ 	.byte	0x04, 0x2f
        /*0092*/ 	.short	(.L_25 - .L_24)
	.align		4
.L_24:
        /*0094*/ 	.word	index@(_Z7vabsss2Pjj)
        /*0098*/ 	.word	0x00000008


	//----- nvinfo : EIATTR_FRAME_SIZE
	.align		4
.L_25:
        /*009c*/ 	.byte	0x04, 0x11
        /*009e*/ 	.short	(.L_27 - .L_26)
	.align		4
.L_26:
        /*00a0*/ 	.word	index@(_Z7vabsss2Pjj)
        /*00a4*/ 	.word	0x00000000


	//----- nvinfo : EIATTR_REGCOUNT
	.align		4
.L_27:
        /*00a8*/ 	.byte	0x04, 0x2f
        /*00aa*/ 	.short	(.L_29 - .L_28)
	.align		4
.L_28:
        /*00ac*/ 	.word	index@(_Z7vabsss4Pjj)
        /*00b0*/ 	.word	0x00000008


	//----- nvinfo : EIATTR_FRAME_SIZE
	.align		4
.L_29:
        /*00b4*/ 	.byte	0x04, 0x11
        /*00b6*/ 	.short	(.L_31 - .L_30)
	.align		4
.L_30:
        /*00b8*/ 	.word	index@(_Z7vabsss4Pjj)
        /*00bc*/ 	.word	0x00000000


	//----- nvinfo : EIATTR_REGCOUNT
	.align		4
.L_31:
        /*00c0*/ 	.byte	0x04, 0x2f
        /*00c2*/ 	.short	(.L_33 - .L_32)
	.align		4
.L_32:
        /*00c4*/ 	.word	index@(_Z5vadd2Pjjj)
        /*00c8*/ 	.word	0x00000008


	//----- nvinfo : EIATTR_FRAME_SIZE
	.align		4
.L_33:
        /*00cc*/ 	.byte	0x04, 0x11
        /*00ce*/ 	.short	(.L_35 - .L_34)
	.align		4
.L_34:
        /*00d0*/ 	.word	index@(_Z5vadd2Pjjj)
        /*00d4*/ 	.word	0x00000000


	//----- nvinfo : EIATTR_REGCOUNT
	.align		4
.L_35:
        /*00d8*/ 	.byte	0x04, 0x2f
        /*00da*/ 	.short	(.L_37 - .L_36)
	.align		4
.L_36:
        /*00dc*/ 	.word	index@(_Z5vadd4Pjjj)
        /*00e0*/ 	.word	0x0000000a


	//----- nvinfo : EIATTR_FRAME_SIZE
	.align		4
.L_37:
        /*00e4*/ 	.byte	0x04, 0x11
        /*00e6*/ 	.short	(.L_39 - .L_38)
	.align		4
.L_38:
        /*00e8*/ 	.word	index@(_Z5vadd4Pjjj)
        /*00ec*/ 	.word	0x00000000


	//----- nvinfo : EIATTR_REGCOUNT
	.align		4
.L_39:
        /*00f0*/ 	.byte	0x04, 0x2f
        /*00f2*/ 	.short	(.L_41 - .L_40)
	.align		4
.L_40:
        /*00f4*/ 	.word	index@(_Z7vaddss2Pjjj)
        /*00f8*/ 	.word	0x0000000a


	//----- nvinfo : EIATTR_FRAME_SIZE
	.align		4
.L_41:
        /*00fc*/ 	.byte	0x04, 0x11
        /*00fe*/ 	.short	(.L_43 - .L_42)
	.align		4
.L_42:
        /*0100*/ 	.word	index@(_Z7vaddss2Pjjj)
        /*0104*/ 	.word	0x00000000


	//----- nvinfo : EIATTR_REGCOUNT
	.align		4
.L_43:
        /*0108*/ 	.byte	0x04, 0x2f
        /*010a*/ 	.short	(.L_45 - .L_44)
	.align		4
.L_44:
        /*010c*/ 	.word	index@(_Z7vaddss4Pjjj)
        /*0110*/ 	.word	0x0000000c


	//----- nvinfo : EIATTR_FRAME_SIZE
	.align		4
.L_45:
        /*0114*/ 	.byte	0x04, 0x11
        /*0116*/ 	.short	(.L_47 - .L_46)
	.align		4
.L_46:
        /*0118*/ 	.word	index@(_Z7vaddss4Pjjj)
        /*011c*/ 	.word	0x00000000


	//----- nvinfo : EIATTR_REGCOUNT
	.align		4
.L_47:
        /*0120*/ 	.byte	0x04, 0x2f
        /*0122*/ 	.short	(.L_49 - .L_48)
	.align		4
.L_48:
        /*0124*/ 	.word	index@(_Z7vaddus2Pjjj)
        /*0128*/ 	.word	0x0000000a


	//----- nvinfo : EIATTR_FRAME_SIZE
	.align		4
.L_49:
        /*012c*/ 	.byte	0x04, 0x11
        /*012e*/ 	.short	(.L_51 - .L_50)
	.align		4
.L_50:
        /*0130*/ 	.word	index@(_Z7vaddus2Pjjj)
        /*0134*/ 	.word	0x00000000


	//----- nvinfo : EIATTR_REGCOUNT
	.align		4
.L_51:
        /*0138*/ 	.byte	0x04, 0x2f
        /*013a*/ 	.short	(.L_53 - .L_52)
	.align		4
.L_52:
        /*013c*/ 	.word	index@(_Z7vaddus4Pjjj)
        /*0140*/ 	.word	0x0000000a


	//----- nvinfo : EIATTR_FRAME_SIZE
	.align		4
.L_53:
        /*0144*/ 	.byte	0x04, 0x11
        /*0146*/ 	.short	(.L_55 - .L_54)
	.align		4
.L_54:
        /*0148*/ 	.word	index@(_Z7vaddus4Pjjj)
        /*014c*/ 	.word	0x00000000


	//----- nvinfo : EIATTR_REGCOUNT
	.align		4
.L_55:
        /*0150*/ 	.byte	0x04, 0x2f
        /*0152*/ 	.short	(.L_57 - .L_56)
	.align		4
.L_56:
        /*0154*/ 	.word	index@(_Z6vavgs2Pjjj)
        /*0158*/ 	.word	0x0000000a


	//----- nvinfo : EIATTR_FRAME_SIZE
	.align		4
.L_57:
        /*015c*/ 	.byte	0x04, 0x11
        /*015e*/ 	.short	(.L_59 - .L_58)
	.align		4
.L_58:
        /*0160*/ 	.word	index@(_Z6vavgs2Pjjj)
        /*0164*/ 	.word	0x00000000


	//----- nvinfo : EIATTR_REGCOUNT
	.align		4
.L_59:
        /*0168*/ 	.byte	0x04, 0x2f
        /*016a*/ 	.short	(.L_61 - .L_60)
	.align		4
.L_60:
        /*016c*/ 	.word	index@(_Z6vavgs4Pjjj)
        /*0170*/ 	.word	0x0000000a


	//----- nvinfo : EIATTR_FRAME_SIZE
	.align		4
.L_61:
        /*0174*/ 	.byte	0x04, 0x11
        /*0176*/ 	.short	(.L_63 - .L_62)
	.align		4
.L_62:
        /*0178*/ 	.word	index@(_Z6vavgs4Pjjj)
        /*017c*/ 	.word	0x00000000


	//----- nvinfo : EIATTR_REGCOUNT
	.align		4
.L_63:
        /*0180*/ 	.byte	0x04, 0x2f
        /*0182*/ 	.short	(.L_65 - .L_64)
	.align		4
.L_64:
        /*0184*/ 	.word	index@(_Z6vavgu2Pjjj)
        /*0188*/ 	.word	0x0000000a


	//----- nvinfo : EIATTR_FRAME_SIZE
	.align		4
.L_65:
        /*018c*/ 	.byte	0x04, 0x11
        /*018e*/ 	.short	(.L_67 - .L_66)
	.align		4
.L_66:
        /*0190*/ 	.word	index@(_Z6vavgu2Pjjj)
        /*0194*/ 	.word	0x00000000


	//----- nvinfo : EIATTR_REGCOUNT
	.align		4
.L_67:
        /*0198*/ 	.byte	0x04, 0x2f
        /*019a*/ 	.short	(.L_69 - .L_68)
	.align		4
.L_68:
        /*019c*/ 	.word	index@(_Z6vavgu4Pjjj)
        /*01a0*/ 	.word	0x0000000a


	//----- nvinfo : EIATTR_FRAME_SIZE
	.align		4
.L_69:
        /*01a4*/ 	.byte	0x04, 0x11
        /*01a6*/ 	.short	(.L_71 - .L_70)
	.align		4
.L_70:
        /*01a8*/ 	.word	index@(_Z6vavgu4Pjjj)
        /*01ac*/ 	.word	0x00000000


	//----- nvinfo : EIATTR_REGCOUNT
	.align		4
.L_71:
        /*01b0*/ 	.byte	0x04, 0x2f
        /*01b2*/ 	.short	(.L_73 - .L_72)
	.align		4
.L_72:
        /*01b4*/ 	.word	index@(_Z7vcmpeq2Pjjj)
        /*01b8*/ 	.word	0x00000008


	//----- nvinfo : EIATTR_FRAME_SIZE
	.align		4
.L_73:
        /*01bc*/ 	.byte	0x04, 0x11
        /*01be*/ 	.short	(.L_75 - .L_74)
	.align		4
.L_74:
        /*01c0*/ 	.word	index@(_Z7vcmpeq2Pjjj)
        /*01c4*/ 	.word	0x00000000


	//----- nvinfo : EIATTR_REGCOUNT
	.align		4
.L_75:
        /*01c8*/ 	.byte	0x04, 0x2f
        /*01ca*/ 	.short	(.L_77 - .L_76)
	.align		4
.L_76:
        /*01cc*/ 	.word	index@(_Z7vcmpeq4Pjjj)
        /*01d0*/ 	.word	0x00000008


	//----- nvinfo : EIATTR_FRAME_SIZE
	.align		4
.L_77:
        /*01d4*/ 	.byte	0x04, 0x11
        /*01d6*/ 	.short	(.L_79 - .L_78)
	.align		4
.L_78:
        /*01d8*/ 	.word	index@(_Z7vcmpeq4Pjjj)
        /*01dc*/ 	.word	0x00000000


	//----- nvinfo : EIATTR_REGCOUNT
	.align		4
.L_79:
        /*01e0*/ 	.byte	0x04, 0x2f
        /*01e2*/ 	.short	(.L_81 - .L_80)
	.align		4
.L_80:
        /*01e4*/ 	.word	index@(_Z8vcmpges2Pjjj)
        /*01e8*/ 	.word	0x0000000a


	//----- nvinfo : EIATTR_FRAME_SIZE
	.align		4
.L_81:
        /*01ec*/ 	.byte	0x04, 0x11
        /*01ee*/ 	.short	(.L_83 - .L_82)
	.align		4
.L_82:
        /*01f0*/ 	.word	index@(_Z8vcmpges2Pjjj)
        /*01f4*/ 	.word	0x00000000


	//----- nvinfo : EIATTR_REGCOUNT
	.align		4
.L_83:
        /*01f8*/ 	.byte	0x04, 0x2f
        /*01fa*/ 	.short	(.L_85 - .L_84)
	.align		4
.L_84:
        /*01fc*/ 	.word	index@(_Z8vcmpges4Pjjj)
        /*0200*/ 	.word	0x0000000a


	//----- nvinfo : EIATTR_FRAME_SIZE
	.align		4
.L_85:
        /*0204*/ 	.byte	0x04, 0x11
        /*0206*/ 	.short	(.L_87 - .L_86)
	.align		4
.L_86:
        /*0208*/ 	.word	index@(_Z8vcmpges4Pjjj)
        /*020c*/ 	.word	0x00000000


	//----- nvinfo : EIATTR_REGCOUNT
	.align		4
.L_87:
        /*0210*/ 	.byte	0x04, 0x2f
        /*0212*/ 	.short	(.L_89 - .L_88)
	.align		4
.L_88:
        /*0214*/ 	.word	index@(_Z8vcmpgeu2Pjjj)
        /*0218*/ 	.word	0x0000000a


	//----- nvinfo : EIATTR_FRAME_SIZE
	.align		4
.L_89:
        /*021c*/ 	.byte	0x04, 0x11
        /*021e*/ 	.short	(.L_91 - .L_90)
	.align		4
.L_90:
        /*0220*/ 	.word	index@(_Z8vcmpgeu2Pjjj)
        /*0224*/ 	.word	0x00000000


	//----- nvinfo : EIATTR_REGCOUNT
	.align		4
.L_91:
        /*0228*/ 	.byte	0x04, 0x2f
        /*022a*/ 	.short	(.L_93 - .L_92)
	.align		4
.L_92:
        /*022c*/ 	.word	index@(_Z8vcmpgeu4Pjjj)
        /*0230*/ 	.word	0x0000000a


	//----- nvinfo : EIATTR_FRAME_SIZE
	.align		4
.L_93:
        /*0234*/ 	.byte	0x04, 0x11
        /*0236*/ 	.short	(.L_95 - .L_94)
	.align		4
.L_94:
        /*0238*/ 	.word	index@(_Z8vcmpgeu4Pjjj)
        /*023c*/ 	.word	0x00000000


	//----- nvinfo : EIATTR_REGCOUNT
	.align		4
.L_95:
        /*0240*/ 	.byte	0x04, 0x2f
        /*0242*/ 	.short	(.L_97 - .L_96)
	.align		4
.L_96:
        /*0244*/ 	.word	index@(_Z8vcmpgts2Pjjj)
        /*0248*/ 	.word	0x0000000a


	//----- nvinfo : EIATTR_FRAME_SIZE
	.align		4
.L_97:
        /*024c*/ 	.byte	0x04, 0x11
        /*024e*/ 	.short	(.L_99 - .L_98)
	.align		4
.L_98:
        /*0250*/ 	.word	index@(_Z8vcmpgts2Pjjj)
        /*0254*/ 	.word	0x00000000


	//----- nvinfo : EIATTR_REGCOUNT
	.align		4
.L_99:
        /*0258*/ 	.byte	0x04, 0x2f
        /*025a*/ 	.short	(.L_101 - .L_100)
	.align		4
.L_100:
        /*025c*/ 	.word	index@(_Z8vcmpgts4Pjjj)
        /*0260*/ 	.word	0x0000000a


	//----- nvinfo : EIATTR_FRAME_SIZE
	.align		4
.L_101:
        /*0264*/ 	.byte	0x04, 0x11
        /*0266*/ 	.short	(.L_103 - .L_102)
	.align		4
.L_102:
        /*0268*/ 	.word	index@(_Z8vcmpgts4Pjjj)
        /*026c*/ 	.word	0x00000000


	//----- nvinfo : EIATTR_REGCOUNT
	.align		4
.L_103:
        /*0270*/ 	.byte	0x04, 0x2f
        /*0272*/ 	.short	(.L_105 - .L_104)
	.align		4
.L_104:
        /*0274*/ 	.word	index@(_Z8vcmpgtu2Pjjj)
        /*0278*/ 	.word	0x0000000a


	//----- nvinfo : EIATTR_FRAME_SIZE
	.align		4
.L_105:
        /*027c*/ 	.byte	0x04, 0x11
        /*027e*/ 	.short	(.L_107 - .L_106)
	.align		4
.L_106:
        /*0280*/ 	.word	index@(_Z8vcmpgtu2Pjjj)
        /*0284*/ 	.word	0x00000000


	//----- nvinfo : EIATTR_REGCOUNT
	.align		4
.L_107:
        /*0288*/ 	.byte	0x04, 0x2f
        /*028a*/ 	.short	(.L_109 - .L_108)
	.align		4
.L_108:
        /*028c*/ 	.word	index@(_Z8vcmpgtu4Pjjj)
        /*0290*/ 	.word	0x0000000a


	//----- nvinfo : EIATTR_FRAME_SIZE
	.align		4
.L_109:
        /*0294*/ 	.byte	0x04, 0x11
        /*0296*/ 	.short	(.L_111 - .L_110)
	.align		4
.L_110:
        /*0298*/ 	.word	index@(_Z8vcmpgtu4Pjjj)
        /*029c*/ 	.word	0x00000000


	//----- nvinfo : EIATTR_REGCOUNT
	.align		4
.L_111:
        /*02a0*/ 	.byte	0x04, 0x2f
        /*02a2*/ 	.short	(.L_113 - .L_112)
	.align		4
.L_112:
        /*02a4*/ 	.word	index@(_Z8vcmples2Pjjj)
        /*02a8*/ 	.word	0x0000000a


	//----- nvinfo : EIATTR_FRAME_SIZE
	.align		4
.L_113:
        /*02ac*/ 	.byte	0x04, 0x11
        /*02ae*/ 	.short	(.L_115 - .L_114)
	.align		4
.L_114:
        /*02b0*/ 	.word	index@(_Z8vcmples2Pjjj)
        /*02b4*/ 	.word	0x00000000


	//----- nvinfo : EIATTR_REGCOUNT
	.align		4
.L_115:
        /*02b8*/ 	.byte	0x04, 0x2f
        /*02ba*/ 	.short	(.L_117 - .L_116)
	.align		4
.L_116:
        /*02bc*/ 	.word	index@(_Z8vcmples4Pjjj)
        /*02c0*/ 	.word	0x0000000a


	//----- nvinfo : EIATTR_FRAME_SIZE
	.align		4
.L_117:
        /*02c4*/ 	.byte	0x04, 0x11
        /*02c6*/ 	.short	(.L_119 - .L_118)
	.align		4
.L_118:
        /*02c8*/ 	.word	index@(_Z8vcmples4Pjjj)
        /*02cc*/ 	.word	0x00000000


	//----- nvinfo : EIATTR_REGCOUNT
	.align		4
.L_119:
        /*02d0*/ 	.byte	0x04, 0x2f
        /*02d2*/ 	.short	(.L_121 - .L_120)
	.align		4
.L_120:
        /*02d4*/ 	.word	index@(_Z8vcmpleu2Pjjj)
        /*02d8*/ 	.word	0x0000000a


	//----- nvinfo : EIATTR_FRAME_SIZE
	.align		4
.L_121:
        /*02dc*/ 	.byte	0x04, 0x11
        /*02de*/ 	.short	(.L_123 - .L_122)
	.align		4
.L_122:
        /*02e0*/ 	.word	index@(_Z8vcmpleu2Pjjj)
        /*02e4*/ 	.word	0x00000000


	//----- nvinfo : EIATTR_REGCOUNT
	.align		4
.L_123:
        /*02e8*/ 	.byte	0x04, 0x2f
        /*02ea*/ 	.short	(.L_125 - .L_124)
	.align		4
.L_124:
        /*02ec*/ 	.word	index@(_Z8vcmpleu4Pjjj)
        /*02f0*/ 	.word	0x0000000a


	//----- nvinfo : EIATTR_FRAME_SIZE
	.align		4
.L_125:
        /*02f4*/ 	.byte	0x04, 0x11
        /*02f6*/ 	.short	(.L_127 - .L_126)
	.align		4
.L_126:
        /*02f8*/ 	.word	index@(_Z8vcmpleu4Pjjj)
        /*02fc*/ 	.word	0x00000000


	//----- nvinfo : EIATTR_REGCOUNT
	.align		4
.L_127:
        /*0300*/ 	.byte	0x04, 0x2f
        /*0302*/ 	.short	(.L_129 - .L_128)
	.align		4
.L_128:
        /*0304*/ 	.word	index@(_Z8vcmplts2Pjjj)
        /*0308*/ 	.word	0x0000000a


	//----- nvinfo : EIATTR_FRAME_SIZE
	.align		4
.L_129:
        /*030c*/ 	.byte	0x04, 0x11
        /*030e*/ 	.short	(.L_131 - .L_130)
	.align		4
.L_130:
        /*0310*/ 	.word	index@(_Z8vcmplts2Pjjj)
        /*0314*/ 	.word	0x00000000


	//----- nvinfo : EIATTR_REGCOUNT
	.align		4
.L_131:
        /*0318*/ 	.byte	0x04, 0x2f
        /*031a*/ 	.short	(.L_133 - .L_132)
	.align		4
.L_132:
        /*031c*/ 	.word	index@(_Z8vcmplts4Pjjj)
        /*0320*/ 	.word	0x0000000a


	//----- nvinfo : EIATTR_FRAME_SIZE
	.align		4
.L_133:
        /*0324*/ 	.byte	0x04, 0x11
        /*0326*/ 	.short	(.L_135 - .L_134)
	.align		4
.L_134:
        /*0328*/ 	.word	index@(_Z8vcmplts4Pjjj)
        /*032c*/ 	.word	0x00000000


	//----- nvinfo : EIATTR_REGCOUNT
	.align		4
.L_135:
        /*0330*/ 	.byte	0x04, 0x2f
        /*0332*/ 	.short	(.L_137 - .L_136)
	.align		4
.L_136:
        /*0334*/ 	.word	index@(_Z8vcmpltu2Pjjj)
        /*0338*/ 	.word	0x0000000a


	//----- nvinfo : EIATTR_FRAME_SIZE
	.align		4
.L_137:
        /*033c*/ 	.byte	0x04, 0x11
        /*033e*/ 	.short	(.L_139 - .L_138)
	.align		4
.L_138:
        /*0340*/ 	.word	index@(_Z8vcmpltu2Pjjj)
        /*0344*/ 	.word	0x00000000


	//----- nvinfo : EIATTR_REGCOUNT
	.align		4
.L_139:
        /*0348*/ 	.byte	0x04, 0x2f
        /*034a*/ 	.short	(.L_141 - .L_140)
	.align		4
.L_140:
        /*034c*/ 	.word	index@(_Z8vcmpltu4Pjjj)
        /*0350*/ 	.word	0x0000000a


	//----- nvinfo : EIATTR_FRAME_SIZE
	.align		4
.L_141:
        /*0354*/ 	.byte	0x04, 0x11
        /*0356*/ 	.short	(.L_143 - .L_142)
	.align		4
.L_142:
        /*0358*/ 	.word	index@(_Z8vcmpltu4Pjjj)
        /*035c*/ 	.word	0x00000000


	//----- nvinfo : EIATTR_REGCOUNT
	.align		4
.L_143:
        /*0360*/ 	.byte	0x04, 0x2f
        /*0362*/ 	.short	(.L_145 - .L_144)
	.align		4
.L_144:
        /*0364*/ 	.word	index@(_Z7vcmpne2Pjjj)
        /*0368*/ 	.word	0x00000008


	//----- nvinfo : EIATTR_FRAME_SIZE
	.align		4
.L_145:
        /*036c*/ 	.byte	0x04, 0x11
        /*036e*/ 	.short	(.L_147 - .L_146)
	.align		4
.L_146:
        /*0370*/ 	.word	index@(_Z7vcmpne2Pjjj)
        /*0374*/ 	.word	0x00000000


	//----- nvinfo : EIATTR_REGCOUNT
	.align		4
.L_147:
        /*0378*/ 	.byte	0x04, 0x2f
        /*037a*/ 	.short	(.L_149 - .L_148)
	.align		4
.L_148:
        /*037c*/ 	.word	index@(_Z7vcmpne4Pjjj)
        /*0380*/ 	.word	0x00000008


	//----- nvinfo : EIATTR_FRAME_SIZE
	.align		4
.L_149:
        /*0384*/ 	.byte	0x04, 0x11
        /*0386*/ 	.short	(.L_151 - .L_150)
	.align		4
.L_150:
        /*0388*/ 	.word	index@(_Z7vcmpne4Pjjj)
        /*038c*/ 	.word	0x00000000


	//----- nvinfo : EIATTR_REGCOUNT
	.align		4
.L_151:
        /*0390*/ 	.byte	0x04, 0x2f
        /*0392*/ 	.short	(.L_153 - .L_152)
	.align		4
.L_152:
        /*0394*/ 	.word	index@(_Z7vhaddu2Pjjj)
        /*0398*/ 	.word	0x0000000a


	//----- nvinfo : EIATTR_FRAME_SIZE
	.align		4
.L_153:
        /*039c*/ 	.byte	0x04, 0x11
        /*039e*/ 	.short	(.L_155 - .L_154)
	.align		4
.L_154:
        /*03a0*/ 	.word	index@(_Z7vhaddu2Pjjj)
        /*03a4*/ 	.word	0x00000000


	//----- nvinfo : EIATTR_REGCOUNT
	.align		4
.L_155:
        /*03a8*/ 	.byte	0x04, 0x2f
        /*03aa*/ 	.short	(.L_157 - .L_156)
	.align		4
.L_156:
        /*03ac*/ 	.word	index@(_Z7vhaddu4Pjjj)
        /*03b0*/ 	.word	0x0000000a


	//----- nvinfo : EIATTR_FRAME_SIZE
	.align		4
.L_157:
        /*03b4*/ 	.byte	0x04, 0x11
        /*03b6*/ 	.short	(.L_159 - .L_158)
	.align		4
.L_158:
        /*03b8*/ 	.word	index@(_Z7vhaddu4Pjjj)
        /*03bc*/ 	.word	0x00000000


	//----- nvinfo : EIATTR_REGCOUNT
	.align		4
.L_159:
        /*03c0*/ 	.byte	0x04, 0x2f
        /*03c2*/ 	.short	(.L_161 - .L_160)
	.align		4
.L_160:
        /*03c4*/ 	.word	index@(_Z6vmaxs2Pjjj)
        /*03c8*/ 	.word	0x00000008


	//----- nvinfo : EIATTR_FRAME_SIZE
	.align		4
.L_161:
        /*03cc*/ 	.byte	0x04, 0x11
        /*03ce*/ 	.short	(.L_163 - .L_162)
	.align		4
.L_162:
        /*03d0*/ 	.word	index@(_Z6vmaxs2Pjjj)
        /*03d4*/ 	.word	0x00000000


	//----- nvinfo : EIATTR_REGCOUNT
	.align		4
.L_163:
        /*03d8*/ 	.byte	0x04, 0x2f
        /*03da*/ 	.short	(.L_165 - .L_164)
	.align		4
.L_164:
        /*03dc*/ 	.word	index@(_Z6vmaxs4Pjjj)
        /*03e0*/ 	.word	0x0000000a


	//----- nvinfo : EIATTR_FRAME_SIZE
	.align		4
.L_165:
        /*03e4*/ 	.byte	0x04, 0x11
        /*03e6*/ 	.short	(.L_167 - .L_166)
	.align		4
.L_166:
        /*03e8*/ 	.word	index@(_Z6vmaxs4Pjjj)
        /*03ec*/ 	.word	0x00000000


	//----- nvinfo : EIATTR_REGCOUNT
	.align		4
.L_167:
        /*03f0*/ 	.byte	0x04, 0x2f
        /*03f2*/ 	.short	(.L_169 - .L_168)
	.align		4
.L_168:
        /*03f4*/ 	.word	index@(_Z6vmaxu2Pjjj)
        /*03f8*/ 	.word	0x00000008


	//----- nvinfo : EIATTR_FRAME_SIZE
	.align		4
.L_169:
        /*03fc*/ 	.byte	0x04, 0x11
        /*03fe*/ 	.short	(.L_171 - .L_170)
	.align		4
.L_170:
        /*0400*/ 	.word	index@(_Z6vmaxu2Pjjj)
        /*0404*/ 	.word	0x00000000


	//----- nvinfo : EIATTR_REGCOUNT
	.align		4
.L_171:
        /*0408*/ 	.byte	0x04, 0x2f
        /*040a*/ 	.short	(.L_173 - .L_172)
	.align		4
.L_172:
        /*040c*/ 	.word	index@(_Z6vmaxu4Pjjj)
        /*0410*/ 	.word	0x0000000a


	//----- nvinfo : EIATTR_FRAME_SIZE
	.align		4
.L_173:
        /*0414*/ 	.byte	0x04, 0x11
        /*0416*/ 	.short	(.L_175 - .L_174)
	.align		4
.L_174:
        /*0418*/ 	.word	index@(_Z6vmaxu4Pjjj)
        /*041c*/ 	.word	0x00000000


	//----- nvinfo : EIATTR_REGCOUNT
	.align		4
.L_175:
        /*0420*/ 	.byte	0x04, 0x2f
        /*0422*/ 	.short	(.L_177 - .L_176)
	.align		4
.L_176:
        /*0424*/ 	.word	index@(_Z6vmins2Pjjj)
        /*0428*/ 	.word	0x00000008


	//----- nvinfo : EIATTR_FRAME_SIZE
	.align		4
.L_177:
        /*042c*/ 	.byte	0x04, 0x11
        /*042e*/ 	.short	(.L_179 - .L_178)
	.align		4
.L_178:
        /*0430*/ 	.word	index@(_Z6vmins2Pjjj)
        /*0434*/ 	.word	0x00000000


	//----- nvinfo : EIATTR_REGCOUNT
	.align		4
.L_179:
        /*0438*/ 	.byte	0x04, 0x2f
        /*043a*/ 	.short	(.L_181 - .L_180)
	.align		4
.L_180:
        /*043c*/ 	.word	index@(_Z6vmins4Pjjj)
        /*0440*/ 	.word	0x0000000a


	//----- nvinfo : EIATTR_FRAME_SIZE
	.align		4
.L_181:
        /*0444*/ 	.byte	0x04, 0x11
        /*0446*/ 	.short	(.L_183 - .L_182)
	.align		4
.L_182:
        /*0448*/ 	.word	index@(_Z6vmins4Pjjj)
        /*044c*/ 	.word	0x00000000


	//----- nvinfo : EIATTR_REGCOUNT
	.align		4
.L_183:
        /*0450*/ 	.byte	0x04, 0x2f
        /*0452*/ 	.short	(.L_185 - .L_184)
	.align		4
.L_184:
        /*0454*/ 	.word	index@(_Z6vminu2Pjjj)
        /*0458*/ 	.word	0x00000008


	//----- nvinfo : EIATTR_FRAME_SIZE
	.align		4
.L_185:
        /*045c*/ 	.byte	0x04, 0x11
        /*045e*/ 	.short	(.L_187 - .L_186)
	.align		4
.L_186:
        /*0460*/ 	.word	index@(_Z6vminu2Pjjj)
        /*0464*/ 	.word	0x00000000


	//----- nvinfo : EIATTR_REGCOUNT
	.align		4
.L_187:
        /*0468*/ 	.byte	0x04, 0x2f
        /*046a*/ 	.short	(.L_189 - .L_188)
	.align		4
.L_188:
        /*046c*/ 	.word	index@(_Z6vminu4Pjjj)
        /*0470*/ 	.word	0x0000000a


	//----- nvinfo : EIATTR_FRAME_SIZE
	.align		4
.L_189:
        /*0474*/ 	.byte	0x04, 0x11
        /*0476*/ 	.short	(.L_191 - .L_190)
	.align		4
.L_190:
        /*0478*/ 	.word	index@(_Z6vminu4Pjjj)
        /*047c*/ 	.word	0x00000000


	//----- nvinfo : EIATTR_REGCOUNT
	.align		4
.L_191:
        /*0480*/ 	.byte	0x04, 0x2f
        /*0482*/ 	.short	(.L_193 - .L_192)
	.align		4
.L_192:
        /*0484*/ 	.word	index@(_Z5vneg2Pjj)
        /*0488*/ 	.word	0x00000008


	//----- nvinfo : EIATTR_FRAME_SIZE
	.align		4
.L_193:
        /*048c*/ 	.byte	0x04, 0x11
        /*048e*/ 	.short	(.L_195 - .L_194)
	.align		4
.L_194:
        /*0490*/ 	.word	index@(_Z5vneg2Pjj)
        /*0494*/ 	.word	0x00000000


	//----- nvinfo : EIATTR_REGCOUNT
	.align		4
.L_195:
        /*0498*/ 	.byte	0x04, 0x2f
        /*049a*/ 	.short	(.L_197 - .L_196)
	.align		4
.L_196:
        /*049c*/ 	.word	index@(_Z5vneg4Pjj)
        /*04a0*/ 	.word	0x00000008


	//----- nvinfo : EIATTR_FRAME_SIZE
	.align		4
.L_197:
        /*04a4*/ 	.byte	0x04, 0x11
        /*04a6*/ 	.short	(.L_199 - .L_198)
	.align		4
.L_198:
        /*04a8*/ 	.word	index@(_Z5vneg4Pjj)
        /*04ac*/ 	.word	0x00000000


	//----- nvinfo : EIATTR_REGCOUNT
	.align		4
.L_199:
        /*04b0*/ 	.byte	0x04, 0x2f
        /*04b2*/ 	.short	(.L_201 - .L_200)
	.align		4
.L_200:
        /*04b4*/ 	.word	index@(_Z7vnegss2Pjj)
        /*04b8*/ 	.word	0x00000008


	//----- nvinfo : EIATTR_FRAME_SIZE
	.align		4
.L_201:
        /*04bc*/ 	.byte	0x04, 0x11
        /*04be*/ 	.short	(.L_203 - .L_202)
	.align		4
.L_202:
        /*04c0*/ 	.word	index@(_Z7vnegss2Pjj)
        /*04c4*/ 	.word	0x00000000


	//----- nvinfo : EIATTR_REGCOUNT
	.align		4
.L_203:
        /*04c8*/ 	.byte	0x04, 0x2f
        /*04ca*/ 	.short	(.L_205 - .L_204)
	.align		4
.L_204:
        /*04cc*/ 	.word	index@(_Z7vnegss4Pjj)
        /*04d0*/ 	.word	0x00000008


	//----- nvinfo : EIATTR_FRAME_SIZE
	.align		4
.L_205:
        /*04d4*/ 	.byte	0x04, 0x11
        /*04d6*/ 	.short	(.L_207 - .L_206)
	.align		4
.L_206:
        /*04d8*/ 	.word	index@(_Z7vnegss4Pjj)
        /*04dc*/ 	.word	0x00000000


	//----- nvinfo : EIATTR_REGCOUNT
	.align		4
.L_207:
        /*04e0*/ 	.byte	0x04, 0x2f
        /*04e2*/ 	.short	(.L_209 - .L_208)
	.align		4
.L_208:
        /*04e4*/ 	.word	index@(_Z6vsads2Pjjj)
        /*04e8*/ 	.word	0x00000008


	//----- nvinfo : EIATTR_FRAME_SIZE
	.align		4
.L_209:
        /*04ec*/ 	.byte	0x04, 0x11
        /*04ee*/ 	.short	(.L_211 - .L_210)
	.align		4
.L_210:
        /*04f0*/ 	.word	index@(_Z6vsads2Pjjj)
        /*04f4*/ 	.word	0x00000000


	//----- nvinfo : EIATTR_REGCOUNT
	.align		4
.L_211:
        /*04f8*/ 	.byte	0x04, 0x2f
        /*04fa*/ 	.short	(.L_213 - .L_212)
	.align		4
.L_212:
        /*04fc*/ 	.word	index@(_Z6vsads4Pjjj)
        /*0500*/ 	.word	0x00000008


	//----- nvinfo : EIATTR_FRAME_SIZE
	.align		4
.L_213:
        /*0504*/ 	.byte	0x04, 0x11
        /*0506*/ 	.short	(.L_215 - .L_214)
	.align		4
.L_214:
        /*0508*/ 	.word	index@(_Z6vsads4Pjjj)
        /*050c*/ 	.word	0x00000000


	//----- nvinfo : EIATTR_REGCOUNT
	.align		4
.L_215:
        /*0510*/ 	.byte	0x04, 0x2f
        /*0512*/ 	.short	(.L_217 - .L_216)
	.align		4
.L_216:
        /*0514*/ 	.word	index@(_Z6vsadu2Pjjj)
        /*0518*/ 	.word	0x0000000c


	//----- nvinfo : EIATTR_FRAME_SIZE
	.align		4
.L_217:
        /*051c*/ 	.byte	0x04, 0x11
        /*051e*/ 	.short	(.L_219 - .L_218)
	.align		4
.L_218:
        /*0520*/ 	.word	index@(_Z6vsadu2Pjjj)
        /*0524*/ 	.word	0x00000000


	//----- nvinfo : EIATTR_REGCOUNT
	.align		4
.L_219:
        /*0528*/ 	.byte	0x04, 0x2f
        /*052a*/ 	.short	(.L_221 - .L_220)
	.align		4
.L_220:
        /*052c*/ 	.word	index@(_Z6vsadu4Pjjj)
        /*0530*/ 	.word	0x00000008


	//----- nvinfo : EIATTR_FRAME_SIZE
	.align		4
.L_221:
        /*0534*/ 	.byte	0x04, 0x11
        /*0536*/ 	.short	(.L_223 - .L_222)
	.align		4
.L_222:
        /*0538*/ 	.word	index@(_Z6vsadu4Pjjj)
        /*053c*/ 	.word	0x00000000


	//----- nvinfo : EIATTR_REGCOUNT
	.align		4
.L_223:
        /*0540*/ 	.byte	0x04, 0x2f
        /*0542*/ 	.short	(.L_225 - .L_224)
	.align		4
.L_224:
        /*0544*/ 	.word	index@(_Z7vseteq2Pjjj)
        /*0548*/ 	.word	0x00000008


	//----- nvinfo : EIATTR_FRAME_SIZE
	.align		4
.L_225:
        /*054c*/ 	.byte	0x04, 0x11
        /*054e*/ 	.short	(.L_227 - .L_226)
	.align		4
.L_226:
        /*0550*/ 	.word	index@(_Z7vseteq2Pjjj)
        /*0554*/ 	.word	0x00000000


	//----- nvinfo : EIATTR_REGCOUNT
	.align		4
.L_227:
        /*0558*/ 	.byte	0x04, 0x2f
        /*055a*/ 	.short	(.L_229 - .L_228)
	.align		4
.L_228:
        /*055c*/ 	.word	index@(_Z7vseteq4Pjjj)
        /*0560*/ 	.word	0x00000008


	//----- nvinfo : EIATTR_FRAME_SIZE
	.align		4
.L_229:
        /*0564*/ 	.byte	0x04, 0x11
        /*0566*/ 	.short	(.L_231 - .L_230)
	.align		4
.L_230:
        /*0568*/ 	.word	index@(_Z7vseteq4Pjjj)
        /*056c*/ 	.word	0x00000000


	//----- nvinfo : EIATTR_REGCOUNT
	.align		4
.L_231:
        /*0570*/ 	.byte	0x04, 0x2f
        /*0572*/ 	.short	(.L_233 - .L_232)
	.align		4
.L_232:
        /*0574*/ 	.word	index@(_Z8vsetges2Pjjj)
        /*0578*/ 	.word	0x0000000a


	//----- nvinfo : EIATTR_FRAME_SIZE
	.align		4
.L_233:
        /*057c*/ 	.byte	0x04, 0x11
        /*057e*/ 	.short	(.L_235 - .L_234)
	.align		4
.L_234:
        /*0580*/ 	.word	index@(_Z8vsetges2Pjjj)
        /*0584*/ 	.word	0x00000000


	//----- nvinfo : EIATTR_REGCOUNT
	.align		4
.L_235:
        /*0588*/ 	.byte	0x04, 0x2f
        /*058a*/ 	.short	(.L_237 - .L_236)
	.align		4
.L_236:
        /*058c*/ 	.word	index@(_Z8vsetges4Pjjj)
        /*0590*/ 	.word	0x0000000a


	//----- nvinfo : EIATTR_FRAME_SIZE
	.align		4
.L_237:
        /*0594*/ 	.byte	0x04, 0x11
        /*0596*/ 	.short	(.L_239 - .L_238)
	.align		4
.L_238:
        /*0598*/ 	.word	index@(_Z8vsetges4Pjjj)
        /*059c*/ 	.word	0x00000000


	//----- nvinfo : EIATTR_REGCOUNT
	.align		4
.L_239:
        /*05a0*/ 	.byte	0x04, 0x2f
        /*05a2*/ 	.short	(.L_241 - .L_240)
	.align		4
.L_240:
        /*05a4*/ 	.word	index@(_Z8vsetgeu2Pjjj)
        /*05a8*/ 	.word	0x0000000a


	//----- nvinfo : EIATTR_FRAME_SIZE
	.align		4
.L_241:
        /*05ac*/ 	.byte	0x04, 0x11
        /*05ae*/ 	.short	(.L_243 - .L_242)
	.align		4
.L_242:
        /*05b0*/ 	.word	index@(_Z8vsetgeu2Pjjj)
        /*05b4*/ 	.word	0x00000000


	//----- nvinfo : EIATTR_REGCOUNT
	.align		4
.L_243:
        /*05b8*/ 	.byte	0x04, 0x2f
        /*05ba*/ 	.short	(.L_245 - .L_244)
	.align		4
.L_244:
        /*05bc*/ 	.word	index@(_Z8vsetgeu4Pjjj)
        /*05c0*/ 	.word	0x0000000a


	//----- nvinfo : EIATTR_FRAME_SIZE
	.align		4
.L_245:
        /*05c4*/ 	.byte	0x04, 0x11
        /*05c6*/ 	.short	(.L_247 - .L_246)
	.align		4
.L_246:
        /*05c8*/ 	.word	index@(_Z8vsetgeu4Pjjj)
        /*05cc*/ 	.word	0x00000000


	//----- nvinfo : EIATTR_REGCOUNT
	.align		4
.L_247:
        /*05d0*/ 	.byte	0x04, 0x2f
        /*05d2*/ 	.short	(.L_249 - .L_248)
	.align		4
.L_248:
        /*05d4*/ 	.word	index@(_Z8vsetgts2Pjjj)
        /*05d8*/ 	.word	0x0000000a


	//----- nvinfo : EIATTR_FRAME_SIZE
	.align		4
.L_249:
        /*05dc*/ 	.byte	0x04, 0x11
        /*05de*/ 	.short	(.L_251 - .L_250)
	.align		4
.L_250:
        /*05e0*/ 	.word	index@(_Z8vsetgts2Pjjj)
        /*05e4*/ 	.word	0x00000000


	//----- nvinfo : EIATTR_REGCOUNT
	.align		4
.L_251:
        /*05e8*/ 	.byte	0x04, 0x2f
        /*05ea*/ 	.short	(.L_253 - .L_252)
	.align		4
.L_252:
        /*05ec*/ 	.word	index@(_Z8vsetgts4Pjjj)
        /*05f0*/ 	.word	0x0000000a


	//----- nvinfo : EIATTR_FRAME_SIZE
	.align		4
.L_253:
        /*05f4*/ 	.byte	0x04, 0x11
        /*05f6*/ 	.short	(.L_255 - .L_254)
	.align		4
.L_254:
        /*05f8*/ 	.word	index@(_Z8vsetgts4Pjjj)
        /*05fc*/ 	.word	0x00000000


	//----- nvinfo : EIATTR_REGCOUNT
	.align		4
.L_255:
        /*0600*/ 	.byte	0x04, 0x2f
        /*0602*/ 	.short	(.L_257 - .L_256)
	.align		4
.L_256:
        /*0604*/ 	.word	index@(_Z8vsetgtu2Pjjj)
        /*0608*/ 	.word	0x0000000a


	//----- nvinfo : EIATTR_FRAME_SIZE
	.align		4
.L_257:
        /*060c*/ 	.byte	0x04, 0x11
        /*060e*/ 	.short	(.L_259 - .L_258)
	.align		4
.L_258:
        /*0610*/ 	.word	index@(_Z8vsetgtu2Pjjj)
        /*0614*/ 	.word	0x00000000


	//----- nvinfo : EIATTR_REGCOUNT
	.align		4
.L_259:
        /*0618*/ 	.byte	0x04, 0x2f
        /*061a*/ 	.short	(.L_261 - .L_260)
	.align		4
.L_260:
        /*061c*/ 	.word	index@(_Z8vsetgtu4Pjjj)
        /*0620*/ 	.word	0x0000000a


	//----- nvinfo : EIATTR_FRAME_SIZE
	.align		4
.L_261:
        /*0624*/ 	.byte	0x04, 0x11
        /*0626*/ 	.short	(.L_263 - .L_262)
	.align		4
.L_262:
        /*0628*/ 	.word	index@(_Z8vsetgtu4Pjjj)
        /*062c*/ 	.word	0x00000000


	//----- nvinfo : EIATTR_REGCOUNT
	.align		4
.L_263:
        /*0630*/ 	.byte	0x04, 0x2f
        /*0632*/ 	.short	(.L_265 - .L_264)
	.align		4
.L_264:
        /*0634*/ 	.word	index@(_Z8vsetles2Pjjj)
        /*0638*/ 	.word	0x0000000a


	//----- nvinfo : EIATTR_FRAME_SIZE
	.align		4
.L_265:
        /*063c*/ 	.byte	0x04, 0x11
        /*063e*/ 	.short	(.L_267 - .L_266)
	.align		4
.L_266:
        /*0640*/ 	.word	index@(_Z8vsetles2Pjjj)
        /*0644*/ 	.word	0x00000000


	//----- nvinfo : EIATTR_REGCOUNT
	.align		4
.L_267:
        /*0648*/ 	.byte	0x04, 0x2f
        /*064a*/ 	.short	(.L_269 - .L_268)
	.align		4
.L_268:
        /*064c*/ 	.word	index@(_Z8vsetles4Pjjj)
        /*0650*/ 	.word	0x0000000a


	//----- nvinfo : EIATTR_FRAME_SIZE
	.align		4
.L_269:
        /*0654*/ 	.byte	0x04, 0x11
        /*0656*/ 	.short	(.L_271 - .L_270)
	.align		4
.L_270:
        /*0658*/ 	.word	index@(_Z8vsetles4Pjjj)
        /*065c*/ 	.word	0x00000000


	//----- nvinfo : EIATTR_REGCOUNT
	.align		4
.L_271:
        /*0660*/ 	.byte	0x04, 0x2f
        /*0662*/ 	.short	(.L_273 - .L_272)
	.align		4
.L_272:
        /*0664*/ 	.word	index@(_Z8vsetleu2Pjjj)
        /*0668*/ 	.word	0x0000000a


	//----- nvinfo : EIATTR_FRAME_SIZE
	.align		4
.L_273:
        /*066c*/ 	.byte	0x04, 0x11
        /*066e*/ 	.short	(.L_275 - .L_274)
	.align		4
.L_274:
        /*0670*/ 	.word	index@(_Z8vsetleu2Pjjj)
        /*0674*/ 	.word	0x00000000


	//----- nvinfo : EIATTR_REGCOUNT
	.align		4
.L_275:
        /*0678*/ 	.byte	0x04, 0x2f
        /*067a*/ 	.short	(.L_277 - .L_276)
	.align		4
.L_276:
        /*067c*/ 	.word	index@(_Z8vsetleu4Pjjj)
        /*0680*/ 	.word	0x0000000a


	//----- nvinfo : EIATTR_FRAME_SIZE
	.align		4
.L_277:
        /*0684*/ 	.byte	0x04, 0x11
        /*0686*/ 	.short	(.L_279 - .L_278)
	.align		4
.L_278:
        /*0688*/ 	.word	index@(_Z8vsetleu4Pjjj)
        /*068c*/ 	.word	0x00000000


	//----- nvinfo : EIATTR_REGCOUNT
	.align		4
.L_279:
        /*0690*/ 	.byte	0x04, 0x2f
        /*0692*/ 	.short	(.L_281 - .L_280)
	.align		4
.L_280:
        /*0694*/ 	.word	index@(_Z8vsetlts2Pjjj)
        /*0698*/ 	.word	0x0000000a


	//----- nvinfo : EIATTR_FRAME_SIZE
	.align		4
.L_281:
        /*069c*/ 	.byte	0x04, 0x11
        /*069e*/ 	.short	(.L_283 - .L_282)
	.align		4
.L_282:
        /*06a0*/ 	.word	index@(_Z8vsetlts2Pjjj)
        /*06a4*/ 	.word	0x00000000


	//----- nvinfo : EIATTR_REGCOUNT
	.align		4
.L_283:
        /*06a8*/ 	.byte	0x04, 0x2f
        /*06aa*/ 	.short	(.L_285 - .L_284)
	.align		4
.L_284:
        /*06ac*/ 	.word	index@(_Z8vsetlts4Pjjj)
        /*06b0*/ 	.word	0x0000000a


	//----- nvinfo : EIATTR_FRAME_SIZE
	.align		4
.L_285:
        /*06b4*/ 	.byte	0x04, 0x11
        /*06b6*/ 	.short	(.L_287 - .L_286)
	.align		4
.L_286:
        /*06b8*/ 	.word	index@(_Z8vsetlts4Pjjj)
        /*06bc*/ 	.word	0x00000000


	//----- nvinfo : EIATTR_REGCOUNT
	.align		4
.L_287:
        /*06c0*/ 	.byte	0x04, 0x2f
        /*06c2*/ 	.short	(.L_289 - .L_288)
	.align		4
.L_288:
        /*06c4*/ 	.word	index@(_Z8vsetltu2Pjjj)
        /*06c8*/ 	.word	0x0000000a


	//----- nvinfo : EIATTR_FRAME_SIZE
	.align		4
.L_289:
        /*06cc*/ 	.byte	0x04, 0x11
        /*06ce*/ 	.short	(.L_291 - .L_290)
	.align		4
.L_290:
        /*06d0*/ 	.word	index@(_Z8vsetltu2Pjjj)
        /*06d4*/ 	.word	0x00000000


	//----- nvinfo : EIATTR_REGCOUNT
	.align		4
.L_291:
        /*06d8*/ 	.byte	0x04, 0x2f
        /*06da*/ 	.short	(.L_293 - .L_292)
	.align		4
.L_292:
        /*06dc*/ 	.word	index@(_Z8vsetltu4Pjjj)
        /*06e0*/ 	.word	0x0000000a


	//----- nvinfo : EIATTR_FRAME_SIZE
	.align		4
.L_293:
        /*06e4*/ 	.byte	0x04, 0x11
        /*06e6*/ 	.short	(.L_295 - .L_294)
	.align		4
.L_294:
        /*06e8*/ 	.word	index@(_Z8vsetltu4Pjjj)
        /*06ec*/ 	.word	0x00000000


	//----- nvinfo : EIATTR_REGCOUNT
	.align		4
.L_295:
        /*06f0*/ 	.byte	0x04, 0x2f
        /*06f2*/ 	.short	(.L_297 - .L_296)
	.align		4
.L_296:
        /*06f4*/ 	.word	index@(_Z7vsetne2Pjjj)
        /*06f8*/ 	.word	0x00000008


	//----- nvinfo : EIATTR_FRAME_SIZE
	.align		4
.L_297:
        /*06fc*/ 	.byte	0x04, 0x11
        /*06fe*/ 	.short	(.L_299 - .L_298)
	.align		4
.L_298:
        /*0700*/ 	.word	index@(_Z7vsetne2Pjjj)
        /*0704*/ 	.word	0x00000000


	//----- nvinfo : EIATTR_REGCOUNT
	.align		4
.L_299:
        /*0708*/ 	.byte	0x04, 0x2f
        /*070a*/ 	.short	(.L_301 - .L_300)
	.align		4
.L_300:
        /*070c*/ 	.word	index@(_Z7vsetne4Pjjj)
        /*0710*/ 	.word	0x00000008


	//----- nvinfo : EIATTR_FRAME_SIZE
	.align		4
.L_301:
        /*0714*/ 	.byte	0x04, 0x11
        /*0716*/ 	.short	(.L_303 - .L_302)
	.align		4
.L_302:
        /*0718*/ 	.word	index@(_Z7vsetne4Pjjj)
        /*071c*/ 	.word	0x00000000


	//----- nvinfo : EIATTR_REGCOUNT
	.align		4
.L_303:
        /*0720*/ 	.byte	0x04, 0x2f
        /*0722*/ 	.short	(.L_305 - .L_304)
	.align		4
.L_304:
        /*0724*/ 	.word	index@(_Z5vsub2Pjjj)
        /*0728*/ 	.word	0x00000008


	//----- nvinfo : EIATTR_FRAME_SIZE
	.align		4
.L_305:
        /*072c*/ 	.byte	0x04, 0x11
        /*072e*/ 	.short	(.L_307 - .L_306)
	.align		4
.L_306:
        /*0730*/ 	.word	index@(_Z5vsub2Pjjj)
        /*0734*/ 	.word	0x00000000


	//----- nvinfo : EIATTR_REGCOUNT
	.align		4
.L_307:
        /*0738*/ 	.byte	0x04, 0x2f
        /*073a*/ 	.short	(.L_309 - .L_308)
	.align		4
.L_308:
        /*073c*/ 	.word	index@(_Z5vsub4Pjjj)
        /*0740*/ 	.word	0x0000000a


	//----- nvinfo : EIATTR_FRAME_SIZE
	.align		4
.L_309:
        /*0744*/ 	.byte	0x04, 0x11
        /*0746*/ 	.short	(.L_311 - .L_310)
	.align		4
.L_310:
        /*0748*/ 	.word	index@(_Z5vsub4Pjjj)
        /*074c*/ 	.word	0x00000000


	//----- nvinfo : EIATTR_REGCOUNT
	.align		4
.L_311:
        /*0750*/ 	.byte	0x04, 0x2f
        /*0752*/ 	.short	(.L_313 - .L_312)
	.align		4
.L_312:
        /*0754*/ 	.word	index@(_Z7vsubss2Pjjj)
        /*0758*/ 	.word	0x0000000a


	//----- nvinfo : EIATTR_FRAME_SIZE
	.align		4
.L_313:
        /*075c*/ 	.byte	0x04, 0x11
        /*075e*/ 	.short	(.L_315 - .L_314)
	.align		4
.L_314:
        /*0760*/ 	.word	index@(_Z7vsubss2Pjjj)
        /*0764*/ 	.word	0x00000000


	//----- nvinfo : EIATTR_REGCOUNT
	.align		4
.L_315:
        /*0768*/ 	.byte	0x04, 0x2f
        /*076a*/ 	.short	(.L_317 - .L_316)
	.align		4
.L_316:
        /*076c*/ 	.word	index@(_Z7vsubss4Pjjj)
        /*0770*/ 	.word	0x0000000a


	//----- nvinfo : EIATTR_FRAME_SIZE
	.align		4
.L_317:
        /*0774*/ 	.byte	0x04, 0x11
        /*0776*/ 	.short	(.L_319 - .L_318)
	.align		4
.L_318:
        /*0778*/ 	.word	index@(_Z7vsubss4Pjjj)
        /*077c*/ 	.word	0x00000000


	//----- nvinfo : EIATTR_REGCOUNT
	.align		4
.L_319:
        /*0780*/ 	.byte	0x04, 0x2f
        /*0782*/ 	.short	(.L_321 - .L_320)
	.align		4
.L_320:
        /*0784*/ 	.word	index@(_Z7vsubus2Pjjj)
        /*0788*/ 	.word	0x0000000a


	//----- nvinfo : EIATTR_FRAME_SIZE
	.align		4
.L_321:
        /*078c*/ 	.byte	0x04, 0x11
        /*078e*/ 	.short	(.L_323 - .L_322)
	.align		4
.L_322:
        /*0790*/ 	.word	index@(_Z7vsubus2Pjjj)
        /*0794*/ 	.word	0x00000000


	//----- nvinfo : EIATTR_REGCOUNT
	.align		4
.L_323:
        /*0798*/ 	.byte	0x04, 0x2f
        /*079a*/ 	.short	(.L_325 - .L_324)
	.align		4
.L_324:
        /*079c*/ 	.word	index@(_Z7vsubus4Pjjj)
        /*07a0*/ 	.word	0x0000000a


	//----- nvinfo : EIATTR_FRAME_SIZE
	.align		4
.L_325:
        /*07a4*/ 	.byte	0x04, 0x11
        /*07a6*/ 	.short	(.L_327 - .L_326)
	.align		4
.L_326:
        /*07a8*/ 	.word	index@(_Z7vsubus4Pjjj)
        /*07ac*/ 	.word	0x00000000


	//----- nvinfo : EIATTR_MIN_STACK_SIZE
	.align		4
.L_327:
        /*07b0*/ 	.byte	0x04, 0x12
        /*07b2*/ 	.short	(.L_329 - .L_328)
	.align		4
.L_328:
        /*07b4*/ 	.word	index@(_Z7vsubus4Pjjj)
        /*07b8*/ 	.word	0x00000000


	//----- nvinfo : EIATTR_MIN_STACK_SIZE
	.align		4
.L_329:
        /*07bc*/ 	.byte	0x04, 0x12
        /*07be*/ 	.short	(.L_331 - .L_330)
	.align		4
.L_330:
        /*07c0*/ 	.word	index@(_Z7vsubus2Pjjj)
        /*07c4*/ 	.word	0x00000000


	//----- nvinfo : EIATTR_MIN_STACK_SIZE
	.align		4
.L_331:
        /*07c8*/ 	.byte	0x04, 0x12
        /*07ca*/ 	.short	(.L_333 - .L_332)
	.align		4
.L_332:
        /*07cc*/ 	.word	index@(_Z7vsubss4Pjjj)
        /*07d0*/ 	.word	0x00000000


	//----- nvinfo : EIATTR_MIN_STACK_SIZE
	.align		4
.L_333:
        /*07d4*/ 	.byte	0x04, 0x12
        /*07d6*/ 	.short	(.L_335 - .L_334)
	.align		4
.L_334:
        /*07d8*/ 	.word	index@(_Z7vsubss2Pjjj)
        /*07dc*/ 	.word	0x00000000


	//----- nvinfo : EIATTR_MIN_STACK_SIZE
	.align		4
.L_335:
        /*07e0*/ 	.byte	0x04, 0x12
        /*07e2*/ 	.short	(.L_337 - .L_336)
	.align		4
.L_336:
        /*07e4*/ 	.word	index@(_Z5vsub4Pjjj)
        /*07e8*/ 	.word	0x00000000


	//----- nvinfo : EIATTR_MIN_STACK_SIZE
	.align		4
.L_337:
        /*07ec*/ 	.byte	0x04, 0x12
        /*07ee*/ 	.short	(.L_339 - .L_338)
	.align		4
.L_338:
        /*07f0*/ 	.word	index@(_Z5vsub2Pjjj)
        /*07f4*/ 	.word	0x00000000


	//----- nvinfo : EIATTR_MIN_STACK_SIZE
	.align		4
.L_339:
        /*07f8*/ 	.byte	0x04, 0x12
        /*07fa*/ 	.short	(.L_341 - .L_340)
	.align		4
.L_340:
        /*07fc*/ 	.word	index@(_Z7vsetne4Pjjj)
        /*0800*/ 	.word	0x00000000


	//----- nvinfo : EIATTR_MIN_STACK_SIZE
	.align		4
.L_341:
        /*0804*/ 	.byte	0x04, 0x12
        /*0806*/ 	.short	(.L_343 - .L_342)
	.align		4
.L_342:
        /*0808*/ 	.word	index@(_Z7vsetne2Pjjj)
        /*080c*/ 	.word	0x00000000


	//----- nvinfo : EIATTR_MIN_STACK_SIZE
	.align		4
.L_343:
        /*0810*/ 	.byte	0x04, 0x12
        /*0812*/ 	.short	(.L_345 - .L_344)
	.align		4
.L_344:
        /*0814*/ 	.word	index@(_Z8vsetltu4Pjjj)
        /*0818*/ 	.word	0x00000000


	//----- nvinfo : EIATTR_MIN_STACK_SIZE
	.align		4
.L_345:
        /*081c*/ 	.byte	0x04, 0x12
        /*081e*/ 	.short	(.L_347 - .L_346)
	.align		4
.L_346:
        /*0820*/ 	.word	index@(_Z8vsetltu2Pjjj)
        /*0824*/ 	.word	0x00000000


	//----- nvinfo : EIATTR_MIN_STACK_SIZE
	.align		4
.L_347:
        /*0828*/ 	.byte	0x04, 0x12
        /*082a*/ 	.short	(.L_349 - .L_348)
	.align		4
.L_348:
        /*082c*/ 	.word	index@(_Z8vsetlts4Pjjj)
        /*0830*/ 	.word	0x00000000


	//----- nvinfo : EIATTR_MIN_STACK_SIZE
	.align		4
.L_349:
        /*0834*/ 	.byte	0x04, 0x12
        /*0836*/ 	.short	(.L_351 - .L_350)
	.align		4
.L_350:
        /*0838*/ 	.word	index@(_Z8vsetlts2Pjjj)
        /*083c*/ 	.word	0x00000000


	//----- nvinfo : EIATTR_MIN_STACK_SIZE
	.align		4
.L_351:
        /*0840*/ 	.byte	0x04, 0x12
        /*0842*/ 	.short	(.L_353 - .L_352)
	.align		4
.L_352:
        /*0844*/ 	.word	index@(_Z8vsetleu4Pjjj)
        /*0848*/ 	.word	0x00000000


	//----- nvinfo : EIATTR_MIN_STACK_SIZE
	.align		4
.L_353:
        /*084c*/ 	.byte	0x04, 0x12
        /*084e*/ 	.short	(.L_355 - .L_354)
	.align		4
.L_354:
        /*0850*/ 	.word	index@(_Z8vsetleu2Pjjj)
        /*0854*/ 	.word	0x00000000


	//----- nvinfo : EIATTR_MIN_STACK_SIZE
	.align		4
.L_355:
        /*0858*/ 	.byte	0x04, 0x12
        /*085a*/ 	.short	(.L_357 - .L_356)
	.align		4
.L_356:
        /*085c*/ 	.word	index@(_Z8vsetles4Pjjj)
        /*0860*/ 	.word	0x00000000


	//----- nvinfo : EIATTR_MIN_STACK_SIZE
	.align		4
.L_357:
        /*0864*/ 	.byte	0x04, 0x12
        /*0866*/ 	.short	(.L_359 - .L_358)
	.align		4
.L_358:
        /*0868*/ 	.word	index@(_Z8vsetles2Pjjj)
        /*086c*/ 	.word	0x00000000


	//----- nvinfo : EIATTR_MIN_STACK_SIZE
	.align		4
.L_359:
        /*0870*/ 	.byte	0x04, 0x12
        /*0872*/ 	.short	(.L_361 - .L_360)
	.align		4
.L_360:
        /*0874*/ 	.word	index@(_Z8vsetgtu4Pjjj)
        /*0878*/ 	.word	0x00000000


	//----- nvinfo : EIATTR_MIN_STACK_SIZE
	.align		4
.L_361:
        /*087c*/ 	.byte	0x04, 0x12
        /*087e*/ 	.short	(.L_363 - .L_362)
	.align		4
.L_362:
        /*0880*/ 	.word	index@(_Z8vsetgtu2Pjjj)
        /*0884*/ 	.word	0x00000000


	//----- nvinfo : EIATTR_MIN_STACK_SIZE
	.align		4
.L_363:
        /*0888*/ 	.byte	0x04, 0x12
        /*088a*/ 	.short	(.L_365 - .L_364)
	.align		4
.L_364:
        /*088c*/ 	.word	index@(_Z8vsetgts4Pjjj)
        /*0890*/ 	.word	0x00000000


	//----- nvinfo : EIATTR_MIN_STACK_SIZE
	.align		4
.L_365:
        /*0894*/ 	.byte	0x04, 0x12
        /*0896*/ 	.short	(.L_367 - .L_366)
	.align		4
.L_366:
        /*0898*/ 	.word	index@(_Z8vsetgts2Pjjj)
        /*089c*/ 	.word	0x00000000


	//----- nvinfo : EIATTR_MIN_STACK_SIZE
	.align		4
.L_367:
        /*08a0*/ 	.byte	0x04, 0x12
        /*08a2*/ 	.short	(.L_369 - .L_368)
	.align		4
.L_368:
        /*08a4*/ 	.word	index@(_Z8vsetgeu4Pjjj)
        /*08a8*/ 	.word	0x00000000


	//----- nvinfo : EIATTR_MIN_STACK_SIZE
	.align		4
.L_369:
        /*08ac*/ 	.byte	0x04, 0x12
        /*08ae*/ 	.short	(.L_371 - .L_370)
	.align		4
.L_370:
        /*08b0*/ 	.word	index@(_Z8vsetgeu2Pjjj)
        /*08b4*/ 	.word	0x00000000


	//----- nvinfo : EIATTR_MIN_STACK_SIZE
	.align		4
.L_371:
        /*08b8*/ 	.byte	0x04, 0x12
        /*08ba*/ 	.short	(.L_373 - .L_372)
	.align		4
.L_372:
        /*08bc*/ 	.word	index@(_Z8vsetges4Pjjj)
        /*08c0*/ 	.word	0x00000000


	//----- nvinfo : EIATTR_MIN_STACK_SIZE
	.align		4
.L_373:
        /*08c4*/ 	.byte	0x04, 0x12
        /*08c6*/ 	.short	(.L_375 - .L_374)
	.align		4
.L_374:
        /*08c8*/ 	.word	index@(_Z8vsetges2Pjjj)
        /*08cc*/ 	.word	0x00000000


	//----- nvinfo : EIATTR_MIN_STACK_SIZE
	.align		4
.L_375:
        /*08d0*/ 	.byte	0x04, 0x12
        /*08d2*/ 	.short	(.L_377 - .L_376)
	.align		4
.L_376:
        /*08d4*/ 	.word	index@(_Z7vseteq4Pjjj)
        /*08d8*/ 	.word	0x00000000


	//----- nvinfo : EIATTR_MIN_STACK_SIZE
	.align		4
.L_377:
        /*08dc*/ 	.byte	0x04, 0x12
        /*08de*/ 	.short	(.L_379 - .L_378)
	.align		4
.L_378:
        /*08e0*/ 	.word	index@(_Z7vseteq2Pjjj)
        /*08e4*/ 	.word	0x00000000


	//----- nvinfo : EIATTR_MIN_STACK_SIZE
	.align		4
.L_379:
        /*08e8*/ 	.byte	0x04, 0x12
        /*08ea*/ 	.short	(.L_381 - .L_380)
	.align		4
.L_380:
        /*08ec*/ 	.word	index@(_Z6vsadu4Pjjj)
        /*08f0*/ 	.word	0x00000000


	//----- nvinfo : EIATTR_MIN_STACK_SIZE
	.align		4
.L_381:
        /*08f4*/ 	.byte	0x04, 0x12
        /*08f6*/ 	.short	(.L_383 - .L_382)
	.align		4
.L_382:
        /*08f8*/ 	.word	index@(_Z6vsadu2Pjjj)
        /*08fc*/ 	.word	0x00000000


	//----- nvinfo : EIATTR_MIN_STACK_SIZE
	.align		4
.L_383:
        /*0900*/ 	.byte	0x04, 0x12
        /*0902*/ 	.short	(.L_385 - .L_384)
	.align		4
.L_384:
        /*0904*/ 	.word	index@(_Z6vsads4Pjjj)
        /*0908*/ 	.word	0x00000000


	//----- nvinfo : EIATTR_MIN_STACK_SIZE
	.align		4
.L_385:
        /*090c*/ 	.byte	0x04, 0x12
        /*090e*/ 	.short	(.L_387 - .L_386)
	.align		4
.L_386:
        /*0910*/ 	.word	index@(_Z6vsads2Pjjj)
        /*0914*/ 	.word	0x00000000


	//----- nvinfo : EIATTR_MIN_STACK_SIZE
	.align		4
.L_387:
        /*0918*/ 	.byte	0x04, 0x12
        /*091a*/ 	.short	(.L_389 - .L_388)
	.align		4
.L_388:
        /*091c*/ 	.word	index@(_Z7vnegss4Pjj)
        /*0920*/ 	.word	0x00000000


	//----- nvinfo : EIATTR_MIN_STACK_SIZE
	.align		4
.L_389:
        /*0924*/ 	.byte	0x04, 0x12
        /*0926*/ 	.short	(.L_391 - .L_390)
	.align		4
.L_390:
        /*0928*/ 	.word	index@(_Z7vnegss2Pjj)
        /*092c*/ 	.word	0x00000000


	//----- nvinfo : EIATTR_MIN_STACK_SIZE
	.align		4
.L_391:
        /*0930*/ 	.byte	0x04, 0x12
        /*0932*/ 	.short	(.L_393 - .L_392)
	.align		4
.L_392:
        /*0934*/ 	.word	index@(_Z5vneg4Pjj)
        /*0938*/ 	.word	0x00000000


	//----- nvinfo : EIATTR_MIN_STACK_SIZE
	.align		4
.L_393:
        /*093c*/ 	.byte	0x04, 0x12
        /*093e*/ 	.short	(.L_395 - .L_394)
	.align		4
.L_394:
        /*0940*/ 	.word	index@(_Z5vneg2Pjj)
        /*0944*/ 	.word	0x00000000


	//----- nvinfo : EIATTR_MIN_STACK_SIZE
	.align		4
.L_395:
        /*0948*/ 	.byte	0x04, 0x12
        /*094a*/ 	.short	(.L_397 - .L_396)
	.align		4
.L_396:
        /*094c*/ 	.word	index@(_Z6vminu4Pjjj)
        /*0950*/ 	.word	0x00000000


	//----- nvinfo : EIATTR_MIN_STACK_SIZE
	.align		4
.L_397:
        /*0954*/ 	.byte	0x04, 0x12
        /*0956*/ 	.short	(.L_399 - .L_398)
	.align		4
.L_398:
        /*0958*/ 	.word	index@(_Z6vminu2Pjjj)
        /*095c*/ 	.word	0x00000000


	//----- nvinfo : EIATTR_MIN_STACK_SIZE
	.align		4
.L_399:
        /*0960*/ 	.byte	0x04, 0x12
        /*0962*/ 	.short	(.L_401 - .L_400)
	.align		4
.L_400:
        /*0964*/ 	.word	index@(_Z6vmins4Pjjj)
        /*0968*/ 	.word	0x00000000


	//----- nvinfo : EIATTR_MIN_STACK_SIZE
	.align		4
.L_401:
        /*096c*/ 	.byte	0x04, 0x12
        /*096e*/ 	.short	(.L_403 - .L_402)
	.align		4
.L_402:
        /*0970*/ 	.word	index@(_Z6vmins2Pjjj)
        /*0974*/ 	.word	0x00000000


	//----- nvinfo : EIATTR_MIN_STACK_SIZE
	.align		4
.L_403:
        /*0978*/ 	.byte	0x04, 0x12
        /*097a*/ 	.short	(.L_405 - .L_404)
	.align		4
.L_404:
        /*097c*/ 	.word	index@(_Z6vmaxu4Pjjj)
        /*0980*/ 	.word	0x00000000


	//----- nvinfo : EIATTR_MIN_STACK_SIZE
	.align		4
.L_405:
        /*0984*/ 	.byte	0x04, 0x12
        /*0986*/ 	.short	(.L_407 - .L_406)
	.align		4
.L_406:
        /*0988*/ 	.word	index@(_Z6vmaxu2Pjjj)
        /*098c*/ 	.word	0x00000000


	//----- nvinfo : EIATTR_MIN_STACK_SIZE
	.align		4
.L_407:
        /*0990*/ 	.byte	0x04, 0x12
        /*0992*/ 	.short	(.L_409 - .L_408)
	.align		4
.L_408:
        /*0994*/ 	.word	index@(_Z6vmaxs4Pjjj)
        /*0998*/ 	.word	0x00000000


	//----- nvinfo : EIATTR_MIN_STACK_SIZE
	.align		4
.L_409:
        /*099c*/ 	.byte	0x04, 0x12
        /*099e*/ 	.short	(.L_411 - .L_410)
	.align		4
.L_410:
        /*09a0*/ 	.word	index@(_Z6vmaxs2Pjjj)
        /*09a4*/ 	.word	0x00000000


	//----- nvinfo : EIATTR_MIN_STACK_SIZE
	.align		4
.L_411:
        /*09a8*/ 	.byte	0x04, 0x12
        /*09aa*/ 	.short	(.L_413 - .L_412)
	.align		4
.L_412:
        /*09ac*/ 	.word	index@(_Z7vhaddu4Pjjj)
        /*09b0*/ 	.word	0x00000000


	//----- nvinfo : EIATTR_MIN_STACK_SIZE
	.align		4
.L_413:
        /*09b4*/ 	.byte	0x04, 0x12
        /*09b6*/ 	.short	(.L_415 - .L_414)
	.align		4
.L_414:
        /*09b8*/ 	.word	index@(_Z7vhaddu2Pjjj)
        /*09bc*/ 	.word	0x00000000


	//----- nvinfo : EIATTR_MIN_STACK_SIZE
	.align		4
.L_415:
        /*09c0*/ 	.byte	0x04, 0x12
        /*09c2*/ 	.short	(.L_417 - .L_416)
	.align		4
.L_416:
        /*09c4*/ 	.word	index@(_Z7vcmpne4Pjjj)
        /*09c8*/ 	.word	0x00000000


	//----- nvinfo : EIATTR_MIN_STACK_SIZE
	.align		4
.L_417:
        /*09cc*/ 	.byte	0x04, 0x12
        /*09ce*/ 	.short	(.L_419 - .L_418)
	.align		4
.L_418:
        /*09d0*/ 	.word	index@(_Z7vcmpne2Pjjj)
        /*09d4*/ 	.word	0x00000000


	//----- nvinfo : EIATTR_MIN_STACK_SIZE
	.align		4
.L_419:
        /*09d8*/ 	.byte	0x04, 0x12
        /*09da*/ 	.short	(.L_421 - .L_420)
	.align		4
.L_420:
        /*09dc*/ 	.word	index@(_Z8vcmpltu4Pjjj)
        /*09e0*/ 	.word	0x00000000


	//----- nvinfo : EIATTR_MIN_STACK_SIZE
	.align		4
.L_421:
        /*09e4*/ 	.byte	0x04, 0x12
        /*09e6*/ 	.short	(.L_423 - .L_422)
	.align		4
.L_422:
        /*09e8*/ 	.word	index@(_Z8vcmpltu2Pjjj)
        /*09ec*/ 	.word	0x00000000


	//----- nvinfo : EIATTR_MIN_STACK_SIZE
	.align		4
.L_423:
        /*09f0*/ 	.byte	0x04, 0x12
        /*09f2*/ 	.short	(.L_425 - .L_424)
	.align		4
.L_424:
        /*09f4*/ 	.word	index@(_Z8vcmplts4Pjjj)
        /*09f8*/ 	.word	0x00000000


	//----- nvinfo : EIATTR_MIN_STACK_SIZE
	.align		4
.L_425:
        /*09fc*/ 	.byte	0x04, 0x12
        /*09fe*/ 	.short	(.L_427 - .L_426)
	.align		4
.L_426:
        /*0a00*/ 	.word	index@(_Z8vcmplts2Pjjj)
        /*0a04*/ 	.word	0x00000000


	//----- nvinfo : EIATTR_MIN_STACK_SIZE
	.align		4
.L_427:
        /*0a08*/ 	.byte	0x04, 0x12
        /*0a0a*/ 	.short	(.L_429 - .L_428)
	.align		4
.L_428:
        /*0a0c*/ 	.word	index@(_Z8vcmpleu4Pjjj)
        /*0a10*/ 	.word	0x00000000


	//----- nvinfo : EIATTR_MIN_STACK_SIZE
	.align		4
.L_429:
        /*0a14*/ 	.byte	0x04, 0x12
        /*0a16*/ 	.short	(.L_431 - .L_430)
	.align		4
.L_430:
        /*0a18*/ 	.word	index@(_Z8vcmpleu2Pjjj)
        /*0a1c*/ 	.word	0x00000000


	//----- nvinfo : EIATTR_MIN_STACK_SIZE
	.align		4
.L_431:
        /*0a20*/ 	.byte	0x04, 0x12
        /*0a22*/ 	.short	(.L_433 - .L_432)
	.align		4
.L_432:
        /*0a24*/ 	.word	index@(_Z8vcmples4Pjjj)
        /*0a28*/ 	.word	0x00000000


	//----- nvinfo : EIATTR_MIN_STACK_SIZE
	.align		4
.L_433:
        /*0a2c*/ 	.byte	0x04, 0x12
        /*0a2e*/ 	.short	(.L_435 - .L_434)
	.align		4
.L_434:
        /*0a30*/ 	.word	index@(_Z8vcmples2Pjjj)
        /*0a34*/ 	.word	0x00000000


	//----- nvinfo : EIATTR_MIN_STACK_SIZE
	.align		4
.L_435:
        /*0a38*/ 	.byte	0x04, 0x12
        /*0a3a*/ 	.short	(.L_437 - .L_436)
	.align		4
.L_436:
        /*0a3c*/ 	.word	index@(_Z8vcmpgtu4Pjjj)
        /*0a40*/ 	.word	0x00000000


	//----- nvinfo : EIATTR_MIN_STACK_SIZE
	.align		4
.L_437:
        /*0a44*/ 	.byte	0x04, 0x12
        /*0a46*/ 	.short	(.L_439 - .L_438)
	.align		4
.L_438:
        /*0a48*/ 	.word	index@(_Z8vcmpgtu2Pjjj)
        /*0a4c*/ 	.word	0x00000000


	//----- nvinfo : EIATTR_MIN_STACK_SIZE
	.align		4
.L_439:
        /*0a50*/ 	.byte	0x04, 0x12
        /*0a52*/ 	.short	(.L_441 - .L_440)
	.align		4
.L_440:
        /*0a54*/ 	.word	index@(_Z8vcmpgts4Pjjj)
        /*0a58*/ 	.word	0x00000000


	//----- nvinfo : EIATTR_MIN_STACK_SIZE
	.align		4
.L_441:
        /*0a5c*/ 	.byte	0x04, 0x12
        /*0a5e*/ 	.short	(.L_443 - .L_442)
	.align		4
.L_442:
        /*0a60*/ 	.word	index@(_Z8vcmpgts2Pjjj)
        /*0a64*/ 	.word	0x00000000


	//----- nvinfo : EIATTR_MIN_STACK_SIZE
	.align		4
.L_443:
        /*0a68*/ 	.byte	0x04, 0x12
        /*0a6a*/ 	.short	(.L_445 - .L_444)
	.align		4
.L_444:
        /*0a6c*/ 	.word	index@(_Z8vcmpgeu4Pjjj)
        /*0a70*/ 	.word	0x00000000


	//----- nvinfo : EIATTR_MIN_STACK_SIZE
	.align		4
.L_445:
        /*0a74*/ 	.byte	0x04, 0x12
        /*0a76*/ 	.short	(.L_447 - .L_446)
	.align		4
.L_446:
        /*0a78*/ 	.word	index@(_Z8vcmpgeu2Pjjj)
        /*0a7c*/ 	.word	0x00000000


	//----- nvinfo : EIATTR_MIN_STACK_SIZE
	.align		4
.L_447:
        /*0a80*/ 	.byte	0x04, 0x12
        /*0a82*/ 	.short	(.L_449 - .L_448)
	.align		4
.L_448:
        /*0a84*/ 	.word	index@(_Z8vcmpges4Pjjj)
        /*0a88*/ 	.word	0x00000000


	//----- nvinfo : EIATTR_MIN_STACK_SIZE
	.align		4
.L_449:
        /*0a8c*/ 	.byte	0x04, 0x12
        /*0a8e*/ 	.short	(.L_451 - .L_450)
	.align		4
.L_450:
        /*0a90*/ 	.word	index@(_Z8vcmpges2Pjjj)
        /*0a94*/ 	.word	0x00000000


	//----- nvinfo : EIATTR_MIN_STACK_SIZE
	.align		4
.L_451:
        /*0a98*/ 	.byte	0x04, 0x12
        /*0a9a*/ 	.short	(.L_453 - .L_452)
	.align		4
.L_452:
        /*0a9c*/ 	.word	index@(_Z7vcmpeq4Pjjj)
        /*0aa0*/ 	.word	0x00000000


	//----- nvinfo : EIATTR_MIN_STACK_SIZE
	.align		4
.L_453:
        /*0aa4*/ 	.byte	0x04, 0x12
        /*0aa6*/ 	.short	(.L_455 - .L_454)
	.align		4
.L_454:
        /*0aa8*/ 	.word	index@(_Z7vcmpeq2Pjjj)
        /*0aac*/ 	.word	0x00000000


	//----- nvinfo : EIATTR_MIN_STACK_SIZE
	.align		4
.L_455:
        /*0ab0*/ 	.byte	0x04, 0x12
        /*0ab2*/ 	.short	(.L_457 - .L_456)
	.align		4
.L_456:
        /*0ab4*/ 	.word	index@(_Z6vavgu4Pjjj)
        /*0ab8*/ 	.word	0x00000000


	//----- nvinfo : EIATTR_MIN_STACK_SIZE
	.align		4
.L_457:
        /*0abc*/ 	.byte	0x04, 0x12
        /*0abe*/ 	.short	(.L_459 - .L_458)
	.align		4
.L_458:
        /*0ac0*/ 	.word	index@(_Z6vavgu2Pjjj)
        /*0ac4*/ 	.word	0x00000000


	//----- nvinfo : EIATTR_MIN_STACK_SIZE
	.align		4
.L_459:
        /*0ac8*/ 	.byte	0x04, 0x12
        /*0aca*/ 	.short	(.L_461 - .L_460)
	.align		4
.L_460:
        /*0acc*/ 	.word	index@(_Z6vavgs4Pjjj)
        /*0ad0*/ 	.word	0x00000000


	//----- nvinfo : EIATTR_MIN_STACK_SIZE
	.align		4
.L_461:
        /*0ad4*/ 	.byte	0x04, 0x12
        /*0ad6*/ 	.short	(.L_463 - .L_462)
	.align		4
.L_462:
        /*0ad8*/ 	.word	index@(_Z6vavgs2Pjjj)
        /*0adc*/ 	.word	0x00000000


	//----- nvinfo : EIATTR_MIN_STACK_SIZE
	.align		4
.L_463:
        /*0ae0*/ 	.byte	0x04, 0x12
        /*0ae2*/ 	.short	(.L_465 - .L_464)
	.align		4
.L_464:
        /*0ae4*/ 	.word	index@(_Z7vaddus4Pjjj)
        /*0ae8*/ 	.word	0x00000000


	//----- nvinfo : EIATTR_MIN_STACK_SIZE
	.align		4
.L_465:
        /*0aec*/ 	.byte	0x04, 0x12
        /*0aee*/ 	.short	(.L_467 - .L_466)
	.align		4
.L_466:
        /*0af0*/ 	.word	index@(_Z7vaddus2Pjjj)
        /*0af4*/ 	.word	0x00000000


	//----- nvinfo : EIATTR_MIN_STACK_SIZE
	.align		4
.L_467:
        /*0af8*/ 	.byte	0x04, 0x12
        /*0afa*/ 	.short	(.L_469 - .L_468)
	.align		4
.L_468:
        /*0afc*/ 	.word	index@(_Z7vaddss4Pjjj)
        /*0b00*/ 	.word	0x00000000


	//----- nvinfo : EIATTR_MIN_STACK_SIZE
	.align		4
.L_469:
        /*0b04*/ 	.byte	0x04, 0x12
        /*0b06*/ 	.short	(.L_471 - .L_470)
	.align		4
.L_470:
        /*0b08*/ 	.word	index@(_Z7vaddss2Pjjj)
        /*0b0c*/ 	.word	0x00000000


	//----- nvinfo : EIATTR_MIN_STACK_SIZE
	.align		4
.L_471:
        /*0b10*/ 	.byte	0x04, 0x12
        /*0b12*/ 	.short	(.L_473 - .L_472)
	.align		4
.L_472:
        /*0b14*/ 	.word	index@(_Z5vadd4Pjjj)
        /*0b18*/ 	.word	0x00000000


	//----- nvinfo : EIATTR_MIN_STACK_SIZE
	.align		4
.L_473:
        /*0b1c*/ 	.byte	0x04, 0x12
        /*0b1e*/ 	.short	(.L_475 - .L_474)
	.align		4
.L_474:
        /*0b20*/ 	.word	index@(_Z5vadd2Pjjj)
        /*0b24*/ 	.word	0x00000000


	//----- nvinfo : EIATTR_MIN_STACK_SIZE
	.align		4
.L_475:
        /*0b28*/ 	.byte	0x04, 0x12
        /*0b2a*/ 	.short	(.L_477 - .L_476)
	.align		4
.L_476:
        /*0b2c*/ 	.word	index@(_Z7vabsss4Pjj)
        /*0b30*/ 	.word	0x00000000


	//----- nvinfo : EIATTR_MIN_STACK_SIZE
	.align		4
.L_477:
        /*0b34*/ 	.byte	0x04, 0x12
        /*0b36*/ 	.short	(.L_479 - .L_478)
	.align		4
.L_478:
        /*0b38*/ 	.word	index@(_Z7vabsss2Pjj)
        /*0b3c*/ 	.word	0x00000000


	//----- nvinfo : EIATTR_MIN_STACK_SIZE
	.align		4
.L_479:
        /*0b40*/ 	.byte	0x04, 0x12
        /*0b42*/ 	.short	(.L_481 - .L_480)
	.align		4
.L_480:
        /*0b44*/ 	.word	index@(_Z10vabsdiffu4Pjjj)
        /*0b48*/ 	.word	0x00000000


	//----- nvinfo : EIATTR_MIN_STACK_SIZE
	.align		4
.L_481:
        /*0b4c*/ 	.byte	0x04, 0x12
        /*0b4e*/ 	.short	(.L_483 - .L_482)
	.align		4
.L_482:
        /*0b50*/ 	.word	index@(_Z10vabsdiffu2Pjjj)
        /*0b54*/ 	.word	0x00000000


	//----- nvinfo : EIATTR_MIN_STACK_SIZE
	.align		4
.L_483:
        /*0b58*/ 	.byte	0x04, 0x12
        /*0b5a*/ 	.short	(.L_485 - .L_484)
	.align		4
.L_484:
        /*0b5c*/ 	.word	index@(_Z10vabsdiffs4Pjjj)
        /*0b60*/ 	.word	0x00000000


	//----- nvinfo : EIATTR_MIN_STACK_SIZE
	.align		4
.L_485:
        /*0b64*/ 	.byte	0x04, 0x12
        /*0b66*/ 	.short	(.L_487 - .L_486)
	.align		4
.L_486:
        /*0b68*/ 	.word	index@(_Z10vabsdiffs2Pjjj)
        /*0b6c*/ 	.word	0x00000000


	//----- nvinfo : EIATTR_MIN_STACK_SIZE
	.align		4
.L_487:
        /*0b70*/ 	.byte	0x04, 0x12
        /*0b72*/ 	.short	(.L_489 - .L_488)
	.align		4
.L_488:
        /*0b74*/ 	.word	index@(_Z5vabs4Pjj)
        /*0b78*/ 	.word	0x00000000


	//----- nvinfo : EIATTR_MIN_STACK_SIZE
	.align		4
.L_489:
        /*0b7c*/ 	.byte	0x04, 0x12
        /*0b7e*/ 	.short	(.L_491 - .L_490)
	.align		4
.L_490:
        /*0b80*/ 	.word	index@(_Z5vabs2Pjj)
        /*0b84*/ 	.word	0x00000000
.L_491:


//--------------------- .nv.compat                --------------------------
	.section	.nv.compat,"",@"SHT_CUDA_COMPAT_INFO"
	.align	4
        /*0000*/ 	.byte	0x02, 0x09, 0x00, 0x00, 0x02, 0x02, 0x01, 0x00, 0x02, 0x05, 0x05, 0x00, 0x03, 0x07, 0x01, 0x01
        /*0010*/ 	.byte	0x02, 0x03, 0x00, 0x00, 0x02, 0x06, 0x01, 0x00, 0x04, 0x0b, 0x08, 0x00, 0x09, 0x00, 0x00, 0x00
        /*0020*/ 	.byte	0x00, 0x00, 0x00, 0x00


//--------------------- .nv.info._Z7vsubus4Pjjj   --------------------------
	.section	.nv.info._Z7vsubus4Pjjj,"",@"SHT_CUDA_INFO"
	.sectionflags	@""
	.align	4


	//----- nvinfo : EIATTR_CUDA_API_VERSION
	.align		4
        /*0000*/ 	.byte	0x04, 0x37
        /*0002*/ 	.short	(.L_493 - .L_492)
.L_492:
        /*0004*/ 	.word	0x00000082


	//----- nvinfo : EIATTR_KPARAM_INFO
	.align		4
.L_493:
        /*0008*/ 	.byte	0x04, 0x17
        /*000a*/ 	.short	(.L_495 - .L_494)
.L_494:
        /*000c*/ 	.word	0x00000000
        /*0010*/ 	.short	0x0002
        /*0012*/ 	.short	0x000c
        /*0014*/ 	.byte	0x00, 0xf0, 0x11, 0x00


	//----- nvinfo : EIATTR_KPARAM_INFO
	.align		4
.L_495:
        /*0018*/ 	.byte	0x04, 0x17
        /*001a*/ 	.short	(.L_497 - .L_496)
.L_496:
        /*001c*/ 	.word	0x00000000
        /*0020*/ 	.short	0x0001
        /*0022*/ 	.short	0x0008
        /*0024*/ 	.byte	0x00, 0xf0, 0x11, 0x00


	//----- nvinfo : EIATTR_KPARAM_INFO
	.align		4
.L_497:
        /*0028*/ 	.byte	0x04, 0x17
        /*002a*/ 	.short	(.L_499 - .L_498)
.L_498:
        /*002c*/ 	.word	0x00000000
        /*0030*/ 	.short	0x0000
        /*0032*/ 	.short	0x0000
        /*0034*/ 	.byte	0x00, 0xf5, 0x21, 0x00


	//----- nvinfo : EIATTR_SPARSE_MMA_MASK
	.align		4
.L_499:
        /*0038*/ 	.byte	0x03, 0x50
        /*003a*/ 	.short	0x0000


	//----- nvinfo : EIATTR_MAXREG_COUNT
	.align		4
        /*003c*/ 	.byte	0x03, 0x1b
        /*003e*/ 	.short	0x00ff


	//----- nvinfo : EIATTR_MERCURY_ISA_VERSION
	.align		4
        /*0040*/ 	.byte	0x03, 0x5f
        /*0042*/ 	.short	0x0101


	//----- nvinfo : EIATTR_VRC_CTA_INIT_COUNT
	.align		4
        /*0044*/ 	.byte	0x02, 0x4a
	.zero		1
	.zero		1


	//----- nvinfo : EIATTR_EXIT_INSTR_OFFSETS
	.align		4
        /*0048*/ 	.byte	0x04, 0x1c
        /*004a*/ 	.short	(.L_501 - .L_500)


	//   ....[0]....
.L_500:
        /*004c*/ 	.word	0x000000d0


	//----- nvinfo : EIATTR_CBANK_PARAM_SIZE
	.align		4
.L_501:
        /*0050*/ 	.byte	0x03, 0x19
        /*0052*/ 	.short	0x0010


	//----- nvinfo : EIATTR_PARAM_CBANK
	.align		4
        /*0054*/ 	.byte	0x04, 0x0a
        /*0056*/ 	.short	(.L_503 - .L_502)
	.align		4
.L_502:
        /*0058*/ 	.word	index@(.nv.constant0._Z7vsubus4Pjjj)
        /*005c*/ 	.short	0x0380
        /*005e*/ 	.short	0x0010


	//----- nvinfo : EIATTR_SW_WAR
	.align		4
.L_503:
        /*0060*/ 	.byte	0x04, 0x36
        /*0062*/ 	.short	(.L_505 - .L_504)
.L_504:
        /*0064*/ 	.word	0x00000008
.L_505:


//--------------------- .nv.info._Z7vsubus2Pjjj   --------------------------
	.section	.nv.info._Z7vsubus2Pjjj,"",@"SHT_CUDA_INFO"
	.sectionflags	@""
	.align	4


	//----- nvinfo : EIATTR_CUDA_API_VERSION
	.align		4
        /*0000*/ 	.byte	0x04, 0x37
        /*0002*/ 	.short	(.L_507 - .L_506)
.L_506:
        /*0004*/ 	.word	0x00000082


	//----- nvinfo : EIATTR_KPARAM_INFO
	.align		4
.L_507:
        /*0008*/ 	.byte	0x04, 0x17
        /*000a*/ 	.short	(.L_509 - .L_508)
.L_508:
        /*000c*/ 	.word	0x00000000
        /*0010*/ 	.short	0x0002
        /*0012*/ 	.short	0x000c
        /*0014*/ 	.byte	0x00, 0xf0, 0x11, 0x00


	//----- nvinfo : EIATTR_KPARAM_INFO
	.align		4
.L_509:
        /*0018*/ 	.byte	0x04, 0x17
        /*001a*/ 	.short	(.L_511 - .L_510)
.L_510:
        /*001c*/ 	.word	0x00000000
        /*0020*/ 	.short	0x0001
        /*0022*/ 	.short	0x0008
        /*0024*/ 	.byte	0x00, 0xf0, 0x11, 0x00


	//----- nvinfo : EIATTR_KPARAM_INFO
	.align		4
.L_511:
        /*0028*/ 	.byte	0x04, 0x17
        /*002a*/ 	.short	(.L_513 - .L_512)
.L_512:
        /*002c*/ 	.word	0x00000000
        /*0030*/ 	.short	0x0000
        /*0032*/ 	.short	0x0000
        /*0034*/ 	.byte	0x00, 0xf5, 0x21, 0x00


	//----- nvinfo : EIATTR_SPARSE_MMA_MASK
	.align		4
.L_513:
        /*0038*/ 	.byte	0x03, 0x50
        /*003a*/ 	.short	0x0000


	//----- nvinfo : EIATTR_MAXREG_COUNT
	.align		4
        /*003c*/ 	.byte	0x03, 0x1b
        /*003e*/ 	.short	0x00ff


	//----- nvinfo : EIATTR_MERCURY_ISA_VERSION
	.align		4
        /*0040*/ 	.byte	0x03, 0x5f
        /*0042*/ 	.short	0x0101


	//----- nvinfo : EIATTR_VRC_CTA_INIT_COUNT
	.align		4
        /*0044*/ 	.byte	0x02, 0x4a
	.zero		1
	.zero		1


	//----- nvinfo : EIATTR_EXIT_INSTR_OFFSETS
	.align		4
        /*0048*/ 	.byte	0x04, 0x1c
        /*004a*/ 	.short	(.L_515 - .L_514)


	//   ....[0]....
.L_514:
        /*004c*/ 	.word	0x00000110


	//----- nvinfo : EIATTR_CBANK_PARAM_SIZE
	.align		4
.L_515:
        /*0050*/ 	.byte	0x03, 0x19
        /*0052*/ 	.short	0x0010


	//----- nvinfo : EIATTR_PARAM_CBANK
	.align		4
        /*0054*/ 	.byte	0x04, 0x0a
        /*0056*/ 	.short	(.L_517 - .L_516)
	.align		4
.L_516:
        /*0058*/ 	.word	index@(.nv.constant0._Z7vsubus2Pjjj)
        /*005c*/ 	.short	0x0380
        /*005e*/ 	.short	0x0010


	//----- nvinfo : EIATTR_SW_WAR
	.align		4
.L_517:
        /*0060*/ 	.byte	0x04, 0x36
        /*0062*/ 	.short	(.L_519 - .L_518)
.L_518:
        /*0064*/ 	.word	0x00000008
.L_519:


//--------------------- .nv.info._Z7vsubss4Pjjj   --------------------------
	.section	.nv.info._Z7vsubss4Pjjj,"",@"SHT_CUDA_INFO"
	.sectionflags	@""
	.align	4


	//----- nvinfo : EIATTR_CUDA_API_VERSION
	.align		4
        /*0000*/ 	.byte	0x04, 0x37
        /*0002*/ 	.short	(.L_521 - .L_520)
.L_520:
        /*0004*/ 	.word	0x00000082


	//----- nvinfo : EIATTR_KPARAM_INFO
	.align		4
.L_521:
        /*0008*/ 	.byte	0x04, 0x17
        /*000a*/ 	.short	(.L_523 - .L_522)
.L_522:
        /*000c*/ 	.word	0x00000000
        /*0010*/ 	.short	0x0002
        /*0012*/ 	.short	0x000c
        /*0014*/ 	.byte	0x00, 0xf0, 0x11, 0x00


	//----- nvinfo : EIATTR_KPARAM_INFO
	.align		4
.L_523:
        /*0018*/ 	.byte	0x04, 0x17
        /*001a*/ 	.short	(.L_525 - .L_524)
.L_524:
        /*001c*/ 	.word	0x00000000
        /*0020*/ 	.short	0x0001
        /*0022*/ 	.short	0x0008
        /*0024*/ 	.byte	0x00, 0xf0, 0x11, 0x00


	//----- nvinfo : EIATTR_KPARAM_INFO
	.align		4
.L_525:
        /*0028*/ 	.byte	0x04, 0x17
        /*002a*/ 	.short	(.L_527 - .L_526)
.L_526:
        /*002c*/ 	.word	0x00000000
        /*0030*/ 	.short	0x0000
        /*0032*/ 	.short	0x0000
        /*0034*/ 	.byte	0x00, 0xf5, 0x21, 0x00


	//----- nvinfo : EIATTR_SPARSE_MMA_MASK
	.align		4
.L_527:
        /*0038*/ 	.byte	0x03, 0x50
        /*003a*/ 	.short	0x0000


	//----- nvinfo : EIATTR_MAXREG_COUNT
	.align		4
        /*003c*/ 	.byte	0x03, 0x1b
        /*003e*/ 	.short	0x00ff


	//----- nvinfo : EIATTR_MERCURY_ISA_VERSION
	.align		4
        /*0040*/ 	.byte	0x03, 0x5f
        /*0042*/ 	.short	0x0101


	//----- nvinfo : EIATTR_VRC_CTA_INIT_COUNT
	.align		4
        /*0044*/ 	.byte	0x02, 0x4a
	.zero		1
	.zero		1


	//----- nvinfo : EIATTR_EXIT_INSTR_OFFSETS
	.align		4
        /*0048*/ 	.byte	0x04, 0x1c
        /*004a*/ 	.short	(.L_529 - .L_528)


	//   ....[0]....
.L_528:
        /*004c*/ 	.word	0x000000f0


	//----- nvinfo : EIATTR_CBANK_PARAM_SIZE
	.align		4
.L_529:
        /*0050*/ 	.byte	0x03, 0x19
        /*0052*/ 	.short	0x0010


	//----- nvinfo : EIATTR_PARAM_CBANK
	.align		4
        /*0054*/ 	.byte	0x04, 0x0a
        /*0056*/ 	.short	(.L_531 - .L_530)
	.align		4
.L_530:
        /*0058*/ 	.word	index@(.nv.constant0._Z7vsubss4Pjjj)
        /*005c*/ 	.short	0x0380
        /*005e*/ 	.short	0x0010


	//----- nvinfo : EIATTR_SW_WAR
	.align		4
.L_531:
        /*0060*/ 	.byte	0x04, 0x36
        /*0062*/ 	.short	(.L_533 - .L_532)
.L_532:
        /*0064*/ 	.word	0x00000008
.L_533:


//--------------------- .nv.info._Z7vsubss2Pjjj   --------------------------
	.section	.nv.info._Z7vsubss2Pjjj,"",@"SHT_CUDA_INFO"
	.sectionflags	@""
	.align	4


	//----- nvinfo : EIATTR_CUDA_API_VERSION
	.align		4
        /*0000*/ 	.byte	0x04, 0x37
        /*0002*/ 	.short	(.L_535 - .L_534)
.L_534:
        /*0004*/ 	.word	0x00000082


	//----- nvinfo : EIATTR_KPARAM_INFO
	.align		4
.L_535:
        /*0008*/ 	.byte	0x04, 0x17
        /*000a*/ 	.short	(.L_537 - .L_536)
.L_536:
        /*000c*/ 	.word	0x00000000
        /*0010*/ 	.short	0x0002
        /*0012*/ 	.short	0x000c
        /*0014*/ 	.byte	0x00, 0xf0, 0x11, 0x00


	//----- nvinfo : EIATTR_KPARAM_INFO
	.align		4
.L_537:
        /*0018*/ 	.byte	0x04, 0x17
        /*001a*/ 	.short	(.L_539 - .L_538)
.L_538:
        /*001c*/ 	.word	0x00000000
        /*0020*/ 	.short	0x0001
        /*0022*/ 	.short	0x0008
        /*0024*/ 	.byte	0x00, 0xf0, 0x11, 0x00


	//----- nvinfo : EIATTR_KPARAM_INFO
	.align		4
.L_539:
        /*0028*/ 	.byte	0x04, 0x17
        /*002a*/ 	.short	(.L_541 - .L_540)
.L_540:
        /*002c*/ 	.word	0x00000000
        /*0030*/ 	.short	0x0000
        /*0032*/ 	.short	0x0000
        /*0034*/ 	.byte	0x00, 0xf5, 0x21, 0x00


	//----- nvinfo : EIATTR_SPARSE_MMA_MASK
	.align		4
.L_541:
        /*0038*/ 	.byte	0x03, 0x50
        /*003a*/ 	.short	0x0000


	//----- nvinfo : EIATTR_MAXREG_COUNT
	.align		4
        /*003c*/ 	.byte	0x03, 0x1b
        /*003e*/ 	.short	0x00ff


	//----- nvinfo : EIATTR_MERCURY_ISA_VERSION
	.align		4
        /*0040*/ 	.byte	0x03, 0x5f
        /*0042*/ 	.short	0x0101


	//----- nvinfo : EIATTR_VRC_CTA_INIT_COUNT
	.align		4
        /*0044*/ 	.byte	0x02, 0x4a
	.zero		1
	.zero		1


	//----- nvinfo : EIATTR_EXIT_INSTR_OFFSETS
	.align		4
        /*0048*/ 	.byte	0x04, 0x1c
        /*004a*/ 	.short	(.L_543 - .L_542)


	//   ....[0]....
.L_542:
        /*004c*/ 	.word	0x00000130


	//----- nvinfo : EIATTR_CBANK_PARAM_SIZE
	.align		4
.L_543:
        /*0050*/ 	.byte	0x03, 0x19
        /*0052*/ 	.short	0x0010


	//----- nvinfo : EIATTR_PARAM_CBANK
	.align		4
        /*0054*/ 	.byte	0x04, 0x0a
        /*0056*/ 	.short	(.L_545 - .L_544)
	.align		4
.L_544:
        /*0058*/ 	.word	index@(.nv.constant0._Z7vsubss2Pjjj)
        /*005c*/ 	.short	0x0380
        /*005e*/ 	.short	0x0010


	//----- nvinfo : EIATTR_SW_WAR
	.align		4
.L_545:
        /*0060*/ 	.byte	0x04, 0x36
        /*0062*/ 	.short	(.L_547 - .L_546)
.L_546:
        /*0064*/ 	.word	0x00000008
.L_547:


//--------------------- .nv.info._Z5vsub4Pjjj     --------------------------
	.section	.nv.info._Z5vsub4Pjjj,"",@"SHT_CUDA_INFO"
	.sectionflags	@""
	.align	4


	//----- nvinfo : EIATTR_CUDA_API_VERSION
	.align		4
        /*0000*/ 	.byte	0x04, 0x37
        /*0002*/ 	.short	(.L_549 - .L_548)
.L_548:
        /*0004*/ 	.word	0x00000082


	//----- nvinfo : EIATTR_KPARAM_INFO
	.align		4
.L_549:
        /*0008*/ 	.byte	0x04, 0x17
        /*000a*/ 	.short	(.L_551 - .L_550)
.L_550:
        /*000c*/ 	.word	0x00000000
        /*0010*/ 	.short	0x0002
        /*0012*/ 	.short	0x000c
        /*0014*/ 	.byte	0x00, 0xf0, 0x11, 0x00


	//----- nvinfo : EIATTR_KPARAM_INFO
	.align		4
.L_551:
        /*0018*/ 	.byte	0x04, 0x17
        /*001a*/ 	.short	(.L_553 - .L_552)
.L_552:
        /*001c*/ 	.word	0x00000000
        /*0020*/ 	.short	0x0001
        /*0022*/ 	.short	0x0008
        /*0024*/ 	.byte	0x00, 0xf0, 0x11, 0x00


	//----- nvinfo : EIATTR_KPARAM_INFO
	.align		4
.L_553:
        /*0028*/ 	.byte	0x04, 0x17
        /*002a*/ 	.short	(.L_555 - .L_554)
.L_554:
        /*002c*/ 	.word	0x00000000
        /*0030*/ 	.short	0x0000
        /*0032*/ 	.short	0x0000
        /*0034*/ 	.byte	0x00, 0xf5, 0x21, 0x00


	//----- nvinfo : EIATTR_SPARSE_MMA_MASK
	.align		4
.L_555:
        /*0038*/ 	.byte	0x03, 0x50
        /*003a*/ 	.short	0x0000


	//----- nvinfo : EIATTR_MAXREG_COUNT
	.align		4
        /*003c*/ 	.byte	0x03, 0x1b
        /*003e*/ 	.short	0x00ff


	//----- nvinfo : EIATTR_MERCURY_ISA_VERSION
	.align		4
        /*0040*/ 	.byte	0x03, 0x5f
        /*0042*/ 	.short	0x0101


	//----- nvinfo : EIATTR_VRC_CTA_INIT_COUNT
	.align		4
        /*0044*/ 	.byte	0x02, 0x4a
	.zero		1
	.zero		1


	//----- nvinfo : EIATTR_EXIT_INSTR_OFFSETS
	.align		4
        /*0048*/ 	.byte	0x04, 0x1c
        /*004a*/ 	.short	(.L_557 - .L_556)


	//   ....[0]....
.L_556:
        /*004c*/ 	.word	0x000000a0


	//----- nvinfo : EIATTR_CBANK_PARAM_SIZE
	.align		4
.L_557:
        /*0050*/ 	.byte	0x03, 0x19
        /*0052*/ 	.short	0x0010


	//----- nvinfo : EIATTR_PARAM_CBANK
	.align		4
        /*0054*/ 	.byte	0x04, 0x0a
        /*0056*/ 	.short	(.L_559 - .L_558)
	.align		4
.L_558:
        /*0058*/ 	.word	index@(.nv.constant0._Z5vsub4Pjjj)
        /*005c*/ 	.short	0x0380
        /*005e*/ 	.short	0x0010


	//----- nvinfo : EIATTR_SW_WAR
	.align		4
.L_559:
        /*0060*/ 	.byte	0x04, 0x36
        /*0062*/ 	.short	(.L_561 - .L_560)
.L_560:
        /*0064*/ 	.word	0x00000008
.L_561:


//--------------------- .nv.info._Z5vsub2Pjjj     --------------------------
	.section	.nv.info._Z5vsub2Pjjj,"",@"SHT_CUDA_INFO"
	.sectionflags	@""
	.align	4


	//----- nvinfo : EIATTR_CUDA_API_VERSION
	.align		4
        /*0000*/ 	.byte	0x04, 0x37
        /*0002*/ 	.short	(.L_563 - .L_562)
.L_562:
        /*0004*/ 	.word	0x00000082


	//----- nvinfo : EIATTR_KPARAM_INFO
	.align		4
.L_563:
        /*0008*/ 	.byte	0x04, 0x17
        /*000a*/ 	.short	(.L_565 - .L_564)
.L_564:
        /*000c*/ 	.word	0x00000000
        /*0010*/ 	.short	0x0002
        /*0012*/ 	.short	0x000c
        /*0014*/ 	.byte	0x00, 0xf0, 0x11, 0x00


	//----- nvinfo : EIATTR_KPARAM_INFO
	.align		4
.L_565:
        /*0018*/ 	.byte	0x04, 0x17
        /*001a*/ 	.short	(.L_567 - .L_566)
.L_566:
        /*001c*/ 	.word	0x00000000
        /*0020*/ 	.short	0x0001
        /*0022*/ 	.short	0x0008
        /*0024*/ 	.byte	0x00, 0xf0, 0x11, 0x00


	//----- nvinfo : EIATTR_KPARAM_INFO
	.align		4
.L_567:
        /*0028*/ 	.byte	0x04, 0x17
        /*002a*/ 	.short	(.L_569 - .L_568)
.L_568:
        /*002c*/ 	.word	0x00000000
        /*0030*/ 	.short	0x0000
        /*0032*/ 	.short	0x0000
        /*0034*/ 	.byte	0x00, 0xf5, 0x21, 0x00


	//----- nvinfo : EIATTR_SPARSE_MMA_MASK
	.align		4
.L_569:
        /*0038*/ 	.byte	0x03, 0x50
        /*003a*/ 	.short	0x0000


	//----- nvinfo : EIATTR_MAXREG_COUNT
	.align		4
        /*003c*/ 	.byte	0x03, 0x1b
        /*003e*/ 	.short	0x00ff


	//----- nvinfo : EIATTR_MERCURY_ISA_VERSION
	.align		4
        /*0040*/ 	.byte	0x03, 0x5f
        /*0042*/ 	.short	0x0101


	//----- nvinfo : EIATTR_VRC_CTA_INIT_COUNT
	.align		4
        /*0044*/ 	.byte	0x02, 0x4a
	.zero		1
	.zero		1


	//----- nvinfo : EIATTR_EXIT_INSTR_OFFSETS
	.align		4
        /*0048*/ 	.byte	0x04, 0x1c
        /*004a*/ 	.short	(.L_571 - .L_570)


	//   ....[0]....
.L_570:
        /*004c*/ 	.word	0x000000d0


	//----- nvinfo : EIATTR_CBANK_PARAM_SIZE
	.align		4
.L_571:
        /*0050*/ 	.byte	0x03, 0x19
        /*0052*/ 	.short	0x0010


	//----- nvinfo : EIATTR_PARAM_CBANK
	.align		4
        /*0054*/ 	.byte	0x04, 0x0a
        /*0056*/ 	.short	(.L_573 - .L_572)
	.align		4
.L_572:
        /*0058*/ 	.word	index@(.nv.constant0._Z5vsub2Pjjj)
        /*005c*/ 	.short	0x0380
        /*005e*/ 	.short	0x0010


	//----- nvinfo : EIATTR_SW_WAR
	.align		4
.L_573:
        /*0060*/ 	.byte	0x04, 0x36
        /*0062*/ 	.short	(.L_575 - .L_574)
.L_574:
        /*0064*/ 	.word	0x00000008
.L_575:


//--------------------- .nv.info._Z7vsetne4Pjjj   --------------------------
	.section	.nv.info._Z7vsetne4Pjjj,"",@"SHT_CUDA_INFO"
	.sectionflags	@""
	.align	4


	//----- nvinfo : EIATTR_CUDA_API_VERSION
	.align		4
        /*0000*/ 	.byte	0x04, 0x37
        /*0002*/ 	.short	(.L_577 - .L_576)
.L_576:
        /*0004*/ 	.word	0x00000082


	//----- nvinfo : EIATTR_KPARAM_INFO
	.align		4
.L_577:
        /*0008*/ 	.byte	0x04, 0x17
        /*000a*/ 	.short	(.L_579 - .L_578)
.L_578:
        /*000c*/ 	.word	0x00000000
        /*0010*/ 	.short	0x0002
        /*0012*/ 	.short	0x000c
        /*0014*/ 	.byte	0x00, 0xf0, 0x11, 0x00


	//----- nvinfo : EIATTR_KPARAM_INFO
	.align		4
.L_579:
        /*0018*/ 	.byte	0x04, 0x17
        /*001a*/ 	.short	(.L_581 - .L_580)
.L_580:
        /*001c*/ 	.word	0x00000000
        /*0020*/ 	.short	0x0001
        /*0022*/ 	.short	0x0008
        /*0024*/ 	.byte	0x00, 0xf0, 0x11, 0x00


	//----- nvinfo : EIATTR_KPARAM_INFO
	.align		4
.L_581:
        /*0028*/ 	.byte	0x04, 0x17
        /*002a*/ 	.short	(.L_583 - .L_582)
.L_582:
        /*002c*/ 	.word	0x00000000
        /*0030*/ 	.short	0x0000
        /*0032*/ 	.short	0x0000
        /*0034*/ 	.byte	0x00, 0xf5, 0x21, 0x00


	//----- nvinfo : EIATTR_SPARSE_MMA_MASK
	.align		4
.L_583:
        /*0038*/ 	.byte	0x03, 0x50
        /*003a*/ 	.short	0x0000


	//----- nvinfo : EIATTR_MAXREG_COUNT
	.align		4
        /*003c*/ 	.byte	0x03, 0x1b
        /*003e*/ 	.short	0x00ff


	//----- nvinfo : EIATTR_MERCURY_ISA_VERSION
	.align		4
        /*0040*/ 	.byte	0x03, 0x5f
        /*0042*/ 	.short	0x0101


	//----- nvinfo : EIATTR_VRC_CTA_INIT_COUNT
	.align		4
        /*0044*/ 	.byte	0x02, 0x4a
	.zero		1
	.zero		1


	//----- nvinfo : EIATTR_EXIT_INSTR_OFFSETS
	.align		4
        /*0048*/ 	.byte	0x04, 0x1c
        /*004a*/ 	.short	(.L_585 - .L_584)


	//   ....[0]....
.L_584:
        /*004c*/ 	.word	0x000000b0


	//----- nvinfo : EIATTR_CBANK_PARAM_SIZE
	.align		4
.L_585:
        /*0050*/ 	.byte	0x03, 0x19
        /*0052*/ 	.short	0x0010


	//----- nvinfo : EIATTR_PARAM_CBANK
	.align		4
        /*0054*/ 	.byte	0x04, 0x0a
        /*0056*/ 	.short	(.L_587 - .L_586)
	.align		4
.L_586:
        /*0058*/ 	.word	index@(.nv.constant0._Z7vsetne4Pjjj)
        /*005c*/ 	.short	0x0380
        /*005e*/ 	.short	0x0010


	//----- nvinfo : EIATTR_SW_WAR
	.align		4
.L_587:
        /*0060*/ 	.byte	0x04, 0x36
        /*0062*/ 	.short	(.L_589 - .L_588)
.L_588:
        /*0064*/ 	.word	0x00000008
.L_589:


//--------------------- .nv.info._Z7vsetne2Pjjj   --------------------------
	.section	.nv.info._Z7vsetne2Pjjj,"",@"SHT_CUDA_INFO"
	.sectionflags	@""
	.align	4


	//----- nvinfo : EIATTR_CUDA_API_VERSION
	.align		4
        /*0000*/ 	.byte	0x04, 0x37
        /*0002*/ 	.short	(.L_591 - .L_590)
.L_590:
        /*0004*/ 	.word	0x00000082


	//----- nvinfo : EIATTR_KPARAM_INFO
	.align		4
.L_591:
        /*0008*/ 	.byte	0x04, 0x17
        /*000a*/ 	.short	(.L_593 - .L_592)
.L_592:
        /*000c*/ 	.word	0x00000000
        /*0010*/ 	.short	0x0002
        /*0012*/ 	.short	0x000c
        /*0014*/ 	.byte	0x00, 0xf0, 0x11, 0x00


	//----- nvinfo : EIATTR_KPARAM_INFO
	.align		4
.L_593:
        /*0018*/ 	.byte	0x04, 0x17
        /*001a*/ 	.short	(.L_595 - .L_594)
.L_594:
        /*001c*/ 	.word	0x00000000
        /*0020*/ 	.short	0x0001
        /*0022*/ 	.short	0x0008
        /*0024*/ 	.byte	0x00, 0xf0, 0x11, 0x00


	//----- nvinfo : EIATTR_KPARAM_INFO
	.align		4
.L_595:
        /*0028*/ 	.byte	0x04, 0x17
        /*002a*/ 	.short	(.L_597 - .L_596)
.L_596:
        /*002c*/ 	.word	0x00000000
        /*0030*/ 	.short	0x0000
        /*0032*/ 	.short	0x0000
        /*0034*/ 	.byte	0x00, 0xf5, 0x21, 0x00


	//----- nvinfo : EIATTR_SPARSE_MMA_MASK
	.align		4
.L_597:
        /*0038*/ 	.byte	0x03, 0x50
        /*003a*/ 	.short	0x0000


	//----- nvinfo : EIATTR_MAXREG_COUNT
	.align		4
        /*003c*/ 	.byte	0x03, 0x1b
        /*003e*/ 	.short	0x00ff


	//----- nvinfo : EIATTR_MERCURY_ISA_VERSION
	.align		4
        /*0040*/ 	.byte	0x03, 0x5f
        /*0042*/ 	.short	0x0101


	//----- nvinfo : EIATTR_VRC_CTA_INIT_COUNT
	.align		4
        /*0044*/ 	.byte	0x02, 0x4a
	.zero		1
	.zero		1


	//----- nvinfo : EIATTR_EXIT_INSTR_OFFSETS
	.align		4
        /*0048*/ 	.byte	0x04, 0x1c
        /*004a*/ 	.short	(.L_599 - .L_598)


	//   ....[0]....
.L_598:
        /*004c*/ 	.word	0x000000b0


	//----- nvinfo : EIATTR_CBANK_PARAM_SIZE
	.align		4
.L_599:
        /*0050*/ 	.byte	0x03, 0x19
        /*0052*/ 	.short	0x0010


	//----- nvinfo : EIATTR_PARAM_CBANK
	.align		4
        /*0054*/ 	.byte	0x04, 0x0a
        /*0056*/ 	.short	(.L_601 - .L_600)
	.align		4
.L_600:
        /*0058*/ 	.word	index@(.nv.constant0._Z7vsetne2Pjjj)
        /*005c*/ 	.short	0x0380
        /*005e*/ 	.short	0x0010


	//----- nvinfo : EIATTR_SW_WAR
	.align		4
.L_601:
        /*0060*/ 	.byte	0x04, 0x36
        /*0062*/ 	.short	(.L_603 - .L_602)
.L_602:
        /*0064*/ 	.word	0x00000008
.L_603:


//--------------------- .nv.info._Z8vsetltu4Pjjj  --------------------------
	.section	.nv.info._Z8vsetltu4Pjjj,"",@"SHT_CUDA_INFO"
	.sectionflags	@""
	.align	4


	//----- nvinfo : EIATTR_CUDA_API_VERSION
	.align		4
        /*0000*/ 	.byte	0x04, 0x37
        /*0002*/ 	.short	(.L_605 - .L_604)
.L_604:
        /*0004*/ 	.word	0x00000082


	//----- nvinfo : EIATTR_KPARAM_INFO
	.align		4
.L_605:
        /*0008*/ 	.byte	0x04, 0x17
        /*000a*/ 	.short	(.L_607 - .L_606)
.L_606:
        /*000c*/ 	.word	0x00000000
        /*0010*/ 	.short	0x0002
        /*0012*/ 	.short	0x000c
        /*0014*/ 	.byte	0x00, 0xf0, 0x11, 0x00


	//----- nvinfo : EIATTR_KPARAM_INFO
	.align		4
.L_607:
        /*0018*/ 	.byte	0x04, 0x17
        /*001a*/ 	.short	(.L_609 - .L_608)
.L_608:
        /*001c*/ 	.word	0x00000000
        /*0020*/ 	.short	0x0001
        /*0022*/ 	.short	0x0008
        /*0024*/ 	.byte	0x00, 0xf0, 0x11, 0x00


	//----- nvinfo : EIATTR_KPARAM_INFO
	.align		4
.L_609:
        /*0028*/ 	.byte	0x04, 0x17
        /*002a*/ 	.short	(.L_611 - .L_610)
.L_610:
        /*002c*/ 	.word	0x00000000
        /*0030*/ 	.short	0x0000
        /*0032*/ 	.short	0x0000
        /*0034*/ 	.byte	0x00, 0xf5, 0x21, 0x00


	//----- nvinfo : EIATTR_SPARSE_MMA_MASK
	.align		4
.L_611:
        /*0038*/ 	.byte	0x03, 0x50
        /*003a*/ 	.short	0x0000


	//----- nvinfo : EIATTR_MAXREG_COUNT
	.align		4
        /*003c*/ 	.byte	0x03, 0x1b
        /*003e*/ 	.short	0x00ff


	//----- nvinfo : EIATTR_MERCURY_ISA_VERSION
	.align		4
        /*0040*/ 	.byte	0x03, 0x5f
        /*0042*/ 	.short	0x0101


	//----- nvinfo : EIATTR_VRC_CTA_INIT_COUNT
	.align		4
        /*0044*/ 	.byte	0x02, 0x4a
	.zero		1
	.zero		1


	//----- nvinfo : EIATTR_EXIT_INSTR_OFFSETS
	.align		4
        /*0048*/ 	.byte	0x04, 0x1c
        /*004a*/ 	.short	(.L_613 - .L_612)


	//   ....[0]....
.L_612:
        /*004c*/ 	.word	0x000000b0


	//----- nvinfo : EIATTR_CBANK_PARAM_SIZE
	.align		4
.L_613:
        /*0050*/ 	.byte	0x03, 0x19
        /*0052*/ 	.short	0x0010


	//----- nvinfo : EIATTR_PARAM_CBANK
	.align		4
        /*0054*/ 	.byte	0x04, 0x0a
        /*0056*/ 	.short	(.L_615 - .L_614)
	.align		4
.L_614:
        /*0058*/ 	.word	index@(.nv.constant0._Z8vsetltu4Pjjj)
        /*005c*/ 	.short	0x0380
        /*005e*/ 	.short	0x0010


	//----- nvinfo : EIATTR_SW_WAR
	.align		4
.L_615:
        /*0060*/ 	.byte	0x04, 0x36
        /*0062*/ 	.short	(.L_617 - .L_616)
.L_616:
        /*0064*/ 	.word	0x00000008
.L_617:


//--------------------- .nv.info._Z8vsetltu2Pjjj  --------------------------
	.section	.nv.info._Z8vsetltu2Pjjj,"",@"SHT_CUDA_INFO"
	.sectionflags	@""
	.align	4


	//----- nvinfo : EIATTR_CUDA_API_VERSION
	.align		4
        /*0000*/ 	.byte	0x04, 0x37
        /*0002*/ 	.short	(.L_619 - .L_618)
.L_618:
        /*0004*/ 	.word	0x00000082


	//----- nvinfo : EIATTR_KPARAM_INFO
	.align		4
.L_619:
        /*0008*/ 	.byte	0x04, 0x17
        /*000a*/ 	.short	(.L_621 - .L_620)
.L_620:
        /*000c*/ 	.word	0x00000000
        /*0010*/ 	.short	0x0002
        /*0012*/ 	.short	0x000c
        /*0014*/ 	.byte	0x00, 0xf0, 0x11, 0x00


	//----- nvinfo : EIATTR_KPARAM_INFO
	.align		4
.L_621:
        /*0018*/ 	.byte	0x04, 0x17
        /*001a*/ 	.short	(.L_623 - .L_622)
.L_622:
        /*001c*/ 	.word	0x00000000
        /*0020*/ 	.short	0x0001
        /*0022*/ 	.short	0x0008
        /*0024*/ 	.byte	0x00, 0xf0, 0x11, 0x00


	//----- nvinfo : EIATTR_KPARAM_INFO
	.align		4
.L_623:
        /*0028*/ 	.byte	0x04, 0x17
        /*002a*/ 	.short	(.L_625 - .L_624)
.L_624:
        /*002c*/ 	.word	0x00000000
        /*0030*/ 	.short	0x0000
        /*0032*/ 	.short	0x0000
        /*0034*/ 	.byte	0x00, 0xf5, 0x21, 0x00


	//----- nvinfo : EIATTR_SPARSE_MMA_MASK
	.align		4
.L_625:
        /*0038*/ 	.byte	0x03, 0x50
        /*003a*/ 	.short	0x0000


	//----- nvinfo : EIATTR_MAXREG_COUNT
	.align		4
        /*003c*/ 	.byte	0x03, 0x1b
        /*003e*/ 	.short	0x00ff


	//----- nvinfo : EIATTR_MERCURY_ISA_VERSION
	.align		4
        /*0040*/ 	.byte	0x03, 0x5f
        /*0042*/ 	.short	0x0101


	//----- nvinfo : EIATTR_VRC_CTA_INIT_COUNT
	.align		4
        /*0044*/ 	.byte	0x02, 0x4a
	.zero		1
	.zero		1


	//----- nvinfo : EIATTR_EXIT_INSTR_OFFSETS
	.align		4
        /*0048*/ 	.byte	0x04, 0x1c
        /*004a*/ 	.short	(.L_627 - .L_626)


	//   ....[0]....
.L_626:
        /*004c*/ 	.word	0x000000b0


	//----- nvinfo : EIATTR_CBANK_PARAM_SIZE
	.align		4
.L_627:
        /*0050*/ 	.byte	0x03, 0x19
        /*0052*/ 	.short	0x0010


	//----- nvinfo : EIATTR_PARAM_CBANK
	.align		4
        /*0054*/ 	.byte	0x04, 0x0a
        /*0056*/ 	.short	(.L_629 - .L_628)
	.align		4
.L_628:
        /*0058*/ 	.word	index@(.nv.constant0._Z8vsetltu2Pjjj)
        /*005c*/ 	.short	0x0380
        /*005e*/ 	.short	0x0010


	//----- nvinfo : EIATTR_SW_WAR
	.align		4
.L_629:
        /*0060*/ 	.byte	0x04, 0x36
        /*0062*/ 	.short	(.L_631 - .L_630)
.L_630:
        /*0064*/ 	.word	0x00000008
.L_631:


//--------------------- .nv.info._Z8vsetlts4Pjjj  --------------------------
	.section	.nv.info._Z8vsetlts4Pjjj,"",@"SHT_CUDA_INFO"
	.sectionflags	@""
	.align	4


	//----- nvinfo : EIATTR_CUDA_API_VERSION
	.align		4
        /*0000*/ 	.byte	0x04, 0x37
        /*0002*/ 	.short	(.L_633 - .L_632)
.L_632:
        /*0004*/ 	.word	0x00000082


	//----- nvinfo : EIATTR_KPARAM_INFO
	.align		4
.L_633:
        /*0008*/ 	.byte	0x04, 0x17
        /*000a*/ 	.short	(.L_635 - .L_634)
.L_634:
        /*000c*/ 	.word	0x00000000
        /*0010*/ 	.short	0x0002
        /*0012*/ 	.short	0x000c
        /*0014*/ 	.byte	0x00, 0xf0, 0x11, 0x00


	//----- nvinfo : EIATTR_KPARAM_INFO
	.align		4
.L_635:
        /*0018*/ 	.byte	0x04, 0x17
        /*001a*/ 	.short	(.L_637 - .L_636)
.L_636:
        /*001c*/ 	.word	0x00000000
        /*0020*/ 	.short	0x0001
        /*0022*/ 	.short	0x0008
        /*0024*/ 	.byte	0x00, 0xf0, 0x11, 0x00


	//----- nvinfo : EIATTR_KPARAM_INFO
	.align		4
.L_637:
        /*0028*/ 	.byte	0x04, 0x17
        /*002a*/ 	.short	(.L_639 - .L_638)
.L_638:
        /*002c*/ 	.word	0x00000000
        /*0030*/ 	.short	0x0000
        /*0032*/ 	.short	0x0000
        /*0034*/ 	.byte	0x00, 0xf5, 0x21, 0x00


	//----- nvinfo : EIATTR_SPARSE_MMA_MASK
	.align		4
.L_639:
        /*0038*/ 	.byte	0x03, 0x50
        /*003a*/ 	.short	0x0000


	//----- nvinfo : EIATTR_MAXREG_COUNT
	.align		4
        /*003c*/ 	.byte	0x03, 0x1b
        /*003e*/ 	.short	0x00ff


	//----- nvinfo : EIATTR_MERCURY_ISA_VERSION
	.align		4
        /*0040*/ 	.byte	0x03, 0x5f
        /*0042*/ 	.short	0x0101


	//----- nvinfo : EIATTR_VRC_CTA_INIT_COUNT
	.align		4
        /*0044*/ 	.byte	0x02, 0x4a
	.zero		1
	.zero		1


	//----- nvinfo : EIATTR_EXIT_INSTR_OFFSETS
	.align		4
        /*0048*/ 	.byte	0x04, 0x1c
        /*004a*/ 	.short	(.L_641 - .L_640)


	//   ....[0]....
.L_640:
        /*004c*/ 	.word	0x000000b0


	//----- nvinfo : EIATTR_CBANK_PARAM_SIZE
	.align		4
.L_641:
        /*0050*/ 	.byte	0x03, 0x19
        /*0052*/ 	.short	0x0010


	//----- nvinfo : EIATTR_PARAM_CBANK
	.align		4
        /*0054*/ 	.byte	0x04, 0x0a
        /*0056*/ 	.short	(.L_643 - .L_642)
	.align		4
.L_642:
        /*0058*/ 	.word	index@(.nv.constant0._Z8vsetlts4Pjjj)
        /*005c*/ 	.short	0x0380
        /*005e*/ 	.short	0x0010


	//----- nvinfo : EIATTR_SW_WAR
	.align		4
.L_643:
        /*0060*/ 	.byte	0x04, 0x36
        /*0062*/ 	.short	(.L_645 - .L_644)
.L_644:
        /*0064*/ 	.word	0x00000008
.L_645:


//--------------------- .nv.info._Z8vsetlts2Pjjj  --------------------------
	.section	.nv.info._Z8vsetlts2Pjjj,"",@"SHT_CUDA_INFO"
	.sectionflags	@""
	.align	4


	//----- nvinfo : EIATTR_CUDA_API_VERSION
	.align		4
        /*0000*/ 	.byte	0x04, 0x37
        /*0002*/ 	.short	(.L_647 - .L_646)
.L_646:
        /*0004*/ 	.word	0x00000082


	//----- nvinfo : EIATTR_KPARAM_INFO
	.align		4
.L_647:
        /*0008*/ 	.byte	0x04, 0x17
        /*000a*/ 	.short	(.L_649 - .L_648)
.L_648:
        /*000c*/ 	.word	0x00000000
        /*0010*/ 	.short	0x0002
        /*0012*/ 	.short	0x000c
        /*0014*/ 	.byte	0x00, 0xf0, 0x11, 0x00


	//----- nvinfo : EIATTR_KPARAM_INFO
	.align		4
.L_649:
        /*0018*/ 	.byte	0x04, 0x17
        /*001a*/ 	.short	(.L_651 - .L_650)
.L_650:
        /*001c*/ 	.word	0x00000000
        /*0020*/ 	.short	0x0001
        /*0022*/ 	.short	0x0008
        /*0024*/ 	.byte	0x00, 0xf0, 0x11, 0x00


	//----- nvinfo : EIATTR_KPARAM_INFO
	.align		4
.L_651:
        /*0028*/ 	.byte	0x04, 0x17
        /*002a*/ 	.short	(.L_653 - .L_652)
.L_652:
        /*002c*/ 	.word	0x00000000
        /*0030*/ 	.short	0x0000
        /*0032*/ 	.short	0x0000
        /*0034*/ 	.byte	0x00, 0xf5, 0x21, 0x00


	//----- nvinfo : EIATTR_SPARSE_MMA_MASK
	.align		4
.L_653:
        /*0038*/ 	.byte	0x03, 0x50
        /*003a*/ 	.short	0x0000


	//----- nvinfo : EIATTR_MAXREG_COUNT
	.align		4
        /*003c*/ 	.byte	0x03, 0x1b
        /*003e*/ 	.short	0x00ff


	//----- nvinfo : EIATTR_MERCURY_ISA_VERSION
	.align		4
        /*0040*/ 	.byte	0x03, 0x5f
        /*0042*/ 	.short	0x0101


	//----- nvinfo : EIATTR_VRC_CTA_INIT_COUNT
	.align		4
        /*0044*/ 	.byte	0x02, 0x4a
	.zero		1
	.zero		1


	//----- nvinfo : EIATTR_EXIT_INSTR_OFFSETS
	.align		4
        /*0048*/ 	.byte	0x04, 0x1c
        /*004a*/ 	.short	(.L_655 - .L_654)


	//   ....[0]....
.L_654:
        /*004c*/ 	.word	0x000000b0


	//----- nvinfo : EIATTR_CBANK_PARAM_SIZE
	.align		4
.L_655:
        /*0050*/ 	.byte	0x03, 0x19
        /*0052*/ 	.short	0x0010


	//----- nvinfo : EIATTR_PARAM_CBANK
	.align		4
        /*0054*/ 	.byte	0x04, 0x0a
        /*0056*/ 	.short	(.L_657 - .L_656)
	.align		4
.L_656:
        /*0058*/ 	.word	index@(.nv.constant0._Z8vsetlts2Pjjj)
        /*005c*/ 	.short	0x0380
        /*005e*/ 	.short	0x0010


	//----- nvinfo : EIATTR_SW_WAR
	.align		4
.L_657:
        /*0060*/ 	.byte	0x04, 0x36
        /*0062*/ 	.short	(.L_659 - .L_658)
.L_658:
        /*0064*/ 	.word	0x00000008
.L_659:


//--------------------- .nv.info._Z8vsetleu4Pjjj  --------------------------
	.section	.nv.info._Z8vsetleu4Pjjj,"",@"SHT_CUDA_INFO"
	.sectionflags	@""
	.align	4


	//----- nvinfo : EIATTR_CUDA_API_VERSION
	.align		4
        /*0000*/ 	.byte	0x04, 0x37
        /*0002*/ 	.short	(.L_661 - .L_660)
.L_660:
        /*0004*/ 	.word	0x00000082


	//----- nvinfo : EIATTR_KPARAM_INFO
	.align		4
.L_661:
        /*0008*/ 	.byte	0x04, 0x17
        /*000a*/ 	.short	(.L_663 - .L_662)
.L_662:
        /*000c*/ 	.word	0x00000000
        /*0010*/ 	.short	0x0002
        /*0012*/ 	.short	0x000c
        /*0014*/ 	.byte	0x00, 0xf0, 0x11, 0x00


	//----- nvinfo : EIATTR_KPARAM_INFO
	.align		4
.L_663:
        /*0018*/ 	.byte	0x04, 0x17
        /*001a*/ 	.short	(.L_665 - .L_664)
.L_664:
        /*001c*/ 	.word	0x00000000
        /*0020*/ 	.short	0x0001
        /*0022*/ 	.short	0x0008
        /*0024*/ 	.byte	0x00, 0xf0, 0x11, 0x00


	//----- nvinfo : EIATTR_KPARAM_INFO
	.align		4
.L_665:
        /*0028*/ 	.byte	0x04, 0x17
        /*002a*/ 	.short	(.L_667 - .L_666)
.L_666:
        /*002c*/ 	.word	0x00000000
        /*0030*/ 	.short	0x0000
        /*0032*/ 	.short	0x0000
        /*0034*/ 	.byte	0x00, 0xf5, 0x21, 0x00


	//----- nvinfo : EIATTR_SPARSE_MMA_MASK
	.align		4
.L_667:
        /*0038*/ 	.byte	0x03, 0x50
        /*003a*/ 	.short	0x0000


	//----- nvinfo : EIATTR_MAXREG_COUNT
	.align		4
        /*003c*/ 	.byte	0x03, 0x1b
        /*003e*/ 	.short	0x00ff


	//----- nvinfo : EIATTR_MERCURY_ISA_VERSION
	.align		4
        /*0040*/ 	.byte	0x03, 0x5f
        /*0042*/ 	.short	0x0101


	//----- nvinfo : EIATTR_VRC_CTA_INIT_COUNT
	.align		4
        /*0044*/ 	.byte	0x02, 0x4a
	.zero		1
	.zero		1


	//----- nvinfo : EIATTR_EXIT_INSTR_OFFSETS
	.align		4
        /*0048*/ 	.byte	0x04, 0x1c
        /*004a*/ 	.short	(.L_669 - .L_668)


	//   ....[0]....
.L_668:
        /*004c*/ 	.word	0x000000b0


	//----- nvinfo : EIATTR_CBANK_PARAM_SIZE
	.align		4
.L_669:
        /*0050*/ 	.byte	0x03, 0x19
        /*0052*/ 	.short	0x0010


	//----- nvinfo : EIATTR_PARAM_CBANK
	.align		4
        /*0054*/ 	.byte	0x04, 0x0a
        /*0056*/ 	.short	(.L_671 - .L_670)
	.align		4
.L_670:
        /*0058*/ 	.word	index@(.nv.constant0._Z8vsetleu4Pjjj)
        /*005c*/ 	.short	0x0380
        /*005e*/ 	.short	0x0010


	//----- nvinfo : EIATTR_SW_WAR
	.align		4
.L_671:
        /*0060*/ 	.byte	0x04, 0x36
        /*0062*/ 	.short	(.L_673 - .L_672)
.L_672:
        /*0064*/ 	.word	0x00000008
.L_673:


//--------------------- .nv.info._Z8vsetleu2Pjjj  --------------------------
	.section	.nv.info._Z8vsetleu2Pjjj,"",@"SHT_CUDA_INFO"
	.sectionflags	@""
	.align	4


	//----- nvinfo : EIATTR_CUDA_API_VERSION
	.align		4
        /*0000*/ 	.byte	0x04, 0x37
        /*0002*/ 	.short	(.L_675 - .L_674)
.L_674:
        /*0004*/ 	.word	0x00000082


	//----- nvinfo : EIATTR_KPARAM_INFO
	.align		4
.L_675:
        /*0008*/ 	.byte	0x04, 0x17
        /*000a*/ 	.short	(.L_677 - .L_676)
.L_676:
        /*000c*/ 	.word	0x00000000
        /*0010*/ 	.short	0x0002
        /*0012*/ 	.short	0x000c
        /*0014*/ 	.byte	0x00, 0xf0, 0x11, 0x00


	//----- nvinfo : EIATTR_KPARAM_INFO
	.align		4
.L_677:
        /*0018*/ 	.byte	0x04, 0x17
        /*001a*/ 	.short	(.L_679 - .L_678)
.L_678:
        /*001c*/ 	.word	0x00000000
        /*0020*/ 	.short	0x0001
        /*0022*/ 	.short	0x0008
        /*0024*/ 	.byte	0x00, 0xf0, 0x11, 0x00


	//----- nvinfo : EIATTR_KPARAM_INFO
	.align		4
.L_679:
        /*0028*/ 	.byte	0x04, 0x17
        /*002a*/ 	.short	(.L_681 - .L_680)
.L_680:
        /*002c*/ 	.word	0x00000000
        /*0030*/ 	.short	0x0000
        /*0032*/ 	.short	0x0000
        /*0034*/ 	.byte	0x00, 0xf5, 0x21, 0x00


	//----- nvinfo : EIATTR_SPARSE_MMA_MASK
	.align		4
.L_681:
        /*0038*/ 	.byte	0x03, 0x50
        /*003a*/ 	.short	0x0000


	//----- nvinfo : EIATTR_MAXREG_COUNT
	.align		4
        /*003c*/ 	.byte	0x03, 0x1b
        /*003e*/ 	.short	0x00ff


	//----- nvinfo : EIATTR_MERCURY_ISA_VERSION
	.align		4
        /*0040*/ 	.byte	0x03, 0x5f
        /*0042*/ 	.short	0x0101


	//----- nvinfo : EIATTR_VRC_CTA_INIT_COUNT
	.align		4
        /*0044*/ 	.byte	0x02, 0x4a
	.zero		1
	.zero		1


	//----- nvinfo : EIATTR_EXIT_INSTR_OFFSETS
	.align		4
        /*0048*/ 	.byte	0x04, 0x1c
        /*004a*/ 	.short	(.L_683 - .L_682)


	//   ....[0]....
.L_682:
        /*004c*/ 	.word	0x000000b0


	//----- nvinfo : EIATTR_CBANK_PARAM_SIZE
	.align		4
.L_683:
        /*0050*/ 	.byte	0x03, 0x19
        /*0052*/ 	.short	0x0010


	//----- nvinfo : EIATTR_PARAM_CBANK
	.align		4
        /*0054*/ 	.byte	0x04, 0x0a
        /*0056*/ 	.short	(.L_685 - .L_684)
	.align		4
.L_684:
        /*0058*/ 	.word	index@(.nv.constant0._Z8vsetleu2Pjjj)
        /*005c*/ 	.short	0x0380
        /*005e*/ 	.short	0x0010


	//----- nvinfo : EIATTR_SW_WAR
	.align		4
.L_685:
        /*0060*/ 	.byte	0x04, 0x36
        /*0062*/ 	.short	(.L_687 - .L_686)
.L_686:
        /*0064*/ 	.word	0x00000008
.L_687:


//--------------------- .nv.info._Z8vsetles4Pjjj  --------------------------
	.section	.nv.info._Z8vsetles4Pjjj,"",@"SHT_CUDA_INFO"
	.sectionflags	@""
	.align	4


	//----- nvinfo : EIATTR_CUDA_API_VERSION
	.align		4
        /*0000*/ 	.byte	0x04, 0x37
        /*0002*/ 	.short	(.L_689 - .L_688)
.L_688:
        /*0004*/ 	.word	0x00000082


	//----- nvinfo : EIATTR_KPARAM_INFO
	.align		4
.L_689:
        /*0008*/ 	.byte	0x04, 0x17
        /*000a*/ 	.short	(.L_691 - .L_690)
.L_690:
        /*000c*/ 	.word	0x00000000
        /*0010*/ 	.short	0x0002
        /*0012*/ 	.short	0x000c
        /*0014*/ 	.byte	0x00, 0xf0, 0x11, 0x00


	//----- nvinfo : EIATTR_KPARAM_INFO
	.align		4
.L_691:
        /*0018*/ 	.byte	0x04, 0x17
        /*001a*/ 	.short	(.L_693 - .L_692)
.L_692:
        /*001c*/ 	.word	0x00000000
        /*0020*/ 	.short	0x0001
        /*0022*/ 	.short	0x0008
        /*0024*/ 	.byte	0x00, 0xf0, 0x11, 0x00


	//----- nvinfo : EIATTR_KPARAM_INFO
	.align		4
.L_693:
        /*0028*/ 	.byte	0x04, 0x17
        /*002a*/ 	.short	(.L_695 - .L_694)
.L_694:
        /*002c*/ 	.word	0x00000000
        /*0030*/ 	.short	0x0000
        /*0032*/ 	.short	0x0000
        /*0034*/ 	.byte	0x00, 0xf5, 0x21, 0x00


	//----- nvinfo : EIATTR_SPARSE_MMA_MASK
	.align		4
.L_695:
        /*0038*/ 	.byte	0x03, 0x50
        /*003a*/ 	.short	0x0000


	//----- nvinfo : EIATTR_MAXREG_COUNT
	.align		4
        /*003c*/ 	.byte	0x03, 0x1b
        /*003e*/ 	.short	0x00ff


	//----- nvinfo : EIATTR_MERCURY_ISA_VERSION
	.align		4
        /*0040*/ 	.byte	0x03, 0x5f
        /*0042*/ 	.short	0x0101


	//----- nvinfo : EIATTR_VRC_CTA_INIT_COUNT
	.align		4
        /*0044*/ 	.byte	0x02, 0x4a
	.zero		1
	.zero		1


	//----- nvinfo : EIATTR_EXIT_INSTR_OFFSETS
	.align		4
        /*0048*/ 	.byte	0x04, 0x1c
        /*004a*/ 	.short	(.L_697 - .L_696)


	//   ....[0]....
.L_696:
        /*004c*/ 	.word	0x000000b0


	//----- nvinfo : EIATTR_CBANK_PARAM_SIZE
	.align		4
.L_697:
        /*0050*/ 	.byte	0x03, 0x19
        /*0052*/ 	.short	0x0010


	//----- nvinfo : EIATTR_PARAM_CBANK
	.align		4
        /*0054*/ 	.byte	0x04, 0x0a
        /*0056*/ 	.short	(.L_699 - .L_698)
	.align		4
.L_698:
        /*0058*/ 	.word	index@(.nv.constant0._Z8vsetles4Pjjj)
        /*005c*/ 	.short	0x0380
        /*005e*/ 	.short	0x0010


	//----- nvinfo : EIATTR_SW_WAR
	.align		4
.L_699:
        /*0060*/ 	.byte	0x04, 0x36
        /*0062*/ 	.short	(.L_701 - .L_700)
.L_700:
        /*0064*/ 	.word	0x00000008
.L_701:


//--------------------- .nv.info._Z8vsetles2Pjjj  --------------------------
	.section	.nv.info._Z8vsetles2Pjjj,"",@"SHT_CUDA_INFO"
	.sectionflags	@""
	.align	4


	//----- nvinfo : EIATTR_CUDA_API_VERSION
	.align		4
        /*0000*/ 	.byte	0x04, 0x37
        /*0002*/ 	.short	(.L_703 - .L_702)
.L_702:
        /*0004*/ 	.word	0x00000082


	//----- nvinfo : EIATTR_KPARAM_INFO
	.align		4
.L_703:
        /*0008*/ 	.byte	0x04, 0x17
        /*000a*/ 	.short	(.L_705 - .L_704)
.L_704:
        /*000c*/ 	.word	0x00000000
        /*0010*/ 	.short	0x0002
        /*0012*/ 	.short	0x000c
        /*0014*/ 	.byte	0x00, 0xf0, 0x11, 0x00


	//----- nvinfo : EIATTR_KPARAM_INFO
	.align		4
.L_705:
        /*0018*/ 	.byte	0x04, 0x17
        /*001a*/ 	.short	(.L_707 - .L_706)
.L_706:
        /*001c*/ 	.word	0x00000000
        /*0020*/ 	.short	0x0001
        /*0022*/ 	.short	0x0008
        /*0024*/ 	.byte	0x00, 0xf0, 0x11, 0x00


	//----- nvinfo : EIATTR_KPARAM_INFO
	.align		4
.L_707:
        /*0028*/ 	.byte	0x04, 0x17
        /*002a*/ 	.short	(.L_709 - .L_708)
.L_708:
        /*002c*/ 	.word	0x00000000
        /*0030*/ 	.short	0x0000
        /*0032*/ 	.short	0x0000
        /*0034*/ 	.byte	0x00, 0xf5, 0x21, 0x00


	//----- nvinfo : EIATTR_SPARSE_MMA_MASK
	.align		4
.L_709:
        /*0038*/ 	.byte	0x03, 0x50
        /*003a*/ 	.short	0x0000


	//----- nvinfo : EIATTR_MAXREG_COUNT
	.align		4
        /*003c*/ 	.byte	0x03, 0x1b
        /*003e*/ 	.short	0x00ff


	//----- nvinfo : EIATTR_MERCURY_ISA_VERSION
	.align		4
        /*0040*/ 	.byte	0x03, 0x5f
        /*0042*/ 	.short	0x0101


	//----- nvinfo : EIATTR_VRC_CTA_INIT_COUNT
	.align		4
        /*0044*/ 	.byte	0x02, 0x4a
	.zero		1
	.zero		1


	//----- nvinfo : EIATTR_EXIT_INSTR_OFFSETS
	.align		4
        /*0048*/ 	.byte	0x04, 0x1c
        /*004a*/ 	.short	(.L_711 - .L_710)


	//   ....[0]....
.L_710:
        /*004c*/ 	.word	0x000000b0


	//----- nvinfo : EIATTR_CBANK_PARAM_SIZE
	.align		4
.L_711:
        /*0050*/ 	.byte	0x03, 0x19
        /*0052*/ 	.short	0x0010


	//----- nvinfo : EIATTR_PARAM_CBANK
	.align		4
        /*0054*/ 	.byte	0x04, 0x0a
        /*0056*/ 	.short	(.L_713 - .L_712)
	.align		4
.L_712:
        /*0058*/ 	.word	index@(.nv.constant0._Z8vsetles2Pjjj)
        /*005c*/ 	.short	0x0380
        /*005e*/ 	.short	0x0010


	//----- nvinfo : EIATTR_SW_WAR
	.align		4
.L_713:
        /*0060*/ 	.byte	0x04, 0x36
        /*0062*/ 	.short	(.L_715 - .L_714)
.L_714:
        /*0064*/ 	.word	0x00000008
.L_715:


//--------------------- .nv.info._Z8vsetgtu4Pjjj  --------------------------
	.section	.nv.info._Z8vsetgtu4Pjjj,"",@"SHT_CUDA_INFO"
	.sectionflags	@""
	.align	4


	//----- nvinfo : EIATTR_CUDA_API_VERSION
	.align		4
        /*0000*/ 	.byte	0x04, 0x37
        /*0002*/ 	.short	(.L_717 - .L_716)
.L_716:
        /*0004*/ 	.word	0x00000082


	//----- nvinfo : EIATTR_KPARAM_INFO
	.align		4
.L_717:
        /*0008*/ 	.byte	0x04, 0x17
        /*000a*/ 	.short	(.L_719 - .L_718)
.L_718:
        /*000c*/ 	.word	0x00000000
        /*0010*/ 	.short	0x0002
        /*0012*/ 	.short	0x000c
        /*0014*/ 	.byte	0x00, 0xf0, 0x11, 0x00


	//----- nvinfo : EIATTR_KPARAM_INFO
	.align		4
.L_719:
        /*0018*/ 	.byte	0x04, 0x17
        /*001a*/ 	.short	(.L_721 - .L_720)
.L_720:
        /*001c*/ 	.word	0x00000000
        /*0020*/ 	.short	0x0001
        /*0022*/ 	.short	0x0008
        /*0024*/ 	.byte	0x00, 0xf0, 0x11, 0x00


	//----- nvinfo : EIATTR_KPARAM_INFO
	.align		4
.L_721:
        /*0028*/ 	.byte	0x04, 0x17
        /*002a*/ 	.short	(.L_723 - .L_722)
.L_722:
        /*002c*/ 	.word	0x00000000
        /*0030*/ 	.short	0x0000
        /*0032*/ 	.short	0x0000
        /*0034*/ 	.byte	0x00, 0xf5, 0x21, 0x00


	//----- nvinfo : EIATTR_SPARSE_MMA_MASK
	.align		4
.L_723:
        /*0038*/ 	.byte	0x03, 0x50
        /*003a*/ 	.short	0x0000


	//----- nvinfo : EIATTR_MAXREG_COUNT
	.align		4
        /*003c*/ 	.byte	0x03, 0x1b
        /*003e*/ 	.short	0x00ff


	//----- nvinfo : EIATTR_MERCURY_ISA_VERSION
	.align		4
        /*0040*/ 	.byte	0x03, 0x5f
        /*0042*/ 	.short	0x0101


	//----- nvinfo : EIATTR_VRC_CTA_INIT_COUNT
	.align		4
        /*0044*/ 	.byte	0x02, 0x4a
	.zero		1
	.zero		1


	//----- nvinfo : EIATTR_EXIT_INSTR_OFFSETS
	.align		4
        /*0048*/ 	.byte	0x04, 0x1c
        /*004a*/ 	.short	(.L_725 - .L_724)


	//   ....[0]....
.L_724:
        /*004c*/ 	.word	0x000000b0


	//----- nvinfo : EIATTR_CBANK_PARAM_SIZE
	.align		4
.L_725:
        /*0050*/ 	.byte	0x03, 0x19
        /*0052*/ 	.short	0x0010


	//----- nvinfo : EIATTR_PARAM_CBANK
	.align		4
        /*0054*/ 	.byte	0x04, 0x0a
        /*0056*/ 	.short	(.L_727 - .L_726)
	.align		4
.L_726:
        /*0058*/ 	.word	index@(.nv.constant0._Z8vsetgtu4Pjjj)
        /*005c*/ 	.short	0x0380
        /*005e*/ 	.short	0x0010


	//----- nvinfo : EIATTR_SW_WAR
	.align		4
.L_727:
        /*0060*/ 	.byte	0x04, 0x36
        /*0062*/ 	.short	(.L_729 - .L_728)
.L_728:
        /*0064*/ 	.word	0x00000008
.L_729:


//--------------------- .nv.info._Z8vsetgtu2Pjjj  --------------------------
	.section	.nv.info._Z8vsetgtu2Pjjj,"",@"SHT_CUDA_INFO"
	.sectionflags	@""
	.align	4


	//----- nvinfo : EIATTR_CUDA_API_VERSION
	.align		4
        /*0000*/ 	.byte	0x04, 0x37
        /*0002*/ 	.short	(.L_731 - .L_730)
.L_730:
        /*0004*/ 	.word	0x00000082


	//----- nvinfo : EIATTR_KPARAM_INFO
	.align		4
.L_731:
        /*0008*/ 	.byte	0x04, 0x17
        /*000a*/ 	.short	(.L_733 - .L_732)
.L_732:
        /*000c*/ 	.word	0x00000000
        /*0010*/ 	.short	0x0002
        /*0012*/ 	.short	0x000c
        /*0014*/ 	.byte	0x00, 0xf0, 0x11, 0x00


	//----- nvinfo : EIATTR_KPARAM_INFO
	.align		4
.L_733:
        /*0018*/ 	.byte	0x04, 0x17
        /*001a*/ 	.short	(.L_735 - .L_734)
.L_734:
        /*001c*/ 	.word	0x00000000
        /*0020*/ 	.short	0x0001
        /*0022*/ 	.short	0x0008
        /*0024*/ 	.byte	0x00, 0xf0, 0x11, 0x00


	//----- nvinfo : EIATTR_KPARAM_INFO
	.align		4
.L_735:
        /*0028*/ 	.byte	0x04, 0x17
        /*002a*/ 	.short	(.L_737 - .L_736)
.L_736:
        /*002c*/ 	.word	0x00000000
        /*0030*/ 	.short	0x0000
        /*0032*/ 	.short	0x0000
        /*0034*/ 	.byte	0x00, 0xf5, 0x21, 0x00


	//----- nvinfo : EIATTR_SPARSE_MMA_MASK
	.align		4
.L_737:
        /*0038*/ 	.byte	0x03, 0x50
        /*003a*/ 	.short	0x0000


	//----- nvinfo : EIATTR_MAXREG_COUNT
	.align		4
        /*003c*/ 	.byte	0x03, 0x1b
        /*003e*/ 	.short	0x00ff


	//----- nvinfo : EIATTR_MERCURY_ISA_VERSION
	.align		4
        /*0040*/ 	.byte	0x03, 0x5f
        /*0042*/ 	.short	0x0101


	//----- nvinfo : EIATTR_VRC_CTA_INIT_COUNT
	.align		4
        /*0044*/ 	.byte	0x02, 0x4a
	.zero		1
	.zero		1


	//----- nvinfo : EIATTR_EXIT_INSTR_OFFSETS
	.align		4
        /*0048*/ 	.byte	0x04, 0x1c
        /*004a*/ 	.short	(.L_739 - .L_738)


	//   ....[0]....
.L_738:
        /*004c*/ 	.word	0x000000b0


	//----- nvinfo : EIATTR_CBANK_PARAM_SIZE
	.align		4
.L_739:
        /*0050*/ 	.byte	0x03, 0x19
        /*0052*/ 	.short	0x0010


	//----- nvinfo : EIATTR_PARAM_CBANK
	.align		4
        /*0054*/ 	.byte	0x04, 0x0a
        /*0056*/ 	.short	(.L_741 - .L_740)
	.align		4
.L_740:
        /*0058*/ 	.word	index@(.nv.constant0._Z8vsetgtu2Pjjj)
        /*005c*/ 	.short	0x0380
        /*005e*/ 	.short	0x0010


	//----- nvinfo : EIATTR_SW_WAR
	.align		4
.L_741:
        /*0060*/ 	.byte	0x04, 0x36
        /*0062*/ 	.short	(.L_743 - .L_742)
.L_742:
        /*0064*/ 	.word	0x00000008
.L_743:


//--------------------- .nv.info._Z8vsetgts4Pjjj  --------------------------
	.section	.nv.info._Z8vsetgts4Pjjj,"",@"SHT_CUDA_INFO"
	.sectionflags	@""
	.align	4


	//----- nvinfo : EIATTR_CUDA_API_VERSION
	.align		4
        /*0000*/ 	.byte	0x04, 0x37
        /*0002*/ 	.short	(.L_745 - .L_744)
.L_744:
        /*0004*/ 	.word	0x00000082


	//----- nvinfo : EIATTR_KPARAM_INFO
	.align		4
.L_745:
        /*0008*/ 	.byte	0x04, 0x17
        /*000a*/ 	.short	(.L_747 - .L_746)
.L_746:
        /*000c*/ 	.word	0x00000000
        /*0010*/ 	.short	0x0002
        /*0012*/ 	.short	0x000c
        /*0014*/ 	.byte	0x00, 0xf0, 0x11, 0x00


	//----- nvinfo : EIATTR_KPARAM_INFO
	.align		4
.L_747:
        /*0018*/ 	.byte	0x04, 0x17
        /*001a*/ 	.short	(.L_749 - .L_748)
.L_748:
        /*001c*/ 	.word	0x00000000
        /*0020*/ 	.short	0x0001
        /*0022*/ 	.short	0x0008
        /*0024*/ 	.byte	0x00, 0xf0, 0x11, 0x00


	//----- nvinfo : EIATTR_KPARAM_INFO
	.align		4
.L_749:
        /*0028*/ 	.byte	0x04, 0x17
        /*002a*/ 	.short	(.L_751 - .L_750)
.L_750:
        /*002c*/ 	.word	0x00000000
        /*0030*/ 	.short	0x0000
        /*0032*/ 	.short	0x0000
        /*0034*/ 	.byte	0x00, 0xf5, 0x21, 0x00


	//----- nvinfo : EIATTR_SPARSE_MMA_MASK
	.align		4
.L_751:
        /*0038*/ 	.byte	0x03, 0x50
        /*003a*/ 	.short	0x0000


	//----- nvinfo : EIATTR_MAXREG_COUNT
	.align		4
        /*003c*/ 	.byte	0x03, 0x1b
        /*003e*/ 	.short	0x00ff


	//----- nvinfo : EIATTR_MERCURY_ISA_VERSION
	.align		4
        /*0040*/ 	.byte	0x03, 0x5f
        /*0042*/ 	.short	0x0101


	//----- nvinfo : EIATTR_VRC_CTA_INIT_COUNT
	.align		4
        /*0044*/ 	.byte	0x02, 0x4a
	.zero		1
	.zero		1


	//----- nvinfo : EIATTR_EXIT_INSTR_OFFSETS
	.align		4
        /*0048*/ 	.byte	0x04, 0x1c
        /*004a*/ 	.short	(.L_753 - .L_752)


	//   ....[0]....
.L_752:
        /*004c*/ 	.word	0x000000b0


	//----- nvinfo : EIATTR_CBANK_PARAM_SIZE
	.align		4
.L_753:
        /*0050*/ 	.byte	0x03, 0x19
        /*0052*/ 	.short	0x0010


	//----- nvinfo : EIATTR_PARAM_CBANK
	.align		4
        /*0054*/ 	.byte	0x04, 0x0a
        /*0056*/ 	.short	(.L_755 - .L_754)
	.align		4
.L_754:
        /*0058*/ 	.word	index@(.nv.constant0._Z8vsetgts4Pjjj)
        /*005c*/ 	.short	0x0380
        /*005e*/ 	.short	0x0010


	//----- nvinfo : EIATTR_SW_WAR
	.align		4
.L_755:
        /*0060*/ 	.byte	0x04, 0x36
        /*0062*/ 	.short	(.L_757 - .L_756)
.L_756:
        /*0064*/ 	.word	0x00000008
.L_757:


//--------------------- .nv.info._Z8vsetgts2Pjjj  --------------------------
	.section	.nv.info._Z8vsetgts2Pjjj,"",@"SHT_CUDA_INFO"
	.sectionflags	@""
	.align	4


	//----- nvinfo : EIATTR_CUDA_API_VERSION
	.align		4
        /*0000*/ 	.byte	0x04, 0x37
        /*0002*/ 	.short	(.L_759 - .L_758)
.L_758:
        /*0004*/ 	.word	0x00000082


	//----- nvinfo : EIATTR_KPARAM_INFO
	.align		4
.L_759:
        /*0008*/ 	.byte	0x04, 0x17
        /*000a*/ 	.short	(.L_761 - .L_760)
.L_760:
        /*000c*/ 	.word	0x00000000
        /*0010*/ 	.short	0x0002
        /*0012*/ 	.short	0x000c
        /*0014*/ 	.byte	0x00, 0xf0, 0x11, 0x00


	//----- nvinfo : EIATTR_KPARAM_INFO
	.align		4
.L_761:
        /*0018*/ 	.byte	0x04, 0x17
        /*001a*/ 	.short	(.L_763 - .L_762)
.L_762:
        /*001c*/ 	.word	0x00000000
        /*0020*/ 	.short	0x0001
        /*0022*/ 	.short	0x0008
        /*0024*/ 	.byte	0x00, 0xf0, 0x11, 0x00


	//----- nvinfo : EIATTR_KPARAM_INFO
	.align		4
.L_763:
        /*0028*/ 	.byte	0x04, 0x17
        /*002a*/ 	.short	(.L_765 - .L_764)
.L_764:
        /*002c*/ 	.word	0x00000000
        /*0030*/ 	.short	0x0000
        /*0032*/ 	.short	0x0000
        /*0034*/ 	.byte	0x00, 0xf5, 0x21, 0x00


	//----- nvinfo : EIATTR_SPARSE_MMA_MASK
	.align		4
.L_765:
        /*0038*/ 	.byte	0x03, 0x50
        /*003a*/ 	.short	0x0000


	//----- nvinfo : EIATTR_MAXREG_COUNT
	.align		4
        /*003c*/ 	.byte	0x03, 0x1b
        /*003e*/ 	.short	0x00ff


	//----- nvinfo : EIATTR_MERCURY_ISA_VERSION
	.align		4
        /*0040*/ 	.byte	0x03, 0x5f
        /*0042*/ 	.short	0x0101


	//----- nvinfo : EIATTR_VRC_CTA_INIT_COUNT
	.align		4
        /*0044*/ 	.byte	0x02, 0x4a
	.zero		1
	.zero		1


	//----- nvinfo : EIATTR_EXIT_INSTR_OFFSETS
	.align		4
        /*0048*/ 	.byte	0x04, 0x1c
        /*004a*/ 	.short	(.L_767 - .L_766)


	//   ....[0]....
.L_766:
        /*004c*/ 	.word	0x000000b0


	//----- nvinfo : EIATTR_CBANK_PARAM_SIZE
	.align		4
.L_767:
        /*0050*/ 	.byte	0x03, 0x19
        /*0052*/ 	.short	0x0010


	//----- nvinfo : EIATTR_PARAM_CBANK
	.align		4
        /*0054*/ 	.byte	0x04, 0x0a
        /*0056*/ 	.short	(.L_769 - .L_768)
	.align		4
.L_768:
        /*0058*/ 	.word	index@(.nv.constant0._Z8vsetgts2Pjjj)
        /*005c*/ 	.short	0x0380
        /*005e*/ 	.short	0x0010


	//----- nvinfo : EIATTR_SW_WAR
	.align		4
.L_769:
        /*0060*/ 	.byte	0x04, 0x36
        /*0062*/ 	.short	(.L_771 - .L_770)
.L_770:
        /*0064*/ 	.word	0x00000008
.L_771:


//--------------------- .nv.info._Z8vsetgeu4Pjjj  --------------------------
	.section	.nv.info._Z8vsetgeu4Pjjj,"",@"SHT_CUDA_INFO"
	.sectionflags	@""
	.align	4


	//----- nvinfo : EIATTR_CUDA_API_VERSION
	.align		4
        /*0000*/ 	.byte	0x04, 0x37
        /*0002*/ 	.short	(.L_773 - .L_772)
.L_772:
        /*0004*/ 	.word	0x00000082


	//----- nvinfo : EIATTR_KPARAM_INFO
	.align		4
.L_773:
        /*0008*/ 	.byte	0x04, 0x17
        /*000a*/ 	.short	(.L_775 - .L_774)
.L_774:
        /*000c*/ 	.word	0x00000000
        /*0010*/ 	.short	0x0002
        /*0012*/ 	.short	0x000c
        /*0014*/ 	.byte	0x00, 0xf0, 0x11, 0x00


	//----- nvinfo : EIATTR_KPARAM_INFO
	.align		4
.L_775:
        /*0018*/ 	.byte	0x04, 0x17
        /*001a*/ 	.short	(.L_777 - .L_776)
.L_776:
        /*001c*/ 	.word	0x00000000
        /*0020*/ 	.short	0x0001
        /*0022*/ 	.short	0x0008
        /*0024*/ 	.byte	0x00, 0xf0, 0x11, 0x00


	//----- nvinfo : EIATTR_KPARAM_INFO
	.align		4
.L_777:
        /*0028*/ 	.byte	0x04, 0x17
        /*002a*/ 	.short	(.L_779 - .L_778)
.L_778:
        /*002c*/ 	.word	0x00000000
        /*0030*/ 	.short	0x0000
        /*0032*/ 	.short	0x0000
        /*0034*/ 	.byte	0x00, 0xf5, 0x21, 0x00


	//----- nvinfo : EIATTR_SPARSE_MMA_MASK
	.align		4
.L_779:
        /*0038*/ 	.byte	0x03, 0x50
        /*003a*/ 	.short	0x0000


	//----- nvinfo : EIATTR_MAXREG_COUNT
	.align		4
        /*003c*/ 	.byte	0x03, 0x1b
        /*003e*/ 	.short	0x00ff


	//----- nvinfo : EIATTR_MERCURY_ISA_VERSION
	.align		4
        /*0040*/ 	.byte	0x03, 0x5f
        /*0042*/ 	.short	0x0101


	//----- nvinfo : EIATTR_VRC_CTA_INIT_COUNT
	.align		4
        /*0044*/ 	.byte	0x02, 0x4a
	.zero		1
	.zero		1


	//----- nvinfo : EIATTR_EXIT_INSTR_OFFSETS
	.align		4
        /*0048*/ 	.byte	0x04, 0x1c
        /*004a*/ 	.short	(.L_781 - .L_780)


	//   ....[0]....
.L_780:
        /*004c*/ 	.word	0x000000b0


	//----- nvinfo : EIATTR_CBANK_PARAM_SIZE
	.align		4
.L_781:
        /*0050*/ 	.byte	0x03, 0x19
        /*0052*/ 	.short	0x0010


	//----- nvinfo : EIATTR_PARAM_CBANK
	.align		4
        /*0054*/ 	.byte	0x04, 0x0a
        /*0056*/ 	.short	(.L_783 - .L_782)
	.align		4
.L_782:
        /*0058*/ 	.word	index@(.nv.constant0._Z8vsetgeu4Pjjj)
        /*005c*/ 	.short	0x0380
        /*005e*/ 	.short	0x0010


	//----- nvinfo : EIATTR_SW_WAR
	.align		4
.L_783:
        /*0060*/ 	.byte	0x04, 0x36
        /*0062*/ 	.short	(.L_785 - .L_784)
.L_784:
        /*0064*/ 	.word	0x00000008
.L_785:


//--------------------- .nv.info._Z8vsetgeu2Pjjj  --------------------------
	.section	.nv.info._Z8vsetgeu2Pjjj,"",@"SHT_CUDA_INFO"
	.sectionflags	@""
	.align	4


	//----- nvinfo : EIATTR_CUDA_API_VERSION
	.align		4
        /*0000*/ 	.byte	0x04, 0x37
        /*0002*/ 	.short	(.L_787 - .L_786)
.L_786:
        /*0004*/ 	.word	0x00000082


	//----- nvinfo : EIATTR_KPARAM_INFO
	.align		4
.L_787:
        /*0008*/ 	.byte	0x04, 0x17
        /*000a*/ 	.short	(.L_789 - .L_788)
.L_788:
        /*000c*/ 	.word	0x00000000
        /*0010*/ 	.short	0x0002
        /*0012*/ 	.short	0x000c
        /*0014*/ 	.byte	0x00, 0xf0, 0x11, 0x00


	//----- nvinfo : EIATTR_KPARAM_INFO
	.align		4
.L_789:
        /*0018*/ 	.byte	0x04, 0x17
        /*001a*/ 	.short	(.L_791 - .L_790)
.L_790:
        /*001c*/ 	.word	0x00000000
        /*0020*/ 	.short	0x0001
        /*0022*/ 	.short	0x0008
        /*0024*/ 	.byte	0x00, 0xf0, 0x11, 0x00


	//----- nvinfo : EIATTR_KPARAM_INFO
	.align		4
.L_791:
        /*0028*/ 	.byte	0x04, 0x17
        /*002a*/ 	.short	(.L_793 - .L_792)
.L_792:
        /*002c*/ 	.word	0x00000000
        /*0030*/ 	.short	0x0000
        /*0032*/ 	.short	0x0000
        /*0034*/ 	.byte	0x00, 0xf5, 0x21, 0x00


	//----- nvinfo : EIATTR_SPARSE_MMA_MASK
	.align		4
.L_793:
        /*0038*/ 	.byte	0x03, 0x50
        /*003a*/ 	.short	0x0000


	//----- nvinfo : EIATTR_MAXREG_COUNT
	.align		4
        /*003c*/ 	.byte	0x03, 0x1b
        /*003e*/ 	.short	0x00ff


	//----- nvinfo : EIATTR_MERCURY_ISA_VERSION
	.align		4
        /*0040*/ 	.byte	0x03, 0x5f
        /*0042*/ 	.short	0x0101


	//----- nvinfo : EIATTR_VRC_CTA_INIT_COUNT
	.align		4
        /*0044*/ 	.byte	0x02, 0x4a
	.zero		1
	.zero		1


	//----- nvinfo : EIATTR_EXIT_INSTR_OFFSETS
	.align		4
        /*0048*/ 	.byte	0x04, 0x1c
        /*004a*/ 	.short	(.L_795 - .L_794)


	//   ....[0]....
.L_794:
        /*004c*/ 	.word	0x000000b0


	//----- nvinfo : EIATTR_CBANK_PARAM_SIZE
	.align		4
.L_795:
        /*0050*/ 	.byte	0x03, 0x19
        /*0052*/ 	.short	0x0010


	//----- nvinfo : EIATTR_PARAM_CBANK
	.align		4
        /*0054*/ 	.byte	0x04, 0x0a
        /*0056*/ 	.short	(.L_797 - .L_796)
	.align		4
.L_796:
        /*0058*/ 	.word	index@(.nv.constant0._Z8vsetgeu2Pjjj)
        /*005c*/ 	.short	0x0380
        /*005e*/ 	.short	0x0010


	//----- nvinfo : EIATTR_SW_WAR
	.align		4
.L_797:
        /*0060*/ 	.byte	0x04, 0x36
        /*0062*/ 	.short	(.L_799 - .L_798)
.L_798:
        /*0064*/ 	.word	0x00000008
.L_799:


//--------------------- .nv.info._Z8vsetges4Pjjj  --------------------------
	.section	.nv.info._Z8vsetges4Pjjj,"",@"SHT_CUDA_INFO"
	.sectionflags	@""
	.align	4


	//----- nvinfo : EIATTR_CUDA_API_VERSION
	.align		4
        /*0000*/ 	.byte	0x04, 0x37
        /*0002*/ 	.short	(.L_801 - .L_800)
.L_800:
        /*0004*/ 	.word	0x00000082


	//----- nvinfo : EIATTR_KPARAM_INFO
	.align		4
.L_801:
        /*0008*/ 	.byte	0x04, 0x17
        /*000a*/ 	.short	(.L_803 - .L_802)
.L_802:
        /*000c*/ 	.word	0x00000000
        /*0010*/ 	.short	0x0002
        /*0012*/ 	.short	0x000c
        /*0014*/ 	.byte	0x00, 0xf0, 0x11, 0x00


	//----- nvinfo : EIATTR_KPARAM_INFO
	.align		4
.L_803:
        /*0018*/ 	.byte	0x04, 0x17
        /*001a*/ 	.short	(.L_805 - .L_804)
.L_804:
        /*001c*/ 	.word	0x00000000
        /*0020*/ 	.short	0x0001
        /*0022*/ 	.short	0x0008
        /*0024*/ 	.byte	0x00, 0xf0, 0x11, 0x00


	//----- nvinfo : EIATTR_KPARAM_INFO
	.align		4
.L_805:
        /*0028*/ 	.byte	0x04, 0x17
        /*002a*/ 	.short	(.L_807 - .L_806)
.L_806:
        /*002c*/ 	.word	0x00000000
        /*0030*/ 	.short	0x0000
        /*0032*/ 	.short	0x0000
        /*0034*/ 	.byte	0x00, 0xf5, 0x21, 0x00


	//----- nvinfo : EIATTR_SPARSE_MMA_MASK
	.align		4
.L_807:
        /*0038*/ 	.byte	0x03, 0x50
        /*003a*/ 	.short	0x0000


	//----- nvinfo : EIATTR_MAXREG_COUNT
	.align		4
        /*003c*/ 	.byte	0x03, 0x1b
        /*003e*/ 	.short	0x00ff


	//----- nvinfo : EIATTR_MERCURY_ISA_VERSION
	.align		4
        /*0040*/ 	.byte	0x03, 0x5f
        /*0042*/ 	.short	0x0101


	//----- nvinfo : EIATTR_VRC_CTA_INIT_COUNT
	.align		4
        /*0044*/ 	.byte	0x02, 0x4a
	.zero		1
	.zero		1


	//----- nvinfo : EIATTR_EXIT_INSTR_OFFSETS
	.align		4
        /*0048*/ 	.byte	0x04, 0x1c
        /*004a*/ 	.short	(.L_809 - .L_808)


	//   ....[0]....
.L_808:
        /*004c*/ 	.word	0x000000b0


	//----- nvinfo : EIATTR_CBANK_PARAM_SIZE
	.align		4
.L_809:
        /*0050*/ 	.byte	0x03, 0x19
        /*0052*/ 	.short	0x0010


	//----- nvinfo : EIATTR_PARAM_CBANK
	.align		4
        /*0054*/ 	.byte	0x04, 0x0a
        /*0056*/ 	.short	(.L_811 - .L_810)
	.align		4
.L_810:
        /*0058*/ 	.word	index@(.nv.constant0._Z8vsetges4Pjjj)
        /*005c*/ 	.short	0x0380
        /*005e*/ 	.short	0x0010


	//----- nvinfo : EIATTR_SW_WAR
	.align		4
.L_811:
        /*0060*/ 	.byte	0x04, 0x36
        /*0062*/ 	.short	(.L_813 - .L_812)
.L_812:
        /*0064*/ 	.word	0x00000008
.L_813:


//--------------------- .nv.info._Z8vsetges2Pjjj  --------------------------
	.section	.nv.info._Z8vsetges2Pjjj,"",@"SHT_CUDA_INFO"
	.sectionflags	@""
	.align	4


	//----- nvinfo : EIATTR_CUDA_API_VERSION
	.align		4
        /*0000*/ 	.byte	0x04, 0x37
        /*0002*/ 	.short	(.L_815 - .L_814)
.L_814:
        /*0004*/ 	.word	0x00000082


	//----- nvinfo : EIATTR_KPARAM_INFO
	.align		4
.L_815:
        /*0008*/ 	.byte	0x04, 0x17
        /*000a*/ 	.short	(.L_817 - .L_816)
.L_816:
        /*000c*/ 	.word	0x00000000
        /*0010*/ 	.short	0x0002
        /*0012*/ 	.short	0x000c
        /*0014*/ 	.byte	0x00, 0xf0, 0x11, 0x00


	//----- nvinfo : EIATTR_KPARAM_INFO
	.align		4
.L_817:
        /*0018*/ 	.byte	0x04, 0x17
        /*001a*/ 	.short	(.L_819 - .L_818)
.L_818:
        /*001c*/ 	.word	0x00000000
        /*0020*/ 	.short	0x0001
        /*0022*/ 	.short	0x0008
        /*0024*/ 	.byte	0x00, 0xf0, 0x11, 0x00


	//----- nvinfo : EIATTR_KPARAM_INFO
	.align		4
.L_819:
        /*0028*/ 	.byte	0x04, 0x17
        /*002a*/ 	.short	(.L_821 - .L_820)
.L_820:
        /*002c*/ 	.word	0x00000000
        /*0030*/ 	.short	0x0000
        /*0032*/ 	.short	0x0000
        /*0034*/ 	.byte	0x00, 0xf5, 0x21, 0x00


	//----- nvinfo : EIATTR_SPARSE_MMA_MASK
	.align		4
.L_821:
        /*0038*/ 	.byte	0x03, 0x50
        /*003a*/ 	.short	0x0000


	//----- nvinfo : EIATTR_MAXREG_COUNT
	.align		4
        /*003c*/ 	.byte	0x03, 0x1b
        /*003e*/ 	.short	0x00ff


	//----- nvinfo : EIATTR_MERCURY_ISA_VERSION
	.align		4
        /*0040*/ 	.byte	0x03, 0x5f
        /*0042*/ 	.short	0x0101


	//----- nvinfo : EIATTR_VRC_CTA_INIT_COUNT
	.align		4
        /*0044*/ 	.byte	0x02, 0x4a
	.zero		1
	.zero		1


	//----- nvinfo : EIATTR_EXIT_INSTR_OFFSETS
	.align		4
        /*0048*/ 	.byte	0x04, 0x1c
        /*004a*/ 	.short	(.L_823 - .L_822)


	//   ....[0]....
.L_822:
        /*004c*/ 	.word	0x000000b0


	//----- nvinfo : EIATTR_CBANK_PARAM_SIZE
	.align		4
.L_823:
        /*0050*/ 	.byte	0x03, 0x19
        /*0052*/ 	.short	0x0010


	//----- nvinfo : EIATTR_PARAM_CBANK
	.align		4
        /*0054*/ 	.byte	0x04, 0x0a
        /*0056*/ 	.short	(.L_825 - .L_824)
	.align		4
.L_824:
        /*0058*/ 	.word	index@(.nv.constant0._Z8vsetges2Pjjj)
        /*005c*/ 	.short	0x0380
        /*005e*/ 	.short	0x0010


	//----- nvinfo : EIATTR_SW_WAR
	.align		4
.L_825:
        /*0060*/ 	.byte	0x04, 0x36
        /*0062*/ 	.short	(.L_827 - .L_826)
.L_826:
        /*0064*/ 	.word	0x00000008
.L_827:


//--------------------- .nv.info._Z7vseteq4Pjjj   --------------------------
	.section	.nv.info._Z7vseteq4Pjjj,"",@"SHT_CUDA_INFO"
	.sectionflags	@""
	.align	4


	//----- nvinfo : EIATTR_CUDA_API_VERSION
	.align		4
        /*0000*/ 	.byte	0x04, 0x37
        /*0002*/ 	.short	(.L_829 - .L_828)
.L_828:
        /*0004*/ 	.word	0x00000082


	//----- nvinfo : EIATTR_KPARAM_INFO
	.align		4
.L_829:
        /*0008*/ 	.byte	0x04, 0x17
        /*000a*/ 	.short	(.L_831 - .L_830)
.L_830:
        /*000c*/ 	.word	0x00000000
        /*0010*/ 	.short	0x0002
        /*0012*/ 	.short	0x000c
        /*0014*/ 	.byte	0x00, 0xf0, 0x11, 0x00


	//----- nvinfo : EIATTR_KPARAM_INFO
	.align		4
.L_831:
        /*0018*/ 	.byte	0x04, 0x17
        /*001a*/ 	.short	(.L_833 - .L_832)
.L_832:
        /*001c*/ 	.word	0x00000000
        /*0020*/ 	.short	0x0001
        /*0022*/ 	.short	0x0008
        /*0024*/ 	.byte	0x00, 0xf0, 0x11, 0x00


	//----- nvinfo : EIATTR_KPARAM_INFO
	.align		4
.L_833:
        /*0028*/ 	.byte	0x04, 0x17
        /*002a*/ 	.short	(.L_835 - .L_834)
.L_834:
        /*002c*/ 	.word	0x00000000
        /*0030*/ 	.short	0x0000
        /*0032*/ 	.short	0x0000
        /*0034*/ 	.byte	0x00, 0xf5, 0x21, 0x00


	//----- nvinfo : EIATTR_SPARSE_MMA_MASK
	.align		4
.L_835:
        /*0038*/ 	.byte	0x03, 0x50
        /*003a*/ 	.short	0x0000


	//----- nvinfo : EIATTR_MAXREG_COUNT
	.align		4
        /*003c*/ 	.byte	0x03, 0x1b
        /*003e*/ 	.short	0x00ff


	//----- nvinfo : EIATTR_MERCURY_ISA_VERSION
	.align		4
        /*0040*/ 	.byte	0x03, 0x5f
        /*0042*/ 	.short	0x0101


	//----- nvinfo : EIATTR_VRC_CTA_INIT_COUNT
	.align		4
        /*0044*/ 	.byte	0x02, 0x4a
	.zero		1
	.zero		1


	//----- nvinfo : EIATTR_EXIT_INSTR_OFFSETS
	.align		4
        /*0048*/ 	.byte	0x04, 0x1c
        /*004a*/ 	.short	(.L_837 - .L_836)


	//   ....[0]....
.L_836:
        /*004c*/ 	.word	0x000000b0


	//----- nvinfo : EIATTR_CBANK_PARAM_SIZE
	.align		4
.L_837:
        /*0050*/ 	.byte	0x03, 0x19
        /*0052*/ 	.short	0x0010


	//----- nvinfo : EIATTR_PARAM_CBANK
	.align		4
        /*0054*/ 	.byte	0x04, 0x0a
        /*0056*/ 	.short	(.L_839 - .L_838)
	.align		4
.L_838:
        /*0058*/ 	.word	index@(.nv.constant0._Z7vseteq4Pjjj)
        /*005c*/ 	.short	0x0380
        /*005e*/ 	.short	0x0010


	//----- nvinfo : EIATTR_SW_WAR
	.align		4
.L_839:
        /*0060*/ 	.byte	0x04, 0x36
        /*0062*/ 	.short	(.L_841 - .L_840)
.L_840:
        /*0064*/ 	.word	0x00000008
.L_841:


//--------------------- .nv.info._Z7vseteq2Pjjj   --------------------------
	.section	.nv.info._Z7vseteq2Pjjj,"",@"SHT_CUDA_INFO"
	.sectionflags	@""
	.align	4


	//----- nvinfo : EIATTR_CUDA_API_VERSION
	.align		4
        /*0000*/ 	.byte	0x04, 0x37
        /*0002*/ 	.short	(.L_843 - .L_842)
.L_842:
        /*0004*/ 	.word	0x00000082


	//----- nvinfo : EIATTR_KPARAM_INFO
	.align		4
.L_843:
        /*0008*/ 	.byte	0x04, 0x17
        /*000a*/ 	.short	(.L_845 - .L_844)
.L_844:
        /*000c*/ 	.word	0x00000000
        /*0010*/ 	.short	0x0002
        /*0012*/ 	.short	0x000c
        /*0014*/ 	.byte	0x00, 0xf0, 0x11, 0x00


	//----- nvinfo : EIATTR_KPARAM_INFO
	.align		4
.L_845:
        /*0018*/ 	.byte	0x04, 0x17
        /*001a*/ 	.short	(.L_847 - .L_846)
.L_846:
        /*001c*/ 	.word	0x00000000
        /*0020*/ 	.short	0x0001
        /*0022*/ 	.short	0x0008
        /*0024*/ 	.byte	0x00, 0xf0, 0x11, 0x00


	//----- nvinfo : EIATTR_KPARAM_INFO
	.align		4
.L_847:
        /*0028*/ 	.byte	0x04, 0x17
        /*002a*/ 	.short	(.L_849 - .L_848)
.L_848:
        /*002c*/ 	.word	0x00000000
        /*0030*/ 	.short	0x0000
        /*0032*/ 	.short	0x0000
        /*0034*/ 	.byte	0x00, 0xf5, 0x21, 0x00


	//----- nvinfo : EIATTR_SPARSE_MMA_MASK
	.align		4
.L_849:
        /*0038*/ 	.byte	0x03, 0x50
        /*003a*/ 	.short	0x0000


	//----- nvinfo : EIATTR_MAXREG_COUNT
	.align		4
        /*003c*/ 	.byte	0x03, 0x1b
        /*003e*/ 	.short	0x00ff


	//----- nvinfo : EIATTR_MERCURY_ISA_VERSION
	.align		4
        /*0040*/ 	.byte	0x03, 0x5f
        /*0042*/ 	.short	0x0101


	//----- nvinfo : EIATTR_VRC_CTA_INIT_COUNT
	.align		4
        /*0044*/ 	.byte	0x02, 0x4a
	.zero		1
	.zero		1


	//----- nvinfo : EIATTR_EXIT_INSTR_OFFSETS
	.align		4
        /*0048*/ 	.byte	0x04, 0x1c
        /*004a*/ 	.short	(.L_851 - .L_850)


	//   ....[0]....
.L_850:
        /*004c*/ 	.word	0x000000b0


	//----- nvinfo : EIATTR_CBANK_PARAM_SIZE
	.align		4
.L_851:
        /*0050*/ 	.byte	0x03, 0x19
        /*0052*/ 	.short	0x0010


	//----- nvinfo : EIATTR_PARAM_CBANK
	.align		4
        /*0054*/ 	.byte	0x04, 0x0a
        /*0056*/ 	.short	(.L_853 - .L_852)
	.align		4
.L_852:
        /*0058*/ 	.word	index@(.nv.constant0._Z7vseteq2Pjjj)
        /*005c*/ 	.short	0x0380
        /*005e*/ 	.short	0x0010


	//----- nvinfo : EIATTR_SW_WAR
	.align		4
.L_853:
        /*0060*/ 	.byte	0x04, 0x36
        /*0062*/ 	.short	(.L_855 - .L_854)
.L_854:
        /*0064*/ 	.word	0x00000008
.L_855:


//--------------------- .nv.info._Z6vsadu4Pjjj    --------------------------
	.section	.nv.info._Z6vsadu4Pjjj,"",@"SHT_CUDA_INFO"
	.sectionflags	@""
	.align	4


	//----- nvinfo : EIATTR_CUDA_API_VERSION
	.align		4
        /*0000*/ 	.byte	0x04, 0x37
        /*0002*/ 	.short	(.L_857 - .L_856)
.L_856:
        /*0004*/ 	.word	0x00000082


	//----- nvinfo : EIATTR_KPARAM_INFO
	.align		4
.L_857:
        /*0008*/ 	.byte	0x04, 0x17
        /*000a*/ 	.short	(.L_859 - .L_858)
.L_858:
        /*000c*/ 	.word	0x00000000
        /*0010*/ 	.short	0x0002
        /*0012*/ 	.short	0x000c
        /*0014*/ 	.byte	0x00, 0xf0, 0x11, 0x00


	//----- nvinfo : EIATTR_KPARAM_INFO
	.align		4
.L_859:
        /*0018*/ 	.byte	0x04, 0x17
        /*001a*/ 	.short	(.L_861 - .L_860)
.L_860:
        /*001c*/ 	.word	0x00000000
        /*0020*/ 	.short	0x0001
        /*0022*/ 	.short	0x0008
        /*0024*/ 	.byte	0x00, 0xf0, 0x11, 0x00


	//----- nvinfo : EIATTR_KPARAM_INFO
	.align		4
.L_861:
        /*0028*/ 	.byte	0x04, 0x17
        /*002a*/ 	.short	(.L_863 - .L_862)
.L_862:
        /*002c*/ 	.word	0x00000000
        /*0030*/ 	.short	0x0000
        /*0032*/ 	.short	0x0000
        /*0034*/ 	.byte	0x00, 0xf5, 0x21, 0x00


	//----- nvinfo : EIATTR_SPARSE_MMA_MASK
	.align		4
.L_863:
        /*0038*/ 	.byte	0x03, 0x50
        /*003a*/ 	.short	0x0000


	//----- nvinfo : EIATTR_MAXREG_COUNT
	.align		4
        /*003c*/ 	.byte	0x03, 0x1b
        /*003e*/ 	.short	0x00ff


	//----- nvinfo : EIATTR_MERCURY_ISA_VERSION
	.align		4
        /*0040*/ 	.byte	0x03, 0x5f
        /*0042*/ 	.short	0x0101


	//----- nvinfo : EIATTR_VRC_CTA_INIT_COUNT
	.align		4
        /*0044*/ 	.byte	0x02, 0x4a
	.zero		1
	.zero		1


	//----- nvinfo : EIATTR_EXIT_INSTR_OFFSETS
	.align		4
        /*0048*/ 	.byte	0x04, 0x1c
        /*004a*/ 	.short	(.L_865 - .L_864)


	//   ....[0]....
.L_864:
        /*004c*/ 	.word	0x00000060


	//----- nvinfo : EIATTR_CBANK_PARAM_SIZE
	.align		4
.L_865:
        /*0050*/ 	.byte	0x03, 0x19
        /*0052*/ 	.short	0x0010


	//----- nvinfo : EIATTR_PARAM_CBANK
	.align		4
        /*0054*/ 	.byte	0x04, 0x0a
        /*0056*/ 	.short	(.L_867 - .L_866)
	.align		4
.L_866:
        /*0058*/ 	.word	index@(.nv.constant0._Z6vsadu4Pjjj)
        /*005c*/ 	.short	0x0380
        /*005e*/ 	.short	0x0010


	//----- nvinfo : EIATTR_SW_WAR
	.align		4
.L_867:
        /*0060*/ 	.byte	0x04, 0x36
        /*0062*/ 	.short	(.L_869 - .L_868)
.L_868:
        /*0064*/ 	.word	0x00000008
.L_869:


//--------------------- .nv.info._Z6vsadu2Pjjj    --------------------------
	.section	.nv.info._Z6vsadu2Pjjj,"",@"SHT_CUDA_INFO"
	.sectionflags	@""
	.align	4


	//----- nvinfo : EIATTR_CUDA_API_VERSION
	.align		4
        /*0000*/ 	.byte	0x04, 0x37
        /*0002*/ 	.short	(.L_871 - .L_870)
.L_870:
        /*0004*/ 	.word	0x00000082


	//----- nvinfo : EIATTR_KPARAM_INFO
	.align		4
.L_871:
        /*0008*/ 	.byte	0x04, 0x17
        /*000a*/ 	.short	(.L_873 - .L_872)
.L_872:
        /*000c*/ 	.word	0x00000000
        /*0010*/ 	.short	0x0002
        /*0012*/ 	.short	0x000c
        /*0014*/ 	.byte	0x00, 0xf0, 0x11, 0x00


	//----- nvinfo : EIATTR_KPARAM_INFO
	.align		4
.L_873:
        /*0018*/ 	.byte	0x04, 0x17
        /*001a*/ 	.short	(.L_875 - .L_874)
.L_874:
        /*001c*/ 	.word	0x00000000
        /*0020*/ 	.short	0x0001
        /*0022*/ 	.short	0x0008
        /*0024*/ 	.byte	0x00, 0xf0, 0x11, 0x00


	//----- nvinfo : EIATTR_KPARAM_INFO
	.align		4
.L_875:
        /*0028*/ 	.byte	0x04, 0x17
        /*002a*/ 	.short	(.L_877 - .L_876)
.L_876:
        /*002c*/ 	.word	0x00000000
        /*0030*/ 	.short	0x0000
        /*0032*/ 	.short	0x0000
        /*0034*/ 	.byte	0x00, 0xf5, 0x21, 0x00


	//----- nvinfo : EIATTR_SPARSE_MMA_MASK
	.align		4
.L_877:
        /*0038*/ 	.byte	0x03, 0x50
        /*003a*/ 	.short	0x0000


	//----- nvinfo : EIATTR_MAXREG_COUNT
	.align		4
        /*003c*/ 	.byte	0x03, 0x1b
        /*003e*/ 	.short	0x00ff


	//----- nvinfo : EIATTR_MERCURY_ISA_VERSION
	.align		4
        /*0040*/ 	.byte	0x03, 0x5f
        /*0042*/ 	.short	0x0101


	//----- nvinfo : EIATTR_VRC_CTA_INIT_COUNT
	.align		4
        /*0044*/ 	.byte	0x02, 0x4a
	.zero		1
	.zero		1


	//----- nvinfo : EIATTR_EXIT_INSTR_OFFSETS
	.align		4
        /*0048*/ 	.byte	0x04, 0x1c
        /*004a*/ 	.short	(.L_879 - .L_878)


	//   ....[0]....
.L_878:
        /*004c*/ 	.word	0x000000f0


	//----- nvinfo : EIATTR_CBANK_PARAM_SIZE
	.align		4
.L_879:
        /*0050*/ 	.byte	0x03, 0x19
        /*0052*/ 	.short	0x0010


	//----- nvinfo : EIATTR_PARAM_CBANK
	.align		4
        /*0054*/ 	.byte	0x04, 0x0a
        /*0056*/ 	.short	(.L_881 - .L_880)
	.align		4
.L_880:
        /*0058*/ 	.word	index@(.nv.constant0._Z6vsadu2Pjjj)
        /*005c*/ 	.short	0x0380
        /*005e*/ 	.short	0x0010


	//----- nvinfo : EIATTR_SW_WAR
	.align		4
.L_881:
        /*0060*/ 	.byte	0x04, 0x36
        /*0062*/ 	.short	(.L_883 - .L_882)
.L_882:
        /*0064*/ 	.word	0x00000008
.L_883:


//--------------------- .nv.info._Z6vsads4Pjjj    --------------------------
	.section	.nv.info._Z6vsads4Pjjj,"",@"SHT_CUDA_INFO"
	.sectionflags	@""
	.align	4


	//----- nvinfo : EIATTR_CUDA_API_VERSION
	.align		4
        /*0000*/ 	.byte	0x04, 0x37
        /*0002*/ 	.short	(.L_885 - .L_884)
.L_884:
        /*0004*/ 	.word	0x00000082


	//----- nvinfo : EIATTR_KPARAM_INFO
	.align		4
.L_885:
        /*0008*/ 	.byte	0x04, 0x17
        /*000a*/ 	.short	(.L_887 - .L_886)
.L_886:
        /*000c*/ 	.word	0x00000000
        /*0010*/ 	.short	0x0002
        /*0012*/ 	.short	0x000c
        /*0014*/ 	.byte	0x00, 0xf0, 0x11, 0x00


	//----- nvinfo : EIATTR_KPARAM_INFO
	.align		4
.L_887:
        /*0018*/ 	.byte	0x04, 0x17
        /*001a*/ 	.short	(.L_889 - .L_888)
.L_888:
        /*001c*/ 	.word	0x00000000
        /*0020*/ 	.short	0x0001
        /*0022*/ 	.short	0x0008
        /*0024*/ 	.byte	0x00, 0xf0, 0x11, 0x00


	//----- nvinfo : EIATTR_KPARAM_INFO
	.align		4
.L_889:
        /*0028*/ 	.byte	0x04, 0x17
        /*002a*/ 	.short	(.L_891 - .L_890)
.L_890:
        /*002c*/ 	.word	0x00000000
        /*0030*/ 	.short	0x0000
        /*0032*/ 	.short	0x0000
        /*0034*/ 	.byte	0x00, 0xf5, 0x21, 0x00


	//----- nvinfo : EIATTR_SPARSE_MMA_MASK
	.align		4
.L_891:
        /*0038*/ 	.byte	0x03, 0x50
        /*003a*/ 	.short	0x0000


	//----- nvinfo : EIATTR_MAXREG_COUNT
	.align		4
        /*003c*/ 	.byte	0x03, 0x1b
        /*003e*/ 	.short	0x00ff


	//----- nvinfo : EIATTR_MERCURY_ISA_VERSION
	.align		4
        /*0040*/ 	.byte	0x03, 0x5f
        /*0042*/ 	.short	0x0101


	//----- nvinfo : EIATTR_VRC_CTA_INIT_COUNT
	.align		4
        /*0044*/ 	.byte	0x02, 0x4a
	.zero		1
	.zero		1


	//----- nvinfo : EIATTR_EXIT_INSTR_OFFSETS
	.align		4
        /*0048*/ 	.byte	0x04, 0x1c
        /*004a*/ 	.short	(.L_893 - .L_892)


	//   ....[0]....
.L_892:
        /*004c*/ 	.word	0x000000e0


	//----- nvinfo : EIATTR_CBANK_PARAM_SIZE
	.align		4
.L_893:
        /*0050*/ 	.byte	0x03, 0x19
        /*0052*/ 	.short	0x0010


	//----- nvinfo : EIATTR_PARAM_CBANK
	.align		4
        /*0054*/ 	.byte	0x04, 0x0a
        /*0056*/ 	.short	(.L_895 - .L_894)
	.align		4
.L_894:
        /*0058*/ 	.word	index@(.nv.constant0._Z6vsads4Pjjj)
        /*005c*/ 	.short	0x0380
        /*005e*/ 	.short	0x0010


	//----- nvinfo : EIATTR_SW_WAR
	.align		4
.L_895:
        /*0060*/ 	.byte	0x04, 0x36
        /*0062*/ 	.short	(.L_897 - .L_896)
.L_896:
        /*0064*/ 	.word	0x00000008
.L_897:


//--------------------- .nv.info._Z6vsads2Pjjj    --------------------------
	.section	.nv.info._Z6vsads2Pjjj,"",@"SHT_CUDA_INFO"
	.sectionflags	@""
	.align	4


	//----- nvinfo : EIATTR_CUDA_API_VERSION
	.align		4
        /*0000*/ 	.byte	0x04, 0x37
        /*0002*/ 	.short	(.L_899 - .L_898)
.L_898:
        /*0004*/ 	.word	0x00000082


	//----- nvinfo : EIATTR_KPARAM_INFO
	.align		4
.L_899:
        /*0008*/ 	.byte	0x04, 0x17
        /*000a*/ 	.short	(.L_901 - .L_900)
.L_900:
        /*000c*/ 	.word	0x00000000
        /*0010*/ 	.short	0x0002
        /*0012*/ 	.short	0x000c
        /*0014*/ 	.byte	0x00, 0xf0, 0x11, 0x00


	//----- nvinfo : EIATTR_KPARAM_INFO
	.align		4
.L_901:
        /*0018*/ 	.byte	0x04, 0x17
        /*001a*/ 	.short	(.L_903 - .L_902)
.L_902:
        /*001c*/ 	.word	0x00000000
        /*0020*/ 	.short	0x0001
        /*0022*/ 	.short	0x0008
        /*0024*/ 	.byte	0x00, 0xf0, 0x11, 0x00


	//----- nvinfo : EIATTR_KPARAM_INFO
	.align		4
.L_903:
        /*0028*/ 	.byte	0x04, 0x17
        /*002a*/ 	.short	(.L_905 - .L_904)
.L_904:
        /*002c*/ 	.word	0x00000000
        /*0030*/ 	.short	0x0000
        /*0032*/ 	.short	0x0000
        /*0034*/ 	.byte	0x00, 0xf5, 0x21, 0x00


	//----- nvinfo : EIATTR_SPARSE_MMA_MASK
	.align		4
.L_905:
        /*0038*/ 	.byte	0x03, 0x50
        /*003a*/ 	.short	0x0000


	//----- nvinfo : EIATTR_MAXREG_COUNT
	.align		4
        /*003c*/ 	.byte	0x03, 0x1b
        /*003e*/ 	.short	0x00ff


	//----- nvinfo : EIATTR_MERCURY_ISA_VERSION
	.align		4
        /*0040*/ 	.byte	0x03, 0x5f
        /*0042*/ 	.short	0x0101


	//----- nvinfo : EIATTR_VRC_CTA_INIT_COUNT
	.align		4
        /*0044*/ 	.byte	0x02, 0x4a
	.zero		1
	.zero		1


	//----- nvinfo : EIATTR_EXIT_INSTR_OFFSETS
	.align		4
        /*0048*/ 	.byte	0x04, 0x1c
        /*004a*/ 	.short	(.L_907 - .L_906)


	//   ....[0]....
.L_906:
        /*004c*/ 	.word	0x00000150


	//----- nvinfo : EIATTR_CBANK_PARAM_SIZE
	.align		4
.L_907:
        /*0050*/ 	.byte	0x03, 0x19
        /*0052*/ 	.short	0x0010


	//----- nvinfo : EIATTR_PARAM_CBANK
	.align		4
        /*0054*/ 	.byte	0x04, 0x0a
        /*0056*/ 	.short	(.L_909 - .L_908)
	.align		4
.L_908:
        /*0058*/ 	.word	index@(.nv.constant0._Z6vsads2Pjjj)
        /*005c*/ 	.short	0x0380
        /*005e*/ 	.short	0x0010


	//----- nvinfo : EIATTR_SW_WAR
	.align		4
.L_909:
        /*0060*/ 	.byte	0x04, 0x36
        /*0062*/ 	.short	(.L_911 - .L_910)
.L_910:
        /*0064*/ 	.word	0x00000008
.L_911:


//--------------------- .nv.info._Z7vnegss4Pjj    --------------------------
	.section	.nv.info._Z7vnegss4Pjj,"",@"SHT_CUDA_INFO"
	.sectionflags	@""
	.align	4


	//----- nvinfo : EIATTR_CUDA_API_VERSION
	.align		4
        /*0000*/ 	.byte	0x04, 0x37
        /*0002*/ 	.short	(.L_913 - .L_912)
.L_912:
        /*0004*/ 	.word	0x00000082


	//----- nvinfo : EIATTR_KPARAM_INFO
	.align		4
.L_913:
        /*0008*/ 	.byte	0x04, 0x17
        /*000a*/ 	.short	(.L_915 - .L_914)
.L_914:
        /*000c*/ 	.word	0x00000000
        /*0010*/ 	.short	0x0001
        /*0012*/ 	.short	0x0008
        /*0014*/ 	.byte	0x00, 0xf0, 0x11, 0x00


	//----- nvinfo : EIATTR_KPARAM_INFO
	.align		4
.L_915:
        /*0018*/ 	.byte	0x04, 0x17
        /*001a*/ 	.short	(.L_917 - .L_916)
.L_916:
        /*001c*/ 	.word	0x00000000
        /*0020*/ 	.short	0x0000
        /*0022*/ 	.short	0x0000
        /*0024*/ 	.byte	0x00, 0xf5, 0x21, 0x00


	//----- nvinfo : EIATTR_SPARSE_MMA_MASK
	.align		4
.L_917:
        /*0028*/ 	.byte	0x03, 0x50
        /*002a*/ 	.short	0x0000


	//----- nvinfo : EIATTR_MAXREG_COUNT
	.align		4
        /*002c*/ 	.byte	0x03, 0x1b
        /*002e*/ 	.short	0x00ff


	//----- nvinfo : EIATTR_MERCURY_ISA_VERSION
	.align		4
        /*0030*/ 	.byte	0x03, 0x5f
        /*0032*/ 	.short	0x0101


	//----- nvinfo : EIATTR_VRC_CTA_INIT_COUNT
	.align		4
        /*0034*/ 	.byte	0x02, 0x4a
	.zero		1
	.zero		1


	//----- nvinfo : EIATTR_EXIT_INSTR_OFFSETS
	.align		4
        /*0038*/ 	.byte	0x04, 0x1c
        /*003a*/ 	.short	(.L_919 - .L_918)


	//   ....[0]....
.L_918:
        /*003c*/ 	.word	0x000000b0


	//----- nvinfo : EIATTR_CBANK_PARAM_SIZE
	.align		4
.L_919:
        /*0040*/ 	.byte	0x03, 0x19
        /*0042*/ 	.short	0x000c


	//----- nvinfo : EIATTR_PARAM_CBANK
	.align		4
        /*0044*/ 	.byte	0x04, 0x0a
        /*0046*/ 	.short	(.L_921 - .L_920)
	.align		4
.L_920:
        /*0048*/ 	.word	index@(.nv.constant0._Z7vnegss4Pjj)
        /*004c*/ 	.short	0x0380
        /*004e*/ 	.short	0x000c


	//----- nvinfo : EIATTR_SW_WAR
	.align		4
.L_921:
        /*0050*/ 	.byte	0x04, 0x36
        /*0052*/ 	.short	(.L_923 - .L_922)
.L_922:
        /*0054*/ 	.word	0x00000008
.L_923:


//--------------------- .nv.info._Z7vnegss2Pjj    --------------------------
	.section	.nv.info._Z7vnegss2Pjj,"",@"SHT_CUDA_INFO"
	.sectionflags	@""
	.align	4


	//----- nvinfo : EIATTR_CUDA_API_VERSION
	.align		4
        /*0000*/ 	.byte	0x04, 0x37
        /*0002*/ 	.short	(.L_925 - .L_924)
.L_924:
        /*0004*/ 	.word	0x00000082


	//----- nvinfo : EIATTR_KPARAM_INFO
	.align		4
.L_925:
        /*0008*/ 	.byte	0x04, 0x17
        /*000a*/ 	.short	(.L_927 - .L_926)
.L_926:
        /*000c*/ 	.word	0x00000000
        /*0010*/ 	.short	0x0001
        /*0012*/ 	.short	0x0008
        /*0014*/ 	.byte	0x00, 0xf0, 0x11, 0x00


	//----- nvinfo : EIATTR_KPARAM_INFO
	.align		4
.L_927:
        /*0018*/ 	.byte	0x04, 0x17
        /*001a*/ 	.short	(.L_929 - .L_928)
.L_928:
        /*001c*/ 	.word	0x00000000
        /*0020*/ 	.short	0x0000
        /*0022*/ 	.short	0x0000
        /*0024*/ 	.byte	0x00, 0xf5, 0x21, 0x00


	//----- nvinfo : EIATTR_SPARSE_MMA_MASK
	.align		4
.L_929:
        /*0028*/ 	.byte	0x03, 0x50
        /*002a*/ 	.short	0x0000


	//----- nvinfo : EIATTR_MAXREG_COUNT
	.align		4
        /*002c*/ 	.byte	0x03, 0x1b
        /*002e*/ 	.short	0x00ff


	//----- nvinfo : EIATTR_MERCURY_ISA_VERSION
	.align		4
        /*0030*/ 	.byte	0x03, 0x5f
        /*0032*/ 	.short	0x0101


	//----- nvinfo : EIATTR_VRC_CTA_INIT_COUNT
	.align		4
        /*0034*/ 	.byte	0x02, 0x4a
	.zero		1
	.zero		1


	//----- nvinfo : EIATTR_EXIT_INSTR_OFFSETS
	.align		4
        /*0038*/ 	.byte	0x04, 0x1c
        /*003a*/ 	.short	(.L_931 - .L_930)


	//   ....[0]....
.L_930:
        /*003c*/ 	.word	0x000000b0


	//----- nvinfo : EIATTR_CBANK_PARAM_SIZE
	.align		4
.L_931:
        /*0040*/ 	.byte	0x03, 0x19
        /*0042*/ 	.short	0x000c


	//----- nvinfo : EIATTR_PARAM_CBANK
	.align		4
        /*0044*/ 	.byte	0x04, 0x0a
        /*0046*/ 	.short	(.L_933 - .L_932)
	.align		4
.L_932:
        /*0048*/ 	.word	index@(.nv.constant0._Z7vnegss2Pjj)
        /*004c*/ 	.short	0x0380
        /*004e*/ 	.short	0x000c


	//----- nvinfo : EIATTR_SW_WAR
	.align		4
.L_933:
        /*0050*/ 	.byte	0x04, 0x36
        /*0052*/ 	.short	(.L_935 - .L_934)
.L_934:
        /*0054*/ 	.word	0x00000008
.L_935:


//--------------------- .nv.info._Z5vneg4Pjj      --------------------------
	.section	.nv.info._Z5vneg4Pjj,"",@"SHT_CUDA_INFO"
	.sectionflags	@""
	.align	4


	//----- nvinfo : EIATTR_CUDA_API_VERSION
	.align		4
        /*0000*/ 	.byte	0x04, 0x37
        /*0002*/ 	.short	(.L_937 - .L_936)
.L_936:
        /*0004*/ 	.word	0x00000082


	//----- nvinfo : EIATTR_KPARAM_INFO
	.align		4
.L_937:
        /*0008*/ 	.byte	0x04, 0x17
        /*000a*/ 	.short	(.L_939 - .L_938)
.L_938:
        /*000c*/ 	.word	0x00000000
        /*0010*/ 	.short	0x0001
        /*0012*/ 	.short	0x0008
        /*0014*/ 	.byte	0x00, 0xf0, 0x11, 0x00


	//----- nvinfo : EIATTR_KPARAM_INFO
	.align		4
.L_939:
        /*0018*/ 	.byte	0x04, 0x17
        /*001a*/ 	.short	(.L_941 - .L_940)
.L_940:
        /*001c*/ 	.word	0x00000000
        /*0020*/ 	.short	0x0000
        /*0022*/ 	.short	0x0000
        /*0024*/ 	.byte	0x00, 0xf5, 0x21, 0x00


	//----- nvinfo : EIATTR_SPARSE_MMA_MASK
	.align		4
.L_941:
        /*0028*/ 	.byte	0x03, 0x50
        /*002a*/ 	.short	0x0000


	//----- nvinfo : EIATTR_MAXREG_COUNT
	.align		4
        /*002c*/ 	.byte	0x03, 0x1b
        /*002e*/ 	.short	0x00ff


	//----- nvinfo : EIATTR_MERCURY_ISA_VERSION
	.align		4
        /*0030*/ 	.byte	0x03, 0x5f
        /*0032*/ 	.short	0x0101


	//----- nvinfo : EIATTR_VRC_CTA_INIT_COUNT
	.align		4
        /*0034*/ 	.byte	0x02, 0x4a
	.zero		1
	.zero		1


	//----- nvinfo : EIATTR_EXIT_INSTR_OFFSETS
	.align		4
        /*0038*/ 	.byte	0x04, 0x1c
        /*003a*/ 	.short	(.L_943 - .L_942)


	//   ....[0]....
.L_942:
        /*003c*/ 	.word	0x00000080


	//----- nvinfo : EIATTR_CBANK_PARAM_SIZE
	.align		4
.L_943:
        /*0040*/ 	.byte	0x03, 0x19
        /*0042*/ 	.short	0x000c


	//----- nvinfo : EIATTR_PARAM_CBANK
	.align		4
        /*0044*/ 	.byte	0x04, 0x0a
        /*0046*/ 	.short	(.L_945 - .L_944)
	.align		4
.L_944:
        /*0048*/ 	.word	index@(.nv.constant0._Z5vneg4Pjj)
        /*004c*/ 	.short	0x0380
        /*004e*/ 	.short	0x000c


	//----- nvinfo : EIATTR_SW_WAR
	.align		4
.L_945:
        /*0050*/ 	.byte	0x04, 0x36
        /*0052*/ 	.short	(.L_947 - .L_946)
.L_946:
        /*0054*/ 	.word	0x00000008
.L_947:


//--------------------- .nv.info._Z5vneg2Pjj      --------------------------
	.section	.nv.info._Z5vneg2Pjj,"",@"SHT_CUDA_INFO"
	.sectionflags	@""
	.align	4


	//----- nvinfo : EIATTR_CUDA_API_VERSION
	.align		4
        /*0000*/ 	.byte	0x04, 0x37
        /*0002*/ 	.short	(.L_949 - .L_948)
.L_948:
        /*0004*/ 	.word	0x00000082


	//----- nvinfo : EIATTR_KPARAM_INFO
	.align		4
.L_949:
        /*0008*/ 	.byte	0x04, 0x17
        /*000a*/ 	.short	(.L_951 - .L_950)
.L_950:
        /*000c*/ 	.word	0x00000000
        /*0010*/ 	.short	0x0001
        /*0012*/ 	.short	0x0008
        /*0014*/ 	.byte	0x00, 0xf0, 0x11, 0x00


	//----- nvinfo : EIATTR_KPARAM_INFO
	.align		4
.L_951:
        /*0018*/ 	.byte	0x04, 0x17
        /*001a*/ 	.short	(.L_953 - .L_952)
.L_952:
        /*001c*/ 	.word	0x00000000
        /*0020*/ 	.short	0x0000
        /*0022*/ 	.short	0x0000
        /*0024*/ 	.byte	0x00, 0xf5, 0x21, 0x00


	//----- nvinfo : EIATTR_SPARSE_MMA_MASK
	.align		4
.L_953:
        /*0028*/ 	.byte	0x03, 0x50
        /*002a*/ 	.short	0x0000


	//----- nvinfo : EIATTR_MAXREG_COUNT
	.align		4
        /*002c*/ 	.byte	0x03, 0x1b
        /*002e*/ 	.short	0x00ff


	//----- nvinfo : EIATTR_MERCURY_ISA_VERSION
	.align		4
        /*0030*/ 	.byte	0x03, 0x5f
        /*0032*/ 	.short	0x0101


	//----- nvinfo : EIATTR_VRC_CTA_INIT_COUNT
	.align		4
        /*0034*/ 	.byte	0x02, 0x4a
	.zero		1
	.zero		1


	//----- nvinfo : EIATTR_EXIT_INSTR_OFFSETS
	.align		4
        /*0038*/ 	.byte	0x04, 0x1c
        /*003a*/ 	.short	(.L_955 - .L_954)


	//   ....[0]....
.L_954:
        /*003c*/ 	.word	0x00000070


	//----- nvinfo : EIATTR_CBANK_PARAM_SIZE
	.align		4
.L_955:
        /*0040*/ 	.byte	0x03, 0x19
        /*0042*/ 	.short	0x000c


	//----- nvinfo : EIATTR_PARAM_CBANK
	.align		4
        /*0044*/ 	.byte	0x04, 0x0a
        /*0046*/ 	.short	(.L_957 - .L_956)
	.align		4
.L_956:
        /*0048*/ 	.word	index@(.nv.constant0._Z5vneg2Pjj)
        /*004c*/ 	.short	0x0380
        /*004e*/ 	.short	0x000c


	//----- nvinfo : EIATTR_SW_WAR
	.align		4
.L_957:
        /*0050*/ 	.byte	0x04, 0x36
        /*0052*/ 	.short	(.L_959 - .L_958)
.L_958:
        /*0054*/ 	.word	0x00000008
.L_959:


//--------------------- .nv.info._Z6vminu4Pjjj    --------------------------
	.section	.nv.info._Z6vminu4Pjjj,"",@"SHT_CUDA_INFO"
	.sectionflags	@""
	.align	4


	//----- nvinfo : EIATTR_CUDA_API_VERSION
	.align		4
        /*0000*/ 	.byte	0x04, 0x37
        /*0002*/ 	.short	(.L_961 - .L_960)
.L_960:
        /*0004*/ 	.word	0x00000082


	//----- nvinfo : EIATTR_KPARAM_INFO
	.align		4
.L_961:
        /*0008*/ 	.byte	0x04, 0x17
        /*000a*/ 	.short	(.L_963 - .L_962)
.L_962:
        /*000c*/ 	.word	0x00000000
        /*0010*/ 	.short	0x0002
        /*0012*/ 	.short	0x000c
        /*0014*/ 	.byte	0x00, 0xf0, 0x11, 0x00


	//----- nvinfo : EIATTR_KPARAM_INFO
	.align		4
.L_963:
        /*0018*/ 	.byte	0x04, 0x17
        /*001a*/ 	.short	(.L_965 - .L_964)
.L_964:
        /*001c*/ 	.word	0x00000000
        /*0020*/ 	.short	0x0001
        /*0022*/ 	.short	0x0008
        /*0024*/ 	.byte	0x00, 0xf0, 0x11, 0x00


	//----- nvinfo : EIATTR_KPARAM_INFO
	.align		4
.L_965:
        /*0028*/ 	.byte	0x04, 0x17
        /*002a*/ 	.short	(.L_967 - .L_966)
.L_966:
        /*002c*/ 	.word	0x00000000
        /*0030*/ 	.short	0x0000
        /*0032*/ 	.short	0x0000
        /*0034*/ 	.byte	0x00, 0xf5, 0x21, 0x00


	//----- nvinfo : EIATTR_SPARSE_MMA_MASK
	.align		4
.L_967:
        /*0038*/ 	.byte	0x03, 0x50
        /*003a*/ 	.short	0x0000


	//----- nvinfo : EIATTR_MAXREG_COUNT
	.align		4
        /*003c*/ 	.byte	0x03, 0x1b
        /*003e*/ 	.short	0x00ff


	//----- nvinfo : EIATTR_MERCURY_ISA_VERSION
	.align		4
        /*0040*/ 	.byte	0x03, 0x5f
        /*0042*/ 	.short	0x0101


	//----- nvinfo : EIATTR_VRC_CTA_INIT_COUNT
	.align		4
        /*0044*/ 	.byte	0x02, 0x4a
	.zero		1
	.zero		1


	//----- nvinfo : EIATTR_EXIT_INSTR_OFFSETS
	.align		4
        /*0048*/ 	.byte	0x04, 0x1c
        /*004a*/ 	.short	(.L_969 - .L_968)


	//   ....[0]....
.L_968:
        /*004c*/ 	.word	0x000000c0


	//----- nvinfo : EIATTR_CBANK_PARAM_SIZE
	.align		4
.L_969:
        /*0050*/ 	.byte	0x03, 0x19
        /*0052*/ 	.short	0x0010


	//----- nvinfo : EIATTR_PARAM_CBANK
	.align		4
        /*0054*/ 	.byte	0x04, 0x0a
        /*0056*/ 	.short	(.L_971 - .L_970)
	.align		4
.L_970:
        /*0058*/ 	.word	index@(.nv.constant0._Z6vminu4Pjjj)
        /*005c*/ 	.short	0x0380
        /*005e*/ 	.short	0x0010


	//----- nvinfo : EIATTR_SW_WAR
	.align		4
.L_971:
        /*0060*/ 	.byte	0x04, 0x36
        /*0062*/ 	.short	(.L_973 - .L_972)
.L_972:
        /*0064*/ 	.word	0x00000008
.L_973:


//--------------------- .nv.info._Z6vminu2Pjjj    --------------------------
	.section	.nv.info._Z6vminu2Pjjj,"",@"SHT_CUDA_INFO"
	.sectionflags	@""
	.align	4


	//----- nvinfo : EIATTR_CUDA_API_VERSION
	.align		4
        /*0000*/ 	.byte	0x04, 0x37
        /*0002*/ 	.short	(.L_975 - .L_974)
.L_974:
        /*0004*/ 	.word	0x00000082


	//----- nvinfo : EIATTR_KPARAM_INFO
	.align		4
.L_975:
        /*0008*/ 	.byte	0x04, 0x17
        /*000a*/ 	.short	(.L_977 - .L_976)
.L_976:
        /*000c*/ 	.word	0x00000000
        /*0010*/ 	.short	0x0002
        /*0012*/ 	.short	0x000c
        /*0014*/ 	.byte	0x00, 0xf0, 0x11, 0x00


	//----- nvinfo : EIATTR_KPARAM_INFO
	.align		4
.L_977:
        /*0018*/ 	.byte	0x04, 0x17
        /*001a*/ 	.short	(.L_979 - .L_978)
.L_978:
        /*001c*/ 	.word	0x00000000
        /*0020*/ 	.short	0x0001
        /*0022*/ 	.short	0x0008
        /*0024*/ 	.byte	0x00, 0xf0, 0x11, 0x00


	//----- nvinfo : EIATTR_KPARAM_INFO
	.align		4
.L_979:
        /*0028*/ 	.byte	0x04, 0x17
        /*002a*/ 	.short	(.L_981 - .L_980)
.L_980:
        /*002c*/ 	.word	0x00000000
        /*0030*/ 	.short	0x0000
        /*0032*/ 	.short	0x0000
        /*0034*/ 	.byte	0x00, 0xf5, 0x21, 0x00


	//----- nvinfo : EIATTR_SPARSE_MMA_MASK
	.align		4
.L_981:
        /*0038*/ 	.byte	0x03, 0x50
        /*003a*/ 	.short	0x0000


	//----- nvinfo : EIATTR_MAXREG_COUNT
	.align		4
        /*003c*/ 	.byte	0x03, 0x1b
        /*003e*/ 	.short	0x00ff


	//----- nvinfo : EIATTR_MERCURY_ISA_VERSION
	.align		4
        /*0040*/ 	.byte	0x03, 0x5f
        /*0042*/ 	.short	0x0101


	//----- nvinfo : EIATTR_VRC_CTA_INIT_COUNT
	.align		4
        /*0044*/ 	.byte	0x02, 0x4a
	.zero		1
	.zero		1


	//----- nvinfo : EIATTR_EXIT_INSTR_OFFSETS
	.align		4
        /*0048*/ 	.byte	0x04, 0x1c
        /*004a*/ 	.short	(.L_983 - .L_982)


	//   ....[0]....
.L_982:
        /*004c*/ 	.word	0x00000060


	//----- nvinfo : EIATTR_CBANK_PARAM_SIZE
	.align		4
.L_983:
        /*0050*/ 	.byte	0x03, 0x19
        /*0052*/ 	.short	0x0010


	//----- nvinfo : EIATTR_PARAM_CBANK
	.align		4
        /*0054*/ 	.byte	0x04, 0x0a
        /*0056*/ 	.short	(.L_985 - .L_984)
	.align		4
.L_984:
        /*0058*/ 	.word	index@(.nv.constant0._Z6vminu2Pjjj)
        /*005c*/ 	.short	0x0380
        /*005e*/ 	.short	0x0010


	//----- nvinfo : EIATTR_SW_WAR
	.align		4
.L_985:
        /*0060*/ 	.byte	0x04, 0x36
        /*0062*/ 	.short	(.L_987 - .L_986)
.L_986:
        /*0064*/ 	.word	0x00000008
.L_987:


//--------------------- .nv.info._Z6vmins4Pjjj    --------------------------
	.section	.nv.info._Z6vmins4Pjjj,"",@"SHT_CUDA_INFO"
	.sectionflags	@""
	.align	4


	//----- nvinfo : EIATTR_CUDA_API_VERSION
	.align		4
        /*0000*/ 	.byte	0x04, 0x37
        /*0002*/ 	.short	(.L_989 - .L_988)
.L_988:
        /*0004*/ 	.word	0x00000082


	//----- nvinfo : EIATTR_KPARAM_INFO
	.align		4
.L_989:
        /*0008*/ 	.byte	0x04, 0x17
        /*000a*/ 	.short	(.L_991 - .L_990)
.L_990:
        /*000c*/ 	.word	0x00000000
        /*0010*/ 	.short	0x0002
        /*0012*/ 	.short	0x000c
        /*0014*/ 	.byte	0x00, 0xf0, 0x11, 0x00


	//----- nvinfo : EIATTR_KPARAM_INFO
	.align		4
.L_991:
        /*0018*/ 	.byte	0x04, 0x17
        /*001a*/ 	.short	(.L_993 - .L_992)
.L_992:
        /*001c*/ 	.word	0x00000000
        /*0020*/ 	.short	0x0001
        /*0022*/ 	.short	0x0008
        /*0024*/ 	.byte	0x00, 0xf0, 0x11, 0x00


	//----- nvinfo : EIATTR_KPARAM_INFO
	.align		4
.L_993:
        /*0028*/ 	.byte	0x04, 0x17
        /*002a*/ 	.short	(.L_995 - .L_994)
.L_994:
        /*002c*/ 	.word	0x00000000
        /*0030*/ 	.short	0x0000
        /*0032*/ 	.short	0x0000
        /*0034*/ 	.byte	0x00, 0xf5, 0x21, 0x00


	//----- nvinfo : EIATTR_SPARSE_MMA_MASK
	.align		4
.L_995:
        /*0038*/ 	.byte	0x03, 0x50
        /*003a*/ 	.short	0x0000


	//----- nvinfo : EIATTR_MAXREG_COUNT
	.align		4
        /*003c*/ 	.byte	0x03, 0x1b
        /*003e*/ 	.short	0x00ff


	//----- nvinfo : EIATTR_MERCURY_ISA_VERSION
	.align		4
        /*0040*/ 	.byte	0x03, 0x5f
        /*0042*/ 	.short	0x0101


	//----- nvinfo : EIATTR_VRC_CTA_INIT_COUNT
	.align		4
        /*0044*/ 	.byte	0x02, 0x4a
	.zero		1
	.zero		1


	//----- nvinfo : EIATTR_EXIT_INSTR_OFFSETS
	.align		4
        /*0048*/ 	.byte	0x04, 0x1c
        /*004a*/ 	.short	(.L_997 - .L_996)


	//   ....[0]....
.L_996:
        /*004c*/ 	.word	0x000000b0


	//----- nvinfo : EIATTR_CBANK_PARAM_SIZE
	.align		4
.L_997:
        /*0050*/ 	.byte	0x03, 0x19
        /*0052*/ 	.short	0x0010


	//----- nvinfo : EIATTR_PARAM_CBANK
	.align		4
        /*0054*/ 	.byte	0x04, 0x0a
        /*0056*/ 	.short	(.L_999 - .L_998)
	.align		4
.L_998:
        /*0058*/ 	.word	index@(.nv.constant0._Z6vmins4Pjjj)
        /*005c*/ 	.short	0x0380
        /*005e*/ 	.short	0x0010


	//----- nvinfo : EIATTR_SW_WAR
	.align		4
.L_999:
        /*0060*/ 	.byte	0x04, 0x36
        /*0062*/ 	.short	(.L_1001 - .L_1000)
.L_1000:
        /*0064*/ 	.word	0x00000008
.L_1001:


//--------------------- .nv.info._Z6vmins2Pjjj    --------------------------
	.section	.nv.info._Z6vmins2Pjjj,"",@"SHT_CUDA_INFO"
	.sectionflags	@""
	.align	4


	//----- nvinfo : EIATTR_CUDA_API_VERSION
	.align		4
        /*0000*/ 	.byte	0x04, 0x37
        /*0002*/ 	.short	(.L_1003 - .L_1002)
.L_1002:
        /*0004*/ 	.word	0x00000082


	//----- nvinfo : EIATTR_KPARAM_INFO
	.align		4
.L_1003:
        /*0008*/ 	.byte	0x04, 0x17
        /*000a*/ 	.short	(.L_1005 - .L_1004)
.L_1004:
        /*000c*/ 	.word	0x00000000
        /*0010*/ 	.short	0x0002
        /*0012*/ 	.short	0x000c
        /*0014*/ 	.byte	0x00, 0xf0, 0x11, 0x00


	//----- nvinfo : EIATTR_KPARAM_INFO
	.align		4
.L_1005:
        /*0018*/ 	.byte	0x04, 0x17
        /*001a*/ 	.short	(.L_1007 - .L_1006)
.L_1006:
        /*001c*/ 	.word	0x00000000
        /*0020*/ 	.short	0x0001
        /*0022*/ 	.short	0x0008
        /*0024*/ 	.byte	0x00, 0xf0, 0x11, 0x00


	//----- nvinfo : EIATTR_KPARAM_INFO
	.align		4
.L_1007:
        /*0028*/ 	.byte	0x04, 0x17
        /*002a*/ 	.short	(.L_1009 - .L_1008)
.L_1008:
        /*002c*/ 	.word	0x00000000
        /*0030*/ 	.short	0x0000
        /*0032*/ 	.short	0x0000
        /*0034*/ 	.byte	0x00, 0xf5, 0x21, 0x00


	//----- nvinfo : EIATTR_SPARSE_MMA_MASK
	.align		4
.L_1009:
        /*0038*/ 	.byte	0x03, 0x50
        /*003a*/ 	.short	0x0000


	//----- nvinfo : EIATTR_MAXREG_COUNT
	.align		4
        /*003c*/ 	.byte	0x03, 0x1b
        /*003e*/ 	.short	0x00ff


	//----- nvinfo : EIATTR_MERCURY_ISA_VERSION
	.align		4
        /*0040*/ 	.byte	0x03, 0x5f
        /*0042*/ 	.short	0x0101


	//----- nvinfo : EIATTR_VRC_CTA_INIT_COUNT
	.align		4
        /*0044*/ 	.byte	0x02, 0x4a
	.zero		1
	.zero		1


	//----- nvinfo : EIATTR_EXIT_INSTR_OFFSETS
	.align		4
        /*0048*/ 	.byte	0x04, 0x1c
        /*004a*/ 	.short	(.L_1011 - .L_1010)


	//   ....[0]....
.L_1010:
        /*004c*/ 	.word	0x00000060


	//----- nvinfo : EIATTR_CBANK_PARAM_SIZE
	.align		4
.L_1011:
        /*0050*/ 	.byte	0x03, 0x19
        /*0052*/ 	.short	0x0010


	//----- nvinfo : EIATTR_PARAM_CBANK
	.align		4
        /*0054*/ 	.byte	0x04, 0x0a
        /*0056*/ 	.short	(.L_1013 - .L_1012)
	.align		4
.L_1012:
        /*0058*/ 	.word	index@(.nv.constant0._Z6vmins2Pjjj)
        /*005c*/ 	.short	0x0380
        /*005e*/ 	.short	0x0010


	//----- nvinfo : EIATTR_SW_WAR
	.align		4
.L_1013:
        /*0060*/ 	.byte	0x04, 0x36
        /*0062*/ 	.short	(.L_1015 - .L_1014)
.L_1014:
        /*0064*/ 	.word	0x00000008
.L_1015:


//--------------------- .nv.info._Z6vmaxu4Pjjj    --------------------------
	.section	.nv.info._Z6vmaxu4Pjjj,"",@"SHT_CUDA_INFO"
	.sectionflags	@""
	.align	4


	//----- nvinfo : EIATTR_CUDA_API_VERSION
	.align		4
        /*0000*/ 	.byte	0x04, 0x37
        /*0002*/ 	.short	(.L_1017 - .L_1016)
.L_1016:
        /*0004*/ 	.word	0x00000082


	//----- nvinfo : EIATTR_KPARAM_INFO
	.align		4
.L_1017:
        /*0008*/ 	.byte	0x04, 0x17
        /*000a*/ 	.short	(.L_1019 - .L_1018)
.L_1018:
        /*000c*/ 	.word	0x00000000
        /*0010*/ 	.short	0x0002
        /*0012*/ 	.short	0x000c
        /*0014*/ 	.byte	0x00, 0xf0, 0x11, 0x00


	//----- nvinfo : EIATTR_KPARAM_INFO
	.align		4
.L_1019:
        /*0018*/ 	.byte	0x04, 0x17
        /*001a*/ 	.short	(.L_1021 - .L_1020)
.L_1020:
        /*001c*/ 	.word	0x00000000
        /*0020*/ 	.short	0x0001
        /*0022*/ 	.short	0x0008
        /*0024*/ 	.byte	0x00, 0xf0, 0x11, 0x00


	//----- nvinfo : EIATTR_KPARAM_INFO
	.align		4
.L_1021:
        /*0028*/ 	.byte	0x04, 0x17
        /*002a*/ 	.short	(.L_1023 - .L_1022)
.L_1022:
        /*002c*/ 	.word	0x00000000
        /*0030*/ 	.short	0x0000
        /*0032*/ 	.short	0x0000
        /*0034*/ 	.byte	0x00, 0xf5, 0x21, 0x00


	//----- nvinfo : EIATTR_SPARSE_MMA_MASK
	.align		4
.L_1023:
        /*0038*/ 	.byte	0x03, 0x50
        /*003a*/ 	.short	0x0000


	//----- nvinfo : EIATTR_MAXREG_COUNT
	.align		4
        /*003c*/ 	.byte	0x03, 0x1b
        /*003e*/ 	.short	0x00ff


	//----- nvinfo : EIATTR_MERCURY_ISA_VERSION
	.align		4
        /*0040*/ 	.byte	0x03, 0x5f
        /*0042*/ 	.short	0x0101


	//----- nvinfo : EIATTR_VRC_CTA_INIT_COUNT
	.align		4
        /*0044*/ 	.byte	0x02, 0x4a
	.zero		1
	.zero		1


	//----- nvinfo : EIATTR_EXIT_INSTR_OFFSETS
	.align		4
        /*0048*/ 	.byte	0x04, 0x1c
        /*004a*/ 	.short	(.L_1025 - .L_1024)


	//   ....[0]....
.L_1024:
        /*004c*/ 	.word	0x000000c0


	//----- nvinfo : EIATTR_CBANK_PARAM_SIZE
	.align		4
.L_1025:
        /*0050*/ 	.byte	0x03, 0x19
        /*0052*/ 	.short	0x0010


	//----- nvinfo : EIATTR_PARAM_CBANK
	.align		4
        /*0054*/ 	.byte	0x04, 0x0a
        /*0056*/ 	.short	(.L_1027 - .L_1026)
	.align		4
.L_1026:
        /*0058*/ 	.word	index@(.nv.constant0._Z6vmaxu4Pjjj)
        /*005c*/ 	.short	0x0380
        /*005e*/ 	.short	0x0010


	//----- nvinfo : EIATTR_SW_WAR
	.align		4
.L_1027:
        /*0060*/ 	.byte	0x04, 0x36
        /*0062*/ 	.short	(.L_1029 - .L_1028)
.L_1028:
        /*0064*/ 	.word	0x00000008
.L_1029:


//--------------------- .nv.info._Z6vmaxu2Pjjj    --------------------------
	.section	.nv.info._Z6vmaxu2Pjjj,"",@"SHT_CUDA_INFO"
	.sectionflags	@""
	.align	4


	//----- nvinfo : EIATTR_CUDA_API_VERSION
	.align		4
        /*0000*/ 	.byte	0x04, 0x37
        /*0002*/ 	.short	(.L_1031 - .L_1030)
.L_1030:
        /*0004*/ 	.word	0x00000082


	//----- nvinfo : EIATTR_KPARAM_INFO
	.align		4
.L_1031:
        /*0008*/ 	.byte	0x04, 0x17
        /*000a*/ 	.short	(.L_1033 - .L_1032)
.L_1032:
        /*000c*/ 	.word	0x00000000
        /*0010*/ 	.short	0x0002
        /*0012*/ 	.short	0x000c
        /*0014*/ 	.byte	0x00, 0xf0, 0x11, 0x00


	//----- nvinfo : EIATTR_KPARAM_INFO
	.align		4
.L_1033:
        /*0018*/ 	.byte	0x04, 0x17
        /*001a*/ 	.short	(.L_1035 - .L_1034)
.L_1034:
        /*001c*/ 	.word	0x00000000
        /*0020*/ 	.short	0x0001
        /*0022*/ 	.short	0x0008
        /*0024*/ 	.byte	0x00, 0xf0, 0x11, 0x00


	//----- nvinfo : EIATTR_KPARAM_INFO
	.align		4
.L_1035:
        /*0028*/ 	.byte	0x04, 0x17
        /*002a*/ 	.short	(.L_1037 - .L_1036)
.L_1036:
        /*002c*/ 	.word	0x00000000
        /*0030*/ 	.short	0x0000
        /*0032*/ 	.short	0x0000
        /*0034*/ 	.byte	0x00, 0xf5, 0x21, 0x00


	//----- nvinfo : EIATTR_SPARSE_MMA_MASK
	.align		4
.L_1037:
        /*0038*/ 	.byte	0x03, 0x50
        /*003a*/ 	.short	0x0000


	//----- nvinfo : EIATTR_MAXREG_COUNT
	.align		4
        /*003c*/ 	.byte	0x03, 0x1b
        /*003e*/ 	.short	0x00ff


	//----- nvinfo : EIATTR_MERCURY_ISA_VERSION
	.align		4
        /*0040*/ 	.byte	0x03, 0x5f
        /*0042*/ 	.short	0x0101


	//----- nvinfo : EIATTR_VRC_CTA_INIT_COUNT
	.align		4
        /*0044*/ 	.byte	0x02, 0x4a
	.zero		1
	.zero		1


	//----- nvinfo : EIATTR_EXIT_INSTR_OFFSETS
	.align		4
        /*0048*/ 	.byte	0x04, 0x1c
        /*004a*/ 	.short	(.L_1039 - .L_1038)


	//   ....[0]....
.L_1038:
        /*004c*/ 	.word	0x00000060


	//----- nvinfo : EIATTR_CBANK_PARAM_SIZE
	.align		4
.L_1039:
        /*0050*/ 	.byte	0x03, 0x19
        /*0052*/ 	.short	0x0010


	//----- nvinfo : EIATTR_PARAM_CBANK
	.align		4
        /*0054*/ 	.byte	0x04, 0x0a
        /*0056*/ 	.short	(.L_1041 - .L_1040)
	.align		4
.L_1040:
        /*0058*/ 	.word	index@(.nv.constant0._Z6vmaxu2Pjjj)
        /*005c*/ 	.short	0x0380
        /*005e*/ 	.short	0x0010


	//----- nvinfo : EIATTR_SW_WAR
	.align		4
.L_1041:
        /*0060*/ 	.byte	0x04, 0x36
        /*0062*/ 	.short	(.L_1043 - .L_1042)
.L_1042:
        /*0064*/ 	.word	0x00000008
.L_1043:


//--------------------- .nv.info._Z6vmaxs4Pjjj    --------------------------
	.section	.nv.info._Z6vmaxs4Pjjj,"",@"SHT_CUDA_INFO"
	.sectionflags	@""
	.align	4


	//----- nvinfo : EIATTR_CUDA_API_VERSION
	.align		4
        /*0000*/ 	.byte	0x04, 0x37
        /*0002*/ 	.short	(.L_1045 - .L_1044)
.L_1044:
        /*0004*/ 	.word	0x00000082


	//----- nvinfo : EIATTR_KPARAM_INFO
	.align		4
.L_1045:
        /*0008*/ 	.byte	0x04, 0x17
        /*000a*/ 	.short	(.L_1047 - .L_1046)
.L_1046:
        /*000c*/ 	.word	0x00000000
        /*0010*/ 	.short	0x0002
        /*0012*/ 	.short	0x000c
        /*0014*/ 	.byte	0x00, 0xf0, 0x11, 0x00


	//----- nvinfo : EIATTR_KPARAM_INFO
	.align		4
.L_1047:
        /*0018*/ 	.byte	0x04, 0x17
        /*001a*/ 	.short	(.L_1049 - .L_1048)
.L_1048:
        /*001c*/ 	.word	0x00000000
        /*0020*/ 	.short	0x0001
        /*0022*/ 	.short	0x0008
        /*0024*/ 	.byte	0x00, 0xf0, 0x11, 0x00


	//----- nvinfo : EIATTR_KPARAM_INFO
	.align		4
.L_1049:
        /*0028*/ 	.byte	0x04, 0x17
        /*002a*/ 	.short	(.L_1051 - .L_1050)
.L_1050:
        /*002c*/ 	.word	0x00000000
        /*0030*/ 	.short	0x0000
        /*0032*/ 	.short	0x0000
        /*0034*/ 	.byte	0x00, 0xf5, 0x21, 0x00


	//----- nvinfo : EIATTR_SPARSE_MMA_MASK
	.align		4
.L_1051:
        /*0038*/ 	.byte	0x03, 0x50
        /*003a*/ 	.short	0x0000


	//----- nvinfo : EIATTR_MAXREG_COUNT
	.align		4
        /*003c*/ 	.byte	0x03, 0x1b
        /*003e*/ 	.short	0x00ff


	//----- nvinfo : EIATTR_MERCURY_ISA_VERSION
	.align		4
        /*0040*/ 	.byte	0x03, 0x5f
        /*0042*/ 	.short	0x0101


	//----- nvinfo : EIATTR_VRC_CTA_INIT_COUNT
	.align		4
        /*0044*/ 	.byte	0x02, 0x4a
	.zero		1
	.zero		1


	//----- nvinfo : EIATTR_EXIT_INSTR_OFFSETS
	.align		4
        /*0048*/ 	.byte	0x04, 0x1c
        /*004a*/ 	.short	(.L_1053 - .L_1052)


	//   ....[0]....
.L_1052:
        /*004c*/ 	.word	0x000000b0


	//----- nvinfo : EIATTR_CBANK_PARAM_SIZE
	.align		4
.L_1053:
        /*0050*/ 	.byte	0x03, 0x19
        /*0052*/ 	.short	0x0010


	//----- nvinfo : EIATTR_PARAM_CBANK
	.align		4
        /*0054*/ 	.byte	0x04, 0x0a
        /*0056*/ 	.short	(.L_1055 - .L_1054)
	.align		4
.L_1054:
        /*0058*/ 	.word	index@(.nv.constant0._Z6vmaxs4Pjjj)
        /*005c*/ 	.short	0x0380
        /*005e*/ 	.short	0x0010


	//----- nvinfo : EIATTR_SW_WAR
	.align		4
.L_1055:
        /*0060*/ 	.byte	0x04, 0x36
        /*0062*/ 	.short	(.L_1057 - .L_1056)
.L_1056:
        /*0064*/ 	.word	0x00000008
.L_1057:


//--------------------- .nv.info._Z6vmaxs2Pjjj    --------------------------
	.section	.nv.info._Z6vmaxs2Pjjj,"",@"SHT_CUDA_INFO"
	.sectionflags	@""
	.align	4


	//----- nvinfo : EIATTR_CUDA_API_VERSION
	.align		4
        /*0000*/ 	.byte	0x04, 0x37
        /*0002*/ 	.short	(.L_1059 - .L_1058)
.L_1058:
        /*0004*/ 	.word	0x00000082


	//----- nvinfo : EIATTR_KPARAM_INFO
	.align		4
.L_1059:
        /*0008*/ 	.byte	0x04, 0x17
        /*000a*/ 	.short	(.L_1061 - .L_1060)
.L_1060:
        /*000c*/ 	.word	0x00000000
        /*0010*/ 	.short	0x0002
        /*0012*/ 	.short	0x000c
        /*0014*/ 	.byte	0x00, 0xf0, 0x11, 0x00


	//----- nvinfo : EIATTR_KPARAM_INFO
	.align		4
.L_1061:
        /*0018*/ 	.byte	0x04, 0x17
        /*001a*/ 	.short	(.L_1063 - .L_1062)
.L_1062:
        /*001c*/ 	.word	0x00000000
        /*0020*/ 	.short	0x0001
        /*0022*/ 	.short	0x0008
        /*0024*/ 	.byte	0x00, 0xf0, 0x11, 0x00


	//----- nvinfo : EIATTR_KPARAM_INFO
	.align		4
.L_1063:
        /*0028*/ 	.byte	0x04, 0x17
        /*002a*/ 	.short	(.L_1065 - .L_1064)
.L_1064:
        /*002c*/ 	.word	0x00000000
        /*0030*/ 	.short	0x0000
        /*0032*/ 	.short	0x0000
        /*0034*/ 	.byte	0x00, 0xf5, 0x21, 0x00


	//----- nvinfo : EIATTR_SPARSE_MMA_MASK
	.align		4
.L_1065:
        /*0038*/ 	.byte	0x03, 0x50
        /*003a*/ 	.short	0x0000


	//----- nvinfo : EIATTR_MAXREG_COUNT
	.align		4
        /*003c*/ 	.byte	0x03, 0x1b
        /*003e*/ 	.short	0x00ff


	//----- nvinfo : EIATTR_MERCURY_ISA_VERSION
	.align		4
        /*0040*/ 	.byte	0x03, 0x5f
        /*0042*/ 	.short	0x0101


	//----- nvinfo : EIATTR_VRC_CTA_INIT_COUNT
	.align		4
        /*0044*/ 	.byte	0x02, 0x4a
	.zero		1
	.zero		1


	//----- nvinfo : EIATTR_EXIT_INSTR_OFFSETS
	.align		4
        /*0048*/ 	.byte	0x04, 0x1c
        /*004a*/ 	.short	(.L_1067 - .L_1066)


	//   ....[0]....
.L_1066:
        /*004c*/ 	.word	0x00000060


	//----- nvinfo : EIATTR_CBANK_PARAM_SIZE
	.align		4
.L_1067:
        /*0050*/ 	.byte	0x03, 0x19
        /*0052*/ 	.short	0x0010


	//----- nvinfo : EIATTR_PARAM_CBANK
	.align		4
        /*0054*/ 	.byte	0x04, 0x0a
        /*0056*/ 	.short	(.L_1069 - .L_1068)
	.align		4
.L_1068:
        /*0058*/ 	.word	index@(.nv.constant0._Z6vmaxs2Pjjj)
        /*005c*/ 	.short	0x0380
        /*005e*/ 	.short	0x0010


	//----- nvinfo : EIATTR_SW_WAR
	.align		4
.L_1069:
        /*0060*/ 	.byte	0x04, 0x36
        /*0062*/ 	.short	(.L_1071 - .L_1070)
.L_1070:
        /*0064*/ 	.word	0x00000008
.L_1071:


//--------------------- .nv.info._Z7vhaddu4Pjjj   --------------------------
	.section	.nv.info._Z7vhaddu4Pjjj,"",@"SHT_CUDA_INFO"
	.sectionflags	@""
	.align	4


	//----- nvinfo : EIATTR_CUDA_API_VERSION
	.align		4
        /*0000*/ 	.byte	0x04, 0x37
        /*0002*/ 	.short	(.L_1073 - .L_1072)
.L_1072:
        /*0004*/ 	.word	0x00000082


	//----- nvinfo : EIATTR_KPARAM_INFO
	.align		4
.L_1073:
        /*0008*/ 	.byte	0x04, 0x17
        /*000a*/ 	.short	(.L_1075 - .L_1074)
.L_1074:
        /*000c*/ 	.word	0x00000000
        /*0010*/ 	.short	0x0002
        /*0012*/ 	.short	0x000c
        /*0014*/ 	.byte	0x00, 0xf0, 0x11, 0x00


	//----- nvinfo : EIATTR_KPARAM_INFO
	.align		4
.L_1075:
        /*0018*/ 	.byte	0x04, 0x17
        /*001a*/ 	.short	(.L_1077 - .L_1076)
.L_1076:
        /*001c*/ 	.word	0x00000000
        /*0020*/ 	.short	0x0001
        /*0022*/ 	.short	0x0008
        /*0024*/ 	.byte	0x00, 0xf0, 0x11, 0x00


	//----- nvinfo : EIATTR_KPARAM_INFO
	.align		4
.L_1077:
        /*0028*/ 	.byte	0x04, 0x17
        /*002a*/ 	.short	(.L_1079 - .L_1078)
.L_1078:
        /*002c*/ 	.word	0x00000000
        /*0030*/ 	.short	0x0000
        /*0032*/ 	.short	0x0000
        /*0034*/ 	.byte	0x00, 0xf5, 0x21, 0x00


	//----- nvinfo : EIATTR_SPARSE_MMA_MASK
	.align		4
.L_1079:
        /*0038*/ 	.byte	0x03, 0x50
        /*003a*/ 	.short	0x0000


	//----- nvinfo : EIATTR_MAXREG_COUNT
	.align		4
        /*003c*/ 	.byte	0x03, 0x1b
        /*003e*/ 	.short	0x00ff


	//----- nvinfo : EIATTR_MERCURY_ISA_VERSION
	.align		4
        /*0040*/ 	.byte	0x03, 0x5f
        /*0042*/ 	.short	0x0101


	//----- nvinfo : EIATTR_VRC_CTA_INIT_COUNT
	.align		4
        /*0044*/ 	.byte	0x02, 0x4a
	.zero		1
	.zero		1


	//----- nvinfo : EIATTR_EXIT_INSTR_OFFSETS
	.align		4
        /*0048*/ 	.byte	0x04, 0x1c
        /*004a*/ 	.short	(.L_1081 - .L_1080)


	//   ....[0]....
.L_1080:
        /*004c*/ 	.word	0x000000a0


	//----- nvinfo : EIATTR_CBANK_PARAM_SIZE
	.align		4
.L_1081:
        /*0050*/ 	.byte	0x03, 0x19
        /*0052*/ 	.short	0x0010


	//----- nvinfo : EIATTR_PARAM_CBANK
	.align		4
        /*0054*/ 	.byte	0x04, 0x0a
        /*0056*/ 	.short	(.L_1083 - .L_1082)
	.align		4
.L_1082:
        /*0058*/ 	.word	index@(.nv.constant0._Z7vhaddu4Pjjj)
        /*005c*/ 	.short	0x0380
        /*005e*/ 	.short	0x0010


	//----- nvinfo : EIATTR_SW_WAR
	.align		4
.L_1083:
        /*0060*/ 	.byte	0x04, 0x36
        /*0062*/ 	.short	(.L_1085 - .L_1084)
.L_1084:
        /*0064*/ 	.word	0x00000008
.L_1085:


//--------------------- .nv.info._Z7vhaddu2Pjjj   --------------------------
	.section	.nv.info._Z7vhaddu2Pjjj,"",@"SHT_CUDA_INFO"
	.sectionflags	@""
	.align	4


	//----- nvinfo : EIATTR_CUDA_API_VERSION
	.align		4
        /*0000*/ 	.byte	0x04, 0x37
        /*0002*/ 	.short	(.L_1087 - .L_1086)
.L_1086:
        /*0004*/ 	.word	0x00000082


	//----- nvinfo : EIATTR_KPARAM_INFO
	.align		4
.L_1087:
        /*0008*/ 	.byte	0x04, 0x17
        /*000a*/ 	.short	(.L_1089 - .L_1088)
.L_1088:
        /*000c*/ 	.word	0x00000000
        /*0010*/ 	.short	0x0002
        /*0012*/ 	.short	0x000c
        /*0014*/ 	.byte	0x00, 0xf0, 0x11, 0x00


	//----- nvinfo : EIATTR_KPARAM_INFO
	.align		4
.L_1089:
        /*0018*/ 	.byte	0x04, 0x17
        /*001a*/ 	.short	(.L_1091 - .L_1090)
.L_1090:
        /*001c*/ 	.word	0x00000000
        /*0020*/ 	.short	0x0001
        /*0022*/ 	.short	0x0008
        /*0024*/ 	.byte	0x00, 0xf0, 0x11, 0x00


	//----- nvinfo : EIATTR_KPARAM_INFO
	.align		4
.L_1091:
        /*0028*/ 	.byte	0x04, 0x17
        /*002a*/ 	.short	(.L_1093 - .L_1092)
.L_1092:
        /*002c*/ 	.word	0x00000000
        /*0030*/ 	.short	0x0000
        /*0032*/ 	.short	0x0000
        /*0034*/ 	.byte	0x00, 0xf5, 0x21, 0x00


	//----- nvinfo : EIATTR_SPARSE_MMA_MASK
	.align		4
.L_1093:
        /*0038*/ 	.byte	0x03, 0x50
        /*003a*/ 	.short	0x0000


	//----- nvinfo : EIATTR_MAXREG_COUNT
	.align		4
        /*003c*/ 	.byte	0x03, 0x1b
        /*003e*/ 	.short	0x00ff


	//----- nvinfo : EIATTR_MERCURY_ISA_VERSION
	.align		4
        /*0040*/ 	.byte	0x03, 0x5f
        /*0042*/ 	.short	0x0101


	//----- nvinfo : EIATTR_VRC_CTA_INIT_COUNT
	.align		4
        /*0044*/ 	.byte	0x02, 0x4a
	.zero		1
	.zero		1


	//----- nvinfo : EIATTR_EXIT_INSTR_OFFSETS
	.align		4
        /*0048*/ 	.byte	0x04, 0x1c
        /*004a*/ 	.short	(.L_1095 - .L_1094)


	//   ....[0]....
.L_1094:
        /*004c*/ 	.word	0x000000a0


	//----- nvinfo : EIATTR_CBANK_PARAM_SIZE
	.align		4
.L_1095:
        /*0050*/ 	.byte	0x03, 0x19
        /*0052*/ 	.short	0x0010


	//----- nvinfo : EIATTR_PARAM_CBANK
	.align		4
        /*0054*/ 	.byte	0x04, 0x0a
        /*0056*/ 	.short	(.L_1097 - .L_1096)
	.align		4
.L_1096:
        /*0058*/ 	.word	index@(.nv.constant0._Z7vhaddu2Pjjj)
        /*005c*/ 	.short	0x0380
        /*005e*/ 	.short	0x0010


	//----- nvinfo : EIATTR_SW_WAR
	.align		4
.L_1097:
        /*0060*/ 	.byte	0x04, 0x36
        /*0062*/ 	.short	(.L_1099 - .L_1098)
.L_1098:
        /*0064*/ 	.word	0x00000008
.L_1099:


//--------------------- .nv.info._Z7vcmpne4Pjjj   --------------------------
	.section	.nv.info._Z7vcmpne4Pjjj,"",@"SHT_CUDA_INFO"
	.sectionflags	@""
	.align	4


	//----- nvinfo : EIATTR_CUDA_API_VERSION
	.align		4
        /*0000*/ 	.byte	0x04, 0x37
        /*0002*/ 	.short	(.L_1101 - .L_1100)
.L_1100:
        /*0004*/ 	.word	0x00000082


	//----- nvinfo : EIATTR_KPARAM_INFO
	.align		4
.L_1101:
        /*0008*/ 	.byte	0x04, 0x17
        /*000a*/ 	.short	(.L_1103 - .L_1102)
.L_1102:
        /*000c*/ 	.word	0x00000000
        /*0010*/ 	.short	0x0002
        /*0012*/ 	.short	0x000c
        /*0014*/ 	.byte	0x00, 0xf0, 0x11, 0x00


	//----- nvinfo : EIATTR_KPARAM_INFO
	.align		4
.L_1103:
        /*0018*/ 	.byte	0x04, 0x17
        /*001a*/ 	.short	(.L_1105 - .L_1104)
.L_1104:
        /*001c*/ 	.word	0x00000000
        /*0020*/ 	.short	0x0001
        /*0022*/ 	.short	0x0008
        /*0024*/ 	.byte	0x00, 0xf0, 0x11, 0x00


	//----- nvinfo : EIATTR_KPARAM_INFO
	.align		4
.L_1105:
        /*0028*/ 	.byte	0x04, 0x17
        /*002a*/ 	.short	(.L_1107 - .L_1106)
.L_1106:
        /*002c*/ 	.word	0x00000000
        /*0030*/ 	.short	0x0000
        /*0032*/ 	.short	0x0000
        /*0034*/ 	.byte	0x00, 0xf5, 0x21, 0x00


	//----- nvinfo : EIATTR_SPARSE_MMA_MASK
	.align		4
.L_1107:
        /*0038*/ 	.byte	0x03, 0x50
        /*003a*/ 	.short	0x0000


	//----- nvinfo : EIATTR_MAXREG_COUNT
	.align		4
        /*003c*/ 	.byte	0x03, 0x1b
        /*003e*/ 	.short	0x00ff


	//----- nvinfo : EIATTR_MERCURY_ISA_VERSION
	.align		4
        /*0040*/ 	.byte	0x03, 0x5f
        /*0042*/ 	.short	0x0101


	//----- nvinfo : EIATTR_VRC_CTA_INIT_COUNT
	.align		4
        /*0044*/ 	.byte	0x02, 0x4a
	.zero		1
	.zero		1


	//----- nvinfo : EIATTR_EXIT_INSTR_OFFSETS
	.align		4
        /*0048*/ 	.byte	0x04, 0x1c
        /*004a*/ 	.short	(.L_1109 - .L_1108)


	//   ....[0]....
.L_1108:
        /*004c*/ 	.word	0x000000a0


	//----- nvinfo : EIATTR_CBANK_PARAM_SIZE
	.align		4
.L_1109:
        /*0050*/ 	.byte	0x03, 0x19
        /*0052*/ 	.short	0x0010


	//----- nvinfo : EIATTR_PARAM_CBANK
	.align		4
        /*0054*/ 	.byte	0x04, 0x0a
        /*0056*/ 	.short	(.L_1111 - .L_1110)
	.align		4
.L_1110:
        /*0058*/ 	.word	index@(.nv.constant0._Z7vcmpne4Pjjj)
        /*005c*/ 	.short	0x0380
        /*005e*/ 	.short	0x0010


	//----- nvinfo : EIATTR_SW_WAR
	.align		4
.L_1111:
        /*0060*/ 	.byte	0x04, 0x36
        /*0062*/ 	.short	(.L_1113 - .L_1112)
.L_1112:
        /*0064*/ 	.word	0x00000008
.L_1113:


//--------------------- .nv.info._Z7vcmpne2Pjjj   --------------------------
	.section	.nv.info._Z7vcmpne2Pjjj,"",@"SHT_CUDA_INFO"
	.sectionflags	@""
	.align	4


	//----- nvinfo : EIATTR_CUDA_API_VERSION
	.align		4
        /*0000*/ 	.byte	0x04, 0x37
        /*0002*/ 	.short	(.L_1115 - .L_1114)
.L_1114:
        /*0004*/ 	.word	0x00000082


	//----- nvinfo : EIATTR_KPARAM_INFO
	.align		4
.L_1115:
        /*0008*/ 	.byte	0x04, 0x17
        /*000a*/ 	.short	(.L_1117 - .L_1116)
.L_1116:
        /*000c*/ 	.word	0x00000000
        /*0010*/ 	.short	0x0002
        /*0012*/ 	.short	0x000c
        /*0014*/ 	.byte	0x00, 0xf0, 0x11, 0x00


	//----- nvinfo : EIATTR_KPARAM_INFO
	.align		4
.L_1117:
        /*0018*/ 	.byte	0x04, 0x17
        /*001a*/ 	.short	(.L_1119 - .L_1118)
.L_1118:
        /*001c*/ 	.word	0x00000000
        /*0020*/ 	.short	0x0001
        /*0022*/ 	.short	0x0008
        /*0024*/ 	.byte	0x00, 0xf0, 0x11, 0x00


	//----- nvinfo : EIATTR_KPARAM_INFO
	.align		4
.L_1119:
        /*0028*/ 	.byte	0x04, 0x17
        /*002a*/ 	.short	(.L_1121 - .L_1120)
.L_1120:
        /*002c*/ 	.word	0x00000000
        /*0030*/ 	.short	0x0000
        /*0032*/ 	.short	0x0000
        /*0034*/ 	.byte	0x00, 0xf5, 0x21, 0x00


	//----- nvinfo : EIATTR_SPARSE_MMA_MASK
	.align		4
.L_1121:
        /*0038*/ 	.byte	0x03, 0x50
        /*003a*/ 	.short	0x0000


	//----- nvinfo : EIATTR_MAXREG_COUNT
	.align		4
        /*003c*/ 	.byte	0x03, 0x1b
        /*003e*/ 	.short	0x00ff


	//----- nvinfo : EIATTR_MERCURY_ISA_VERSION
	.align		4
        /*0040*/ 	.byte	0x03, 0x5f
        /*0042*/ 	.short	0x0101


	//----- nvinfo : EIATTR_VRC_CTA_INIT_COUNT
	.align		4
        /*0044*/ 	.byte	0x02, 0x4a
	.zero		1
	.zero		1


	//----- nvinfo : EIATTR_EXIT_INSTR_OFFSETS
	.align		4
        /*0048*/ 	.byte	0x04, 0x1c
        /*004a*/ 	.short	(.L_1123 - .L_1122)


	//   ....[0]....
.L_1122:
        /*004c*/ 	.word	0x000000a0


	//----- nvinfo : EIATTR_CBANK_PARAM_SIZE
	.align		4
.L_1123:
        /*0050*/ 	.byte	0x03, 0x19
        /*0052*/ 	.short	0x0010


	//----- nvinfo : EIATTR_PARAM_CBANK
	.align		4
        /*0054*/ 	.byte	0x04, 0x0a
        /*0056*/ 	.short	(.L_1125 - .L_1124)
	.align		4
.L_1124:
        /*0058*/ 	.word	index@(.nv.constant0._Z7vcmpne2Pjjj)
        /*005c*/ 	.short	0x0380
        /*005e*/ 	.short	0x0010


	//----- nvinfo : EIATTR_SW_WAR
	.align		4
.L_1125:
        /*0060*/ 	.byte	0x04, 0x36
        /*0062*/ 	.short	(.L_1127 - .L_1126)
.L_1126:
        /*0064*/ 	.word	0x00000008
.L_1127:


//--------------------- .nv.info._Z8vcmpltu4Pjjj  --------------------------
	.section	.nv.info._Z8vcmpltu4Pjjj,"",@"SHT_CUDA_INFO"
	.sectionflags	@""
	.align	4


	//----- nvinfo : EIATTR_CUDA_API_VERSION
	.align		4
        /*0000*/ 	.byte	0x04, 0x37
        /*0002*/ 	.short	(.L_1129 - .L_1128)
.L_1128:
        /*0004*/ 	.word	0x00000082


	//----- nvinfo : EIATTR_KPARAM_INFO
	.align		4
.L_1129:
        /*0008*/ 	.byte	0x04, 0x17
        /*000a*/ 	.short	(.L_1131 - .L_1130)
.L_1130:
        /*000c*/ 	.word	0x00000000
        /*0010*/ 	.short	0x0002
        /*0012*/ 	.short	0x000c
        /*0014*/ 	.byte	0x00, 0xf0, 0x11, 0x00


	//----- nvinfo : EIATTR_KPARAM_INFO
	.align		4
.L_1131:
        /*0018*/ 	.byte	0x04, 0x17
        /*001a*/ 	.short	(.L_1133 - .L_1132)
.L_1132:
        /*001c*/ 	.word	0x00000000
        /*0020*/ 	.short	0x0001
        /*0022*/ 	.short	0x0008
        /*0024*/ 	.byte	0x00, 0xf0, 0x11, 0x00


	//----- nvinfo : EIATTR_KPARAM_INFO
	.align		4
.L_1133:
        /*0028*/ 	.byte	0x04, 0x17
        /*002a*/ 	.short	(.L_1135 - .L_1134)
.L_1134:
        /*002c*/ 	.word	0x00000000
        /*0030*/ 	.short	0x0000
        /*0032*/ 	.short	0x0000
        /*0034*/ 	.byte	0x00, 0xf5, 0x21, 0x00


	//----- nvinfo : EIATTR_SPARSE_MMA_MASK
	.align		4
.L_1135:
        /*0038*/ 	.byte	0x03, 0x50
        /*003a*/ 	.short	0x0000


	//----- nvinfo : EIATTR_MAXREG_COUNT
	.align		4
        /*003c*/ 	.byte	0x03, 0x1b
        /*003e*/ 	.short	0x00ff


	//----- nvinfo : EIATTR_MERCURY_ISA_VERSION
	.align		4
        /*0040*/ 	.byte	0x03, 0x5f
        /*0042*/ 	.short	0x0101


	//----- nvinfo : EIATTR_VRC_CTA_INIT_COUNT
	.align		4
        /*0044*/ 	.byte	0x02, 0x4a
	.zero		1
	.zero		1


	//----- nvinfo : EIATTR_EXIT_INSTR_OFFSETS
	.align		4
        /*0048*/ 	.byte	0x04, 0x1c
        /*004a*/ 	.short	(.L_1137 - .L_1136)


	//   ....[0]....
.L_1136:
        /*004c*/ 	.word	0x000000a0


	//----- nvinfo : EIATTR_CBANK_PARAM_SIZE
	.align		4
.L_1137:
        /*0050*/ 	.byte	0x03, 0x19
        /*0052*/ 	.short	0x0010


	//----- nvinfo : EIATTR_PARAM_CBANK
	.align		4
        /*0054*/ 	.byte	0x04, 0x0a
        /*0056*/ 	.short	(.L_1139 - .L_1138)
	.align		4
.L_1138:
        /*0058*/ 	.word	index@(.nv.constant0._Z8vcmpltu4Pjjj)
        /*005c*/ 	.short	0x0380
        /*005e*/ 	.short	0x0010


	//----- nvinfo : EIATTR_SW_WAR
	.align		4
.L_1139:
        /*0060*/ 	.byte	0x04, 0x36
        /*0062*/ 	.short	(.L_1141 - .L_1140)
.L_1140:
        /*0064*/ 	.word	0x00000008
.L_1141:


//--------------------- .nv.info._Z8vcmpltu2Pjjj  --------------------------
	.section	.nv.info._Z8vcmpltu2Pjjj,"",@"SHT_CUDA_INFO"
	.sectionflags	@""
	.align	4


	//----- nvinfo : EIATTR_CUDA_API_VERSION
	.align		4
        /*0000*/ 	.byte	0x04, 0x37
        /*0002*/ 	.short	(.L_1143 - .L_1142)
.L_1142:
        /*0004*/ 	.word	0x00000082


	//----- nvinfo : EIATTR_KPARAM_INFO
	.align		4
.L_1143:
        /*0008*/ 	.byte	0x04, 0x17
        /*000a*/ 	.short	(.L_1145 - .L_1144)
.L_1144:
        /*000c*/ 	.word	0x00000000
        /*0010*/ 	.short	0x0002
        /*0012*/ 	.short	0x000c
        /*0014*/ 	.byte	0x00, 0xf0, 0x11, 0x00


	//----- nvinfo : EIATTR_KPARAM_INFO
	.align		4
.L_1145:
        /*0018*/ 	.byte	0x04, 0x17
        /*001a*/ 	.short	(.L_1147 - .L_1146)
.L_1146:
        /*001c*/ 	.word	0x00000000
        /*0020*/ 	.short	0x0001
        /*0022*/ 	.short	0x0008
        /*0024*/ 	.byte	0x00, 0xf0, 0x11, 0x00


	//----- nvinfo : EIATTR_KPARAM_INFO
	.align		4
.L_1147:
        /*0028*/ 	.byte	0x04, 0x17
        /*002a*/ 	.short	(.L_1149 - .L_1148)
.L_1148:
        /*002c*/ 	.word	0x00000000
        /*0030*/ 	.short	0x0000
        /*0032*/ 	.short	0x0000
        /*0034*/ 	.byte	0x00, 0xf5, 0x21, 0x00


	//----- nvinfo : EIATTR_SPARSE_MMA_MASK
	.align		4
.L_1149:
        /*0038*/ 	.byte	0x03, 0x50
        /*003a*/ 	.short	0x0000


	//----- nvinfo : EIATTR_MAXREG_COUNT
	.align		4
        /*003c*/ 	.byte	0x03, 0x1b
        /*003e*/ 	.short	0x00ff


	//----- nvinfo : EIATTR_MERCURY_ISA_VERSION
	.align		4
        /*0040*/ 	.byte	0x03, 0x5f
        /*0042*/ 	.short	0x0101


	//----- nvinfo : EIATTR_VRC_CTA_INIT_COUNT
	.align		4
        /*0044*/ 	.byte	0x02, 0x4a
	.zero		1
	.zero		1


	//----- nvinfo : EIATTR_EXIT_INSTR_OFFSETS
	.align		4
        /*0048*/ 	.byte	0x04, 0x1c
        /*004a*/ 	.short	(.L_1151 - .L_1150)


	//   ....[0]....
.L_1150:
        /*004c*/ 	.word	0x000000b0


	//----- nvinfo : EIATTR_CBANK_PARAM_SIZE
	.align		4
.L_1151:
        /*0050*/ 	.byte	0x03, 0x19
        /*0052*/ 	.short	0x0010


	//----- nvinfo : EIATTR_PARAM_CBANK
	.align		4
        /*0054*/ 	.byte	0x04, 0x0a
        /*0056*/ 	.short	(.L_1153 - .L_1152)
	.align		4
.L_1152:
        /*0058*/ 	.word	index@(.nv.constant0._Z8vcmpltu2Pjjj)
        /*005c*/ 	.short	0x0380
        /*005e*/ 	.short	0x0010


	//----- nvinfo : EIATTR_SW_WAR
	.align		4
.L_1153:
        /*0060*/ 	.byte	0x04, 0x36
        /*0062*/ 	.short	(.L_1155 - .L_1154)
.L_1154:
        /*0064*/ 	.word	0x00000008
.L_1155:


//--------------------- .nv.info._Z8vcmplts4Pjjj  --------------------------
	.section	.nv.info._Z8vcmplts4Pjjj,"",@"SHT_CUDA_INFO"
	.sectionflags	@""
	.align	4


	//----- nvinfo : EIATTR_CUDA_API_VERSION
	.align		4
        /*0000*/ 	.byte	0x04, 0x37
        /*0002*/ 	.short	(.L_1157 - .L_1156)
.L_1156:
        /*0004*/ 	.word	0x00000082


	//----- nvinfo : EIATTR_KPARAM_INFO
	.align		4
.L_1157:
        /*0008*/ 	.byte	0x04, 0x17
        /*000a*/ 	.short	(.L_1159 - .L_1158)
.L_1158:
        /*000c*/ 	.word	0x00000000
        /*0010*/ 	.short	0x0002
        /*0012*/ 	.short	0x000c
        /*0014*/ 	.byte	0x00, 0xf0, 0x11, 0x00


	//----- nvinfo : EIATTR_KPARAM_INFO
	.align		4
.L_1159:
        /*0018*/ 	.byte	0x04, 0x17
        /*001a*/ 	.short	(.L_1161 - .L_1160)
.L_1160:
        /*001c*/ 	.word	0x00000000
        /*0020*/ 	.short	0x0001
        /*0022*/ 	.short	0x0008
        /*0024*/ 	.byte	0x00, 0xf0, 0x11, 0x00


	//----- nvinfo : EIATTR_KPARAM_INFO
	.align		4
.L_1161:
        /*0028*/ 	.byte	0x04, 0x17
        /*002a*/ 	.short	(.L_1163 - .L_1162)
.L_1162:
        /*002c*/ 	.word	0x00000000
        /*0030*/ 	.short	0x0000
        /*0032*/ 	.short	0x0000
        /*0034*/ 	.byte	0x00, 0xf5, 0x21, 0x00


	//----- nvinfo : EIATTR_SPARSE_MMA_MASK
	.align		4
.L_1163:
        /*0038*/ 	.byte	0x03, 0x50
        /*003a*/ 	.short	0x0000


	//----- nvinfo : EIATTR_MAXREG_COUNT
	.align		4
        /*003c*/ 	.byte	0x03, 0x1b
        /*003e*/ 	.short	0x00ff


	//----- nvinfo : EIATTR_MERCURY_ISA_VERSION
	.align		4
        /*0040*/ 	.byte	0x03, 0x5f
        /*0042*/ 	.short	0x0101


	//----- nvinfo : EIATTR_VRC_CTA_INIT_COUNT
	.align		4
        /*0044*/ 	.byte	0x02, 0x4a
	.zero		1
	.zero		1


	//----- nvinfo : EIATTR_EXIT_INSTR_OFFSETS
	.align		4
        /*0048*/ 	.byte	0x04, 0x1c
        /*004a*/ 	.short	(.L_1165 - .L_1164)


	//   ....[0]....
.L_1164:
        /*004c*/ 	.word	0x000000a0


	//----- nvinfo : EIATTR_CBANK_PARAM_SIZE
	.align		4
.L_1165:
        /*0050*/ 	.byte	0x03, 0x19
        /*0052*/ 	.short	0x0010


	//----- nvinfo : EIATTR_PARAM_CBANK
	.align		4
        /*0054*/ 	.byte	0x04, 0x0a
        /*0056*/ 	.short	(.L_1167 - .L_1166)
	.align		4
.L_1166:
        /*0058*/ 	.word	index@(.nv.constant0._Z8vcmplts4Pjjj)
        /*005c*/ 	.short	0x0380
        /*005e*/ 	.short	0x0010


	//----- nvinfo : EIATTR_SW_WAR
	.align		4
.L_1167:
        /*0060*/ 	.byte	0x04, 0x36
        /*0062*/ 	.short	(.L_1169 - .L_1168)
.L_1168:
        /*0064*/ 	.word	0x00000008
.L_1169:


//--------------------- .nv.info._Z8vcmplts2Pjjj  --------------------------
	.section	.nv.info._Z8vcmplts2Pjjj,"",@"SHT_CUDA_INFO"
	.sectionflags	@""
	.align	4


	//----- nvinfo : EIATTR_CUDA_API_VERSION
	.align		4
        /*0000*/ 	.byte	0x04, 0x37
        /*0002*/ 	.short	(.L_1171 - .L_1170)
.L_1170:
        /*0004*/ 	.word	0x00000082


	//----- nvinfo : EIATTR_KPARAM_INFO
	.align		4
.L_1171:
        /*0008*/ 	.byte	0x04, 0x17
        /*000a*/ 	.short	(.L_1173 - .L_1172)
.L_1172:
        /*000c*/ 	.word	0x00000000
        /*0010*/ 	.short	0x0002
        /*0012*/ 	.short	0x000c
        /*0014*/ 	.byte	0x00, 0xf0, 0x11, 0x00


	//----- nvinfo : EIATTR_KPARAM_INFO
	.align		4
.L_1173:
        /*0018*/ 	.byte	0x04, 0x17
        /*001a*/ 	.short	(.L_1175 - .L_1174)
.L_1174:
        /*001c*/ 	.word	0x00000000
        /*0020*/ 	.short	0x0001
        /*0022*/ 	.short	0x0008
        /*0024*/ 	.byte	0x00, 0xf0, 0x11, 0x00


	//----- nvinfo : EIATTR_KPARAM_INFO
	.align		4
.L_1175:
        /*0028*/ 	.byte	0x04, 0x17
        /*002a*/ 	.short	(.L_1177 - .L_1176)
.L_1176:
        /*002c*/ 	.word	0x00000000
        /*0030*/ 	.short	0x0000
        /*0032*/ 	.short	0x0000
        /*0034*/ 	.byte	0x00, 0xf5, 0x21, 0x00


	//----- nvinfo : EIATTR_SPARSE_MMA_MASK
	.align		4
.L_1177:
        /*0038*/ 	.byte	0x03, 0x50
        /*003a*/ 	.short	0x0000


	//----- nvinfo : EIATTR_MAXREG_COUNT
	.align		4
        /*003c*/ 	.byte	0x03, 0x1b
        /*003e*/ 	.short	0x00ff


	//----- nvinfo : EIATTR_MERCURY_ISA_VERSION
	.align		4
        /*0040*/ 	.byte	0x03, 0x5f
        /*0042*/ 	.short	0x0101


	//----- nvinfo : EIATTR_VRC_CTA_INIT_COUNT
	.align		4
        /*0044*/ 	.byte	0x02, 0x4a
	.zero		1
	.zero		1


	//----- nvinfo : EIATTR_EXIT_INSTR_OFFSETS
	.align		4
        /*0048*/ 	.byte	0x04, 0x1c
        /*004a*/ 	.short	(.L_1179 - .L_1178)


	//   ....[0]....
.L_1178:
        /*004c*/ 	.word	0x000000a0


	//----- nvinfo : EIATTR_CBANK_PARAM_SIZE
	.align		4
.L_1179:
        /*0050*/ 	.byte	0x03, 0x19
        /*0052*/ 	.short	0x0010


	//----- nvinfo : EIATTR_PARAM_CBANK
	.align		4
        /*0054*/ 	.byte	0x04, 0x0a
        /*0056*/ 	.short	(.L_1181 - .L_1180)
	.align		4
.L_1180:
        /*0058*/ 	.word	index@(.nv.constant0._Z8vcmplts2Pjjj)
        /*005c*/ 	.short	0x0380
        /*005e*/ 	.short	0x0010


	//----- nvinfo : EIATTR_SW_WAR
	.align		4
.L_1181:
        /*0060*/ 	.byte	0x04, 0x36
        /*0062*/ 	.short	(.L_1183 - .L_1182)
.L_1182:
        /*0064*/ 	.word	0x00000008
.L_1183:


//--------------------- .nv.info._Z8vcmpleu4Pjjj  --------------------------
	.section	.nv.info._Z8vcmpleu4Pjjj,"",@"SHT_CUDA_INFO"
	.sectionflags	@""
	.align	4


	//----- nvinfo : EIATTR_CUDA_API_VERSION
	.align		4
        /*0000*/ 	.byte	0x04, 0x37
        /*0002*/ 	.short	(.L_1185 - .L_1184)
.L_1184:
        /*0004*/ 	.word	0x00000082


	//----- nvinfo : EIATTR_KPARAM_INFO
	.align		4
.L_1185:
        /*0008*/ 	.byte	0x04, 0x17
        /*000a*/ 	.short	(.L_1187 - .L_1186)
.L_1186:
        /*000c*/ 	.word	0x00000000
        /*0010*/ 	.short	0x0002
        /*0012*/ 	.short	0x000c
        /*0014*/ 	.byte	0x00, 0xf0, 0x11, 0x00


	//----- nvinfo : EIATTR_KPARAM_INFO
	.align		4
.L_1187:
        /*0018*/ 	.byte	0x04, 0x17
        /*001a*/ 	.short	(.L_1189 - .L_1188)
.L_1188:
        /*001c*/ 	.word	0x00000000
        /*0020*/ 	.short	0x0001
        /*0022*/ 	.short	0x0008
        /*0024*/ 	.byte	0x00, 0xf0, 0x11, 0x00


	//----- nvinfo : EIATTR_KPARAM_INFO
	.align		4
.L_1189:
        /*0028*/ 	.byte	0x04, 0x17
        /*002a*/ 	.short	(.L_1191 - .L_1190)
.L_1190:
        /*002c*/ 	.word	0x00000000
        /*0030*/ 	.short	0x0000
        /*0032*/ 	.short	0x0000
        /*0034*/ 	.byte	0x00, 0xf5, 0x21, 0x00


	//----- nvinfo : EIATTR_SPARSE_MMA_MASK
	.align		4
.L_1191:
        /*0038*/ 	.byte	0x03, 0x50
        /*003a*/ 	.short	0x0000


	//----- nvinfo : EIATTR_MAXREG_COUNT
	.align		4
        /*003c*/ 	.byte	0x03, 0x1b
        /*003e*/ 	.short	0x00ff


	//----- nvinfo : EIATTR_MERCURY_ISA_VERSION
	.align		4
        /*0040*/ 	.byte	0x03, 0x5f
        /*0042*/ 	.short	0x0101


	//----- nvinfo : EIATTR_VRC_CTA_INIT_COUNT
	.align		4
        /*0044*/ 	.byte	0x02, 0x4a
	.zero		1
	.zero		1


	//----- nvinfo : EIATTR_EXIT_INSTR_OFFSETS
	.align		4
        /*0048*/ 	.byte	0x04, 0x1c
        /*004a*/ 	.short	(.L_1193 - .L_1192)


	//   ....[0]....
.L_1192:
        /*004c*/ 	.word	0x000000b0


	//----- nvinfo : EIATTR_CBANK_PARAM_SIZE
	.align		4
.L_1193:
        /*0050*/ 	.byte	0x03, 0x19
        /*0052*/ 	.short	0x0010


	//----- nvinfo : EIATTR_PARAM_CBANK
	.align		4
        /*0054*/ 	.byte	0x04, 0x0a
        /*0056*/ 	.short	(.L_1195 - .L_1194)
	.align		4
.L_1194:
        /*0058*/ 	.word	index@(.nv.constant0._Z8vcmpleu4Pjjj)
        /*005c*/ 	.short	0x0380
        /*005e*/ 	.short	0x0010


	//----- nvinfo : EIATTR_SW_WAR
	.align		4
.L_1195:
        /*0060*/ 	.byte	0x04, 0x36
        /*0062*/ 	.short	(.L_1197 - .L_1196)
.L_1196:
        /*0064*/ 	.word	0x00000008
.L_1197:


//--------------------- .nv.info._Z8vcmpleu2Pjjj  --------------------------
	.section	.nv.info._Z8vcmpleu2Pjjj,"",@"SHT_CUDA_INFO"
	.sectionflags	@""
	.align	4


	//----- nvinfo : EIATTR_CUDA_API_VERSION
	.align		4
        /*0000*/ 	.byte	0x04, 0x37
        /*0002*/ 	.short	(.L_1199 - .L_1198)
.L_1198:
        /*0004*/ 	.word	0x00000082


	//----- nvinfo : EIATTR_KPARAM_INFO
	.align		4
.L_1199:
        /*0008*/ 	.byte	0x04, 0x17
        /*000a*/ 	.short	(.L_1201 - .L_1200)
.L_1200:
        /*000c*/ 	.word	0x00000000
        /*0010*/ 	.short	0x0002
        /*0012*/ 	.short	0x000c
        /*0014*/ 	.byte	0x00, 0xf0, 0x11, 0x00


	//----- nvinfo : EIATTR_KPARAM_INFO
	.align		4
.L_1201:
        /*0018*/ 	.byte	0x04, 0x17
        /*001a*/ 	.short	(.L_1203 - .L_1202)
.L_1202:
        /*001c*/ 	.word	0x00000000
        /*0020*/ 	.short	0x0001
        /*0022*/ 	.short	0x0008
        /*0024*/ 	.byte	0x00, 0xf0, 0x11, 0x00


	//----- nvinfo : EIATTR_KPARAM_INFO
	.align		4
.L_1203:
        /*0028*/ 	.byte	0x04, 0x17
        /*002a*/ 	.short	(.L_1205 - .L_1204)
.L_1204:
        /*002c*/ 	.word	0x00000000
        /*0030*/ 	.short	0x0000
        /*0032*/ 	.short	0x0000
        /*0034*/ 	.byte	0x00, 0xf5, 0x21, 0x00


	//----- nvinfo : EIATTR_SPARSE_MMA_MASK
	.align		4
.L_1205:
        /*0038*/ 	.byte	0x03, 0x50
        /*003a*/ 	.short	0x0000


	//----- nvinfo : EIATTR_MAXREG_COUNT
	.align		4
        /*003c*/ 	.byte	0x03, 0x1b
        /*003e*/ 	.short	0x00ff


	//----- nvinfo : EIATTR_MERCURY_ISA_VERSION
	.align		4
        /*0040*/ 	.byte	0x03, 0x5f
        /*0042*/ 	.short	0x0101


	//----- nvinfo : EIATTR_VRC_CTA_INIT_COUNT
	.align		4
        /*0044*/ 	.byte	0x02, 0x4a
	.zero		1
	.zero		1


	//----- nvinfo : EIATTR_EXIT_INSTR_OFFSETS
	.align		4
        /*0048*/ 	.byte	0x04, 0x1c
        /*004a*/ 	.short	(.L_1207 - .L_1206)


	//   ....[0]....
.L_1206:
        /*004c*/ 	.word	0x000000b0


	//----- nvinfo : EIATTR_CBANK_PARAM_SIZE
	.align		4
.L_1207:
        /*0050*/ 	.byte	0x03, 0x19
        /*0052*/ 	.short	0x0010


	//----- nvinfo : EIATTR_PARAM_CBANK
	.align		4
        /*0054*/ 	.byte	0x04, 0x0a
        /*0056*/ 	.short	(.L_1209 - .L_1208)
	.align		4
.L_1208:
        /*0058*/ 	.word	index@(.nv.constant0._Z8vcmpleu2Pjjj)
        /*005c*/ 	.short	0x0380
        /*005e*/ 	.short	0x0010


	//----- nvinfo : EIATTR_SW_WAR
	.align		4
.L_1209:
        /*0060*/ 	.byte	0x04, 0x36
        /*0062*/ 	.short	(.L_1211 - .L_1210)
.L_1210:
        /*0064*/ 	.word	0x00000008
.L_1211:


//--------------------- .nv.info._Z8vcmples4Pjjj  --------------------------
	.section	.nv.info._Z8vcmples4Pjjj,"",@"SHT_CUDA_INFO"
	.sectionflags	@""
	.align	4


	//----- nvinfo : EIATTR_CUDA_API_VERSION
	.align		4
        /*0000*/ 	.byte	0x04, 0x37
        /*0002*/ 	.short	(.L_1213 - .L_1212)
.L_1212:
        /*0004*/ 	.word	0x00000082


	//----- nvinfo : EIATTR_KPARAM_INFO
	.align		4
.L_1213:
        /*0008*/ 	.byte	0x04, 0x17
        /*000a*/ 	.short	(.L_1215 - .L_1214)
.L_1214:
        /*000c*/ 	.word	0x00000000
        /*0010*/ 	.short	0x0002
        /*0012*/ 	.short	0x000c
        /*0014*/ 	.byte	0x00, 0xf0, 0x11, 0x00


	//----- nvinfo : EIATTR_KPARAM_INFO
	.align		4
.L_1215:
        /*0018*/ 	.byte	0x04, 0x17
        /*001a*/ 	.short	(.L_1217 - .L_1216)
.L_1216:
        /*001c*/ 	.word	0x00000000
        /*0020*/ 	.short	0x0001
        /*0022*/ 	.short	0x0008
        /*0024*/ 	.byte	0x00, 0xf0, 0x11, 0x00


	//----- nvinfo : EIATTR_KPARAM_INFO
	.align		4
.L_1217:
        /*0028*/ 	.byte	0x04, 0x17
        /*002a*/ 	.short	(.L_1219 - .L_1218)
.L_1218:
        /*002c*/ 	.word	0x00000000
        /*0030*/ 	.short	0x0000
        /*0032*/ 	.short	0x0000
        /*0034*/ 	.byte	0x00, 0xf5, 0x21, 0x00


	//----- nvinfo : EIATTR_SPARSE_MMA_MASK
	.align		4
.L_1219:
        /*0038*/ 	.byte	0x03, 0x50
        /*003a*/ 	.short	0x0000


	//----- nvinfo : EIATTR_MAXREG_COUNT
	.align		4
        /*003c*/ 	.byte	0x03, 0x1b
        /*003e*/ 	.short	0x00ff


	//----- nvinfo : EIATTR_MERCURY_ISA_VERSION
	.align		4
        /*0040*/ 	.byte	0x03, 0x5f
        /*0042*/ 	.short	0x0101


	//----- nvinfo : EIATTR_VRC_CTA_INIT_COUNT
	.align		4
        /*0044*/ 	.byte	0x02, 0x4a
	.zero		1
	.zero		1


	//----- nvinfo : EIATTR_EXIT_INSTR_OFFSETS
	.align		4
        /*0048*/ 	.byte	0x04, 0x1c
        /*004a*/ 	.short	(.L_1221 - .L_1220)


	//   ....[0]....
.L_1220:
        /*004c*/ 	.word	0x000000a0


	//----- nvinfo : EIATTR_CBANK_PARAM_SIZE
	.align		4
.L_1221:
        /*0050*/ 	.byte	0x03, 0x19
        /*0052*/ 	.short	0x0010


	//----- nvinfo : EIATTR_PARAM_CBANK
	.align		4
        /*0054*/ 	.byte	0x04, 0x0a
        /*0056*/ 	.short	(.L_1223 - .L_1222)
	.align		4
.L_1222:
        /*0058*/ 	.word	index@(.nv.constant0._Z8vcmples4Pjjj)
        /*005c*/ 	.short	0x0380
        /*005e*/ 	.short	0x0010


	//----- nvinfo : EIATTR_SW_WAR
	.align		4
.L_1223:
        /*0060*/ 	.byte	0x04, 0x36
        /*0062*/ 	.short	(.L_1225 - .L_1224)
.L_1224:
        /*0064*/ 	.word	0x00000008
.L_1225:


//--------------------- .nv.info._Z8vcmples2Pjjj  --------------------------
	.section	.nv.info._Z8vcmples2Pjjj,"",@"SHT_CUDA_INFO"
	.sectionflags	@""
	.align	4


	//----- nvinfo : EIATTR_CUDA_API_VERSION
	.align		4
        /*0000*/ 	.byte	0x04, 0x37
        /*0002*/ 	.short	(.L_1227 - .L_1226)
.L_1226:
        /*0004*/ 	.word	0x00000082


	//----- nvinfo : EIATTR_KPARAM_INFO
	.align		4
.L_1227:
        /*0008*/ 	.byte	0x04, 0x17
        /*000a*/ 	.short	(.L_1229 - .L_1228)
.L_1228:
        /*000c*/ 	.word	0x00000000
        /*0010*/ 	.short	0x0002
        /*0012*/ 	.short	0x000c
        /*0014*/ 	.byte	0x00, 0xf0, 0x11, 0x00


	//----- nvinfo : EIATTR_KPARAM_INFO
	.align		4
.L_1229:
        /*0018*/ 	.byte	0x04, 0x17
        /*001a*/ 	.short	(.L_1231 - .L_1230)
.L_1230:
        /*001c*/ 	.word	0x00000000
        /*0020*/ 	.short	0x0001
        /*0022*/ 	.short	0x0008
        /*0024*/ 	.byte	0x00, 0xf0, 0x11, 0x00


	//----- nvinfo : EIATTR_KPARAM_INFO
	.align		4
.L_1231:
        /*0028*/ 	.byte	0x04, 0x17
        /*002a*/ 	.short	(.L_1233 - .L_1232)
.L_1232:
        /*002c*/ 	.word	0x00000000
        /*0030*/ 	.short	0x0000
        /*0032*/ 	.short	0x0000
        /*0034*/ 	.byte	0x00, 0xf5, 0x21, 0x00


	//----- nvinfo : EIATTR_SPARSE_MMA_MASK
	.align		4
.L_1233:
        /*0038*/ 	.byte	0x03, 0x50
        /*003a*/ 	.short	0x0000


	//----- nvinfo : EIATTR_MAXREG_COUNT
	.align		4
        /*003c*/ 	.byte	0x03, 0x1b
        /*003e*/ 	.short	0x00ff


	//----- nvinfo : EIATTR_MERCURY_ISA_VERSION
	.align		4
        /*0040*/ 	.byte	0x03, 0x5f
        /*0042*/ 	.short	0x0101


	//----- nvinfo : EIATTR_VRC_CTA_INIT_COUNT
	.align		4
        /*0044*/ 	.byte	0x02, 0x4a
	.zero		1
	.zero		1


	//----- nvinfo : EIATTR_EXIT_INSTR_OFFSETS
	.align		4
        /*0048*/ 	.byte	0x04, 0x1c
        /*004a*/ 	.short	(.L_1235 - .L_1234)


	//   ....[0]....
.L_1234:
        /*004c*/ 	.word	0x000000a0


	//----- nvinfo : EIATTR_CBANK_PARAM_SIZE
	.align		4
.L_1235:
        /*0050*/ 	.byte	0x03, 0x19
        /*0052*/ 	.short	0x0010


	//----- nvinfo : EIATTR_PARAM_CBANK
	.align		4
        /*0054*/ 	.byte	0x04, 0x0a
        /*0056*/ 	.short	(.L_1237 - .L_1236)
	.align		4
.L_1236:
        /*0058*/ 	.word	index@(.nv.constant0._Z8vcmples2Pjjj)
        /*005c*/ 	.short	0x0380
        /*005e*/ 	.short	0x0010


	//----- nvinfo : EIATTR_SW_WAR
	.align		4
.L_1237:
        /*0060*/ 	.byte	0x04, 0x36
        /*0062*/ 	.short	(.L_1239 - .L_1238)
.L_1238:
        /*0064*/ 	.word	0x00000008
.L_1239:


//--------------------- .nv.info._Z8vcmpgtu4Pjjj  --------------------------
	.section	.nv.info._Z8vcmpgtu4Pjjj,"",@"SHT_CUDA_INFO"
	.sectionflags	@""
	.align	4


	//----- nvinfo : EIATTR_CUDA_API_VERSION
	.align		4
        /*0000*/ 	.byte	0x04, 0x37
        /*0002*/ 	.short	(.L_1241 - .L_1240)
.L_1240:
        /*0004*/ 	.word	0x00000082


	//----- nvinfo : EIATTR_KPARAM_INFO
	.align		4
.L_1241:
        /*0008*/ 	.byte	0x04, 0x17
        /*000a*/ 	.short	(.L_1243 - .L_1242)
.L_1242:
        /*000c*/ 	.word	0x00000000
        /*0010*/ 	.short	0x0002
        /*0012*/ 	.short	0x000c
        /*0014*/ 	.byte	0x00, 0xf0, 0x11, 0x00


	//----- nvinfo : EIATTR_KPARAM_INFO
	.align		4
.L_1243:
        /*0018*/ 	.byte	0x04, 0x17
        /*001a*/ 	.short	(.L_1245 - .L_1244)
.L_1244:
        /*001c*/ 	.word	0x00000000
        /*0020*/ 	.short	0x0001
        /*0022*/ 	.short	0x0008
        /*0024*/ 	.byte	0x00, 0xf0, 0x11, 0x00


	//----- nvinfo : EIATTR_KPARAM_INFO
	.align		4
.L_1245:
        /*0028*/ 	.byte	0x04, 0x17
        /*002a*/ 	.short	(.L_1247 - .L_1246)
.L_1246:
        /*002c*/ 	.word	0x00000000
        /*0030*/ 	.short	0x0000
        /*0032*/ 	.short	0x0000
        /*0034*/ 	.byte	0x00, 0xf5, 0x21, 0x00


	//----- nvinfo : EIATTR_SPARSE_MMA_MASK
	.align		4
.L_1247:
        /*0038*/ 	.byte	0x03, 0x50
        /*003a*/ 	.short	0x0000


	//----- nvinfo : EIATTR_MAXREG_COUNT
	.align		4
        /*003c*/ 	.byte	0x03, 0x1b
        /*003e*/ 	.short	0x00ff


	//----- nvinfo : EIATTR_MERCURY_ISA_VERSION
	.align		4
        /*0040*/ 	.byte	0x03, 0x5f
        /*0042*/ 	.short	0x0101


	//----- nvinfo : EIATTR_VRC_CTA_INIT_COUNT
	.align		4
        /*0044*/ 	.byte	0x02, 0x4a
	.zero		1
	.zero		1


	//----- nvinfo : EIATTR_EXIT_INSTR_OFFSETS
	.align		4
        /*0048*/ 	.byte	0x04, 0x1c
        /*004a*/ 	.short	(.L_1249 - .L_1248)


	//   ....[0]....
.L_1248:
        /*004c*/ 	.word	0x000000a0


	//----- nvinfo : EIATTR_CBANK_PARAM_SIZE
	.align		4
.L_1249:
        /*0050*/ 	.byte	0x03, 0x19
        /*0052*/ 	.short	0x0010


	//----- nvinfo : EIATTR_PARAM_CBANK
	.align		4
        /*0054*/ 	.byte	0x04, 0x0a
        /*0056*/ 	.short	(.L_1251 - .L_1250)
	.align		4
.L_1250:
        /*0058*/ 	.word	index@(.nv.constant0._Z8vcmpgtu4Pjjj)
        /*005c*/ 	.short	0x0380
        /*005e*/ 	.short	0x0010


	//----- nvinfo : EIATTR_SW_WAR
	.align		4
.L_1251:
        /*0060*/ 	.byte	0x04, 0x36
        /*0062*/ 	.short	(.L_1253 - .L_1252)
.L_1252:
        /*0064*/ 	.word	0x00000008
.L_1253:


//--------------------- .nv.info._Z8vcmpgtu2Pjjj  --------------------------
	.section	.nv.info._Z8vcmpgtu2Pjjj,"",@"SHT_CUDA_INFO"
	.sectionflags	@""
	.align	4


	//----- nvinfo : EIATTR_CUDA_API_VERSION
	.align		4
        /*0000*/ 	.byte	0x04, 0x37
        /*0002*/ 	.short	(.L_1255 - .L_1254)
.L_1254:
        /*0004*/ 	.word	0x00000082


	//----- nvinfo : EIATTR_KPARAM_INFO
	.align		4
.L_1255:
        /*0008*/ 	.byte	0x04, 0x17
        /*000a*/ 	.short	(.L_1257 - .L_1256)
.L_1256:
        /*000c*/ 	.word	0x00000000
        /*0010*/ 	.short	0x0002
        /*0012*/ 	.short	0x000c
        /*0014*/ 	.byte	0x00, 0xf0, 0x11, 0x00


	//----- nvinfo : EIATTR_KPARAM_INFO
	.align		4
.L_1257:
        /*0018*/ 	.byte	0x04, 0x17
        /*001a*/ 	.short	(.L_1259 - .L_1258)
.L_1258:
        /*001c*/ 	.word	0x00000000
        /*0020*/ 	.short	0x0001
        /*0022*/ 	.short	0x0008
        /*0024*/ 	.byte	0x00, 0xf0, 0x11, 0x00


	//----- nvinfo : EIATTR_KPARAM_INFO
	.align		4
.L_1259:
        /*0028*/ 	.byte	0x04, 0x17
        /*002a*/ 	.short	(.L_1261 - .L_1260)
.L_1260:
        /*002c*/ 	.word	0x00000000
        /*0030*/ 	.short	0x0000
        /*0032*/ 	.short	0x0000
        /*0034*/ 	.byte	0x00, 0xf5, 0x21, 0x00


	//----- nvinfo : EIATTR_SPARSE_MMA_MASK
	.align		4
.L_1261:
        /*0038*/ 	.byte	0x03, 0x50
        /*003a*/ 	.short	0x0000


	//----- nvinfo : EIATTR_MAXREG_COUNT
	.align		4
        /*003c*/ 	.byte	0x03, 0x1b
        /*003e*/ 	.short	0x00ff


	//----- nvinfo : EIATTR_MERCURY_ISA_VERSION
	.align		4
        /*0040*/ 	.byte	0x03, 0x5f
        /*0042*/ 	.short	0x0101


	//----- nvinfo : EIATTR_VRC_CTA_INIT_COUNT
	.align		4
        /*0044*/ 	.byte	0x02, 0x4a
	.zero		1
	.zero		1


	//----- nvinfo : EIATTR_EXIT_INSTR_OFFSETS
	.align		4
        /*0048*/ 	.byte	0x04, 0x1c
        /*004a*/ 	.short	(.L_1263 - .L_1262)


	//   ....[0]....
.L_1262:
        /*004c*/ 	.word	0x000000b0


	//----- nvinfo : EIATTR_CBANK_PARAM_SIZE
	.align		4
.L_1263:
        /*0050*/ 	.byte	0x03, 0x19
        /*0052*/ 	.short	0x0010


	//----- nvinfo : EIATTR_PARAM_CBANK
	.align		4
        /*0054*/ 	.byte	0x04, 0x0a
        /*0056*/ 	.short	(.L_1265 - .L_1264)
	.align		4
.L_1264:
        /*0058*/ 	.word	index@(.nv.constant0._Z8vcmpgtu2Pjjj)
        /*005c*/ 	.short	0x0380
        /*005e*/ 	.short	0x0010


	//----- nvinfo : EIATTR_SW_WAR
	.align		4
.L_1265:
        /*0060*/ 	.byte	0x04, 0x36
        /*0062*/ 	.short	(.L_1267 - .L_1266)
.L_1266:
        /*0064*/ 	.word	0x00000008
.L_1267:


//--------------------- .nv.info._Z8vcmpgts4Pjjj  --------------------------
	.section	.nv.info._Z8vcmpgts4Pjjj,"",@"SHT_CUDA_INFO"
	.sectionflags	@""
	.align	4


	//----- nvinfo : EIATTR_CUDA_API_VERSION
	.align		4
        /*0000*/ 	.byte	0x04, 0x37
        /*0002*/ 	.short	(.L_1269 - .L_1268)
.L_1268:
        /*0004*/ 	.word	0x00000082


	//----- nvinfo : EIATTR_KPARAM_INFO
	.align		4
.L_1269:
        /*0008*/ 	.byte	0x04, 0x17
        /*000a*/ 	.short	(.L_1271 - .L_1270)
.L_1270:
        /*000c*/ 	.word	0x00000000
        /*0010*/ 	.short	0x0002
        /*0012*/ 	.short	0x000c
        /*0014*/ 	.byte	0x00, 0xf0, 0x11, 0x00


	//----- nvinfo : EIATTR_KPARAM_INFO
	.align		4
.L_1271:
        /*0018*/ 	.byte	0x04, 0x17
        /*001a*/ 	.short	(.L_1273 - .L_1272)
.L_1272:
        /*001c*/ 	.word	0x00000000
        /*0020*/ 	.short	0x0001
        /*0022*/ 	.short	0x0008
        /*0024*/ 	.byte	0x00, 0xf0, 0x11, 0x00


	//----- nvinfo : EIATTR_KPARAM_INFO
	.align		4
.L_1273:
        /*0028*/ 	.byte	0x04, 0x17
        /*002a*/ 	.short	(.L_1275 - .L_1274)
.L_1274:
        /*002c*/ 	.word	0x00000000
        /*0030*/ 	.short	0x0000
        /*0032*/ 	.short	0x0000
        /*0034*/ 	.byte	0x00, 0xf5, 0x21, 0x00


	//----- nvinfo : EIATTR_SPARSE_MMA_MASK
	.align		4
.L_1275:
        /*0038*/ 	.byte	0x03, 0x50
        /*003a*/ 	.short	0x0000


	//----- nvinfo : EIATTR_MAXREG_COUNT
	.align		4
        /*003c*/ 	.byte	0x03, 0x1b
        /*003e*/ 	.short	0x00ff


	//----- nvinfo : EIATTR_MERCURY_ISA_VERSION
	.align		4
        /*0040*/ 	.byte	0x03, 0x5f
        /*0042*/ 	.short	0x0101


	//----- nvinfo : EIATTR_VRC_CTA_INIT_COUNT
	.align		4
        /*0044*/ 	.byte	0x02, 0x4a
	.zero		1
	.zero		1


	//----- nvinfo : EIATTR_EXIT_INSTR_OFFSETS
	.align		4
        /*0048*/ 	.byte	0x04, 0x1c
        /*004a*/ 	.short	(.L_1277 - .L_1276)


	//   ....[0]....
.L_1276:
        /*004c*/ 	.word	0x000000a0


	//----- nvinfo : EIATTR_CBANK_PARAM_SIZE
	.align		4
.L_1277:
        /*0050*/ 	.byte	0x03, 0x19
        /*0052*/ 	.short	0x0010


	//----- nvinfo : EIATTR_PARAM_CBANK
	.align		4
        /*0054*/ 	.byte	0x04, 0x0a
        /*0056*/ 	.short	(.L_1279 - .L_1278)
	.align		4
.L_1278:
        /*0058*/ 	.word	index@(.nv.constant0._Z8vcmpgts4Pjjj)
        /*005c*/ 	.short	0x0380
        /*005e*/ 	.short	0x0010


	//----- nvinfo : EIATTR_SW_WAR
	.align		4
.L_1279:
        /*0060*/ 	.byte	0x04, 0x36
        /*0062*/ 	.short	(.L_1281 - .L_1280)
.L_1280:
        /*0064*/ 	.word	0x00000008
.L_1281:


//--------------------- .nv.info._Z8vcmpgts2Pjjj  --------------------------
	.section	.nv.info._Z8vcmpgts2Pjjj,"",@"SHT_CUDA_INFO"
	.sectionflags	@""
	.align	4


	//----- nvinfo : EIATTR_CUDA_API_VERSION
	.align		4
        /*0000*/ 	.byte	0x04, 0x37
        /*0002*/ 	.short	(.L_1283 - .L_1282)
.L_1282:
        /*0004*/ 	.word	0x00000082


	//----- nvinfo : EIATTR_KPARAM_INFO
	.align		4
.L_1283:
        /*0008*/ 	.byte	0x04, 0x17
        /*000a*/ 	.short	(.L_1285 - .L_1284)
.L_1284:
        /*000c*/ 	.word	0x00000000
        /*0010*/ 	.short	0x0002
        /*0012*/ 	.short	0x000c
        /*0014*/ 	.byte	0x00, 0xf0, 0x11, 0x00


	//----- nvinfo : EIATTR_KPARAM_INFO
	.align		4
.L_1285:
        /*0018*/ 	.byte	0x04, 0x17
        /*001a*/ 	.short	(.L_1287 - .L_1286)
.L_1286:
        /*001c*/ 	.word	0x00000000
        /*0020*/ 	.short	0x0001
        /*0022*/ 	.short	0x0008
        /*0024*/ 	.byte	0x00, 0xf0, 0x11, 0x00


	//----- nvinfo : EIATTR_KPARAM_INFO
	.align		4
.L_1287:
        /*0028*/ 	.byte	0x04, 0x17
        /*002a*/ 	.short	(.L_1289 - .L_1288)
.L_1288:
        /*002c*/ 	.word	0x00000000
        /*0030*/ 	.short	0x0000
        /*0032*/ 	.short	0x0000
        /*0034*/ 	.byte	0x00, 0xf5, 0x21, 0x00


	//----- nvinfo : EIATTR_SPARSE_MMA_MASK
	.align		4
.L_1289:
        /*0038*/ 	.byte	0x03, 0x50
        /*003a*/ 	.short	0x0000


	//----- nvinfo : EIATTR_MAXREG_COUNT
	.align		4
        /*003c*/ 	.byte	0x03, 0x1b
        /*003e*/ 	.short	0x00ff


	//----- nvinfo : EIATTR_MERCURY_ISA_VERSION
	.align		4
        /*0040*/ 	.byte	0x03, 0x5f
        /*0042*/ 	.short	0x0101


	//----- nvinfo : EIATTR_VRC_CTA_INIT_COUNT
	.align		4
        /*0044*/ 	.byte	0x02, 0x4a
	.zero		1
	.zero		1


	//----- nvinfo : EIATTR_EXIT_INSTR_OFFSETS
	.align		4
        /*0048*/ 	.byte	0x04, 0x1c
        /*004a*/ 	.short	(.L_1291 - .L_1290)


	//   ....[0]....
.L_1290:
        /*004c*/ 	.word	0x000000a0


	//----- nvinfo : EIATTR_CBANK_PARAM_SIZE
	.align		4
.L_1291:
        /*0050*/ 	.byte	0x03, 0x19
        /*0052*/ 	.short	0x0010


	//----- nvinfo : EIATTR_PARAM_CBANK
	.align		4
        /*0054*/ 	.byte	0x04, 0x0a
        /*0056*/ 	.short	(.L_1293 - .L_1292)
	.align		4
.L_1292:
        /*0058*/ 	.word	index@(.nv.constant0._Z8vcmpgts2Pjjj)
        /*005c*/ 	.short	0x0380
        /*005e*/ 	.short	0x0010


	//----- nvinfo : EIATTR_SW_WAR
	.align		4
.L_1293:
        /*0060*/ 	.byte	0x04, 0x36
        /*0062*/ 	.short	(.L_1295 - .L_1294)
.L_1294:
        /*0064*/ 	.word	0x00000008
.L_1295:


//--------------------- .nv.info._Z8vcmpgeu4Pjjj  --------------------------
	.section	.nv.info._Z8vcmpgeu4Pjjj,"",@"SHT_CUDA_INFO"
	.sectionflags	@""
	.align	4


	//----- nvinfo : EIATTR_CUDA_API_VERSION
	.align		4
        /*0000*/ 	.byte	0x04, 0x37
        /*0002*/ 	.short	(.L_1297 - .L_1296)
.L_1296:
        /*0004*/ 	.word	0x00000082


	//----- nvinfo : EIATTR_KPARAM_INFO
	.align		4
.L_1297:
        /*0008*/ 	.byte	0x04, 0x17
        /*000a*/ 	.short	(.L_1299 - .L_1298)
.L_1298:
        /*000c*/ 	.word	0x00000000
        /*0010*/ 	.short	0x0002
        /*0012*/ 	.short	0x000c
        /*0014*/ 	.byte	0x00, 0xf0, 0x11, 0x00


	//----- nvinfo : EIATTR_KPARAM_INFO
	.align		4
.L_1299:
        /*0018*/ 	.byte	0x04, 0x17
        /*001a*/ 	.short	(.L_1301 - .L_1300)
.L_1300:
        /*001c*/ 	.word	0x00000000
        /*0020*/ 	.short	0x0001
        /*0022*/ 	.short	0x0008
        /*0024*/ 	.byte	0x00, 0xf0, 0x11, 0x00


	//----- nvinfo : EIATTR_KPARAM_INFO
	.align		4
.L_1301:
        /*0028*/ 	.byte	0x04, 0x17
        /*002a*/ 	.short	(.L_1303 - .L_1302)
.L_1302:
        /*002c*/ 	.word	0x00000000
        /*0030*/ 	.short	0x0000
        /*0032*/ 	.short	0x0000
        /*0034*/ 	.byte	0x00, 0xf5, 0x21, 0x00


	//----- nvinfo : EIATTR_SPARSE_MMA_MASK
	.align		4
.L_1303:
        /*0038*/ 	.byte	0x03, 0x50
        /*003a*/ 	.short	0x0000


	//----- nvinfo : EIATTR_MAXREG_COUNT
	.align		4
        /*003c*/ 	.byte	0x03, 0x1b
        /*003e*/ 	.short	0x00ff


	//----- nvinfo : EIATTR_MERCURY_ISA_VERSION
	.align		4
        /*0040*/ 	.byte	0x03, 0x5f
        /*0042*/ 	.short	0x0101


	//----- nvinfo : EIATTR_VRC_CTA_INIT_COUNT
	.align		4
        /*0044*/ 	.byte	0x02, 0x4a
	.zero		1
	.zero		1


	//----- nvinfo : EIATTR_EXIT_INSTR_OFFSETS
	.align		4
        /*0048*/ 	.byte	0x04, 0x1c
        /*004a*/ 	.short	(.L_1305 - .L_1304)


	//   ....[0]....
.L_1304:
        /*004c*/ 	.word	0x000000b0


	//----- nvinfo : EIATTR_CBANK_PARAM_SIZE
	.align		4
.L_1305:
        /*0050*/ 	.byte	0x03, 0x19
        /*0052*/ 	.short	0x0010


	//----- nvinfo : EIATTR_PARAM_CBANK
	.align		4
        /*0054*/ 	.byte	0x04, 0x0a
        /*0056*/ 	.short	(.L_1307 - .L_1306)
	.align		4
.L_1306:
        /*0058*/ 	.word	index@(.nv.constant0._Z8vcmpgeu4Pjjj)
        /*005c*/ 	.short	0x0380
        /*005e*/ 	.short	0x0010


	//----- nvinfo : EIATTR_SW_WAR
	.align		4
.L_1307:
        /*0060*/ 	.byte	0x04, 0x36
        /*0062*/ 	.short	(.L_1309 - .L_1308)
.L_1308:
        /*0064*/ 	.word	0x00000008
.L_1309:


//--------------------- .nv.info._Z8vcmpgeu2Pjjj  --------------------------
	.section	.nv.info._Z8vcmpgeu2Pjjj,"",@"SHT_CUDA_INFO"
	.sectionflags	@""
	.align	4


	//----- nvinfo : EIATTR_CUDA_API_VERSION
	.align		4
        /*0000*/ 	.byte	0x04, 0x37
        /*0002*/ 	.short	(.L_1311 - .L_1310)
.L_1310:
        /*0004*/ 	.word	0x00000082


	//----- nvinfo : EIATTR_KPARAM_INFO
	.align		4
.L_1311:
        /*0008*/ 	.byte	0x04, 0x17
        /*000a*/ 	.short	(.L_1313 - .L_1312)
.L_1312:
        /*000c*/ 	.word	0x00000000
        /*0010*/ 	.short	0x0002
        /*0012*/ 	.short	0x000c
        /*0014*/ 	.byte	0x00, 0xf0, 0x11, 0x00


	//----- nvinfo : EIATTR_KPARAM_INFO
	.align		4
.L_1313:
        /*0018*/ 	.byte	0x04, 0x17
        /*001a*/ 	.short	(.L_1315 - .L_1314)
.L_1314:
        /*001c*/ 	.word	0x00000000
        /*0020*/ 	.short	0x0001
        /*0022*/ 	.short	0x0008
        /*0024*/ 	.byte	0x00, 0xf0, 0x11, 0x00


	//----- nvinfo : EIATTR_KPARAM_INFO
	.align		4
.L_1315:
        /*0028*/ 	.byte	0x04, 0x17
        /*002a*/ 	.short	(.L_1317 - .L_1316)
.L_1316:
        /*002c*/ 	.word	0x00000000
        /*0030*/ 	.short	0x0000
        /*0032*/ 	.short	0x0000
        /*0034*/ 	.byte	0x00, 0xf5, 0x21, 0x00


	//----- nvinfo : EIATTR_SPARSE_MMA_MASK
	.align		4
.L_1317:
        /*0038*/ 	.byte	0x03, 0x50
        /*003a*/ 	.short	0x0000


	//----- nvinfo : EIATTR_MAXREG_COUNT
	.align		4
        /*003c*/ 	.byte	0x03, 0x1b
        /*003e*/ 	.short	0x00ff


	//----- nvinfo : EIATTR_MERCURY_ISA_VERSION
	.align		4
        /*0040*/ 	.byte	0x03, 0x5f
        /*0042*/ 	.short	0x0101


	//----- nvinfo : EIATTR_VRC_CTA_INIT_COUNT
	.align		4
        /*0044*/ 	.byte	0x02, 0x4a
	.zero		1
	.zero		1


	//----- nvinfo : EIATTR_EXIT_INSTR_OFFSETS
	.align		4
        /*0048*/ 	.byte	0x04, 0x1c
        /*004a*/ 	.short	(.L_1319 - .L_1318)


	//   ....[0]....
.L_1318:
        /*004c*/ 	.word	0x000000b0


	//----- nvinfo : EIATTR_CBANK_PARAM_SIZE
	.align		4
.L_1319:
        /*0050*/ 	.byte	0x03, 0x19
        /*0052*/ 	.short	0x0010


	//----- nvinfo : EIATTR_PARAM_CBANK
	.align		4
        /*0054*/ 	.byte	0x04, 0x0a
        /*0056*/ 	.short	(.L_1321 - .L_1320)
	.align		4
.L_1320:
        /*0058*/ 	.word	index@(.nv.constant0._Z8vcmpgeu2Pjjj)
        /*005c*/ 	.short	0x0380
        /*005e*/ 	.short	0x0010


	//----- nvinfo : EIATTR_SW_WAR
	.align		4
.L_1321:
        /*0060*/ 	.byte	0x04, 0x36
        /*0062*/ 	.short	(.L_1323 - .L_1322)
.L_1322:
        /*0064*/ 	.word	0x00000008
.L_1323:


//--------------------- .nv.info._Z8vcmpges4Pjjj  --------------------------
	.section	.nv.info._Z8vcmpges4Pjjj,"",@"SHT_CUDA_INFO"
	.sectionflags	@""
	.align	4


	//----- nvinfo : EIATTR_CUDA_API_VERSION
	.align		4
        /*0000*/ 	.byte	0x04, 0x37
        /*0002*/ 	.short	(.L_1325 - .L_1324)
.L_1324:
        /*0004*/ 	.word	0x00000082


	//----- nvinfo : EIATTR_KPARAM_INFO
	.align		4
.L_1325:
        /*0008*/ 	.byte	0x04, 0x17
        /*000a*/ 	.short	(.L_1327 - .L_1326)
.L_1326:
        /*000c*/ 	.word	0x00000000
        /*0010*/ 	.short	0x0002
        /*0012*/ 	.short	0x000c
        /*0014*/ 	.byte	0x00, 0xf0, 0x11, 0x00


	//----- nvinfo : EIATTR_KPARAM_INFO
	.align		4
.L_1327:
        /*0018*/ 	.byte	0x04, 0x17
        /*001a*/ 	.short	(.L_1329 - .L_1328)
.L_1328:
        /*001c*/ 	.word	0x00000000
        /*0020*/ 	.short	0x0001
        /*0022*/ 	.short	0x0008
        /*0024*/ 	.byte	0x00, 0xf0, 0x11, 0x00


	//----- nvinfo : EIATTR_KPARAM_INFO
	.align		4
.L_1329:
        /*0028*/ 	.byte	0x04, 0x17
        /*002a*/ 	.short	(.L_1331 - .L_1330)
.L_1330:
        /*002c*/ 	.word	0x00000000
        /*0030*/ 	.short	0x0000
        /*0032*/ 	.short	0x0000
        /*0034*/ 	.byte	0x00, 0xf5, 0x21, 0x00


	//----- nvinfo : EIATTR_SPARSE_MMA_MASK
	.align		4
.L_1331:
        /*0038*/ 	.byte	0x03, 0x50
        /*003a*/ 	.short	0x0000


	//----- nvinfo : EIATTR_MAXREG_COUNT
	.align		4
        /*003c*/ 	.byte	0x03, 0x1b
        /*003e*/ 	.short	0x00ff


	//----- nvinfo : EIATTR_MERCURY_ISA_VERSION
	.align		4
        /*0040*/ 	.byte	0x03, 0x5f
        /*0042*/ 	.short	0x0101


	//----- nvinfo : EIATTR_VRC_CTA_INIT_COUNT
	.align		4
        /*0044*/ 	.byte	0x02, 0x4a
	.zero		1
	.zero		1


	//----- nvinfo : EIATTR_EXIT_INSTR_OFFSETS
	.align		4
        /*0048*/ 	.byte	0x04, 0x1c
        /*004a*/ 	.short	(.L_1333 - .L_1332)


	//   ....[0]....
.L_1332:
        /*004c*/ 	.word	0x000000a0


	//----- nvinfo : EIATTR_CBANK_PARAM_SIZE
	.align		4
.L_1333:
        /*0050*/ 	.byte	0x03, 0x19
        /*0052*/ 	.short	0x0010


	//----- nvinfo : EIATTR_PARAM_CBANK
	.align		4
        /*0054*/ 	.byte	0x04, 0x0a
        /*0056*/ 	.short	(.L_1335 - .L_1334)
	.align		4
.L_1334:
        /*0058*/ 	.word	index@(.nv.constant0._Z8vcmpges4Pjjj)
        /*005c*/ 	.short	0x0380
        /*005e*/ 	.short	0x0010


	//----- nvinfo : EIATTR_SW_WAR
	.align		4
.L_1335:
        /*0060*/ 	.byte	0x04, 0x36
        /*0062*/ 	.short	(.L_1337 - .L_1336)
.L_1336:
        /*0064*/ 	.word	0x00000008
.L_1337:


//--------------------- .nv.info._Z8vcmpges2Pjjj  --------------------------
	.section	.nv.info._Z8vcmpges2Pjjj,"",@"SHT_CUDA_INFO"
	.sectionflags	@""
	.align	4


	//----- nvinfo : EIATTR_CUDA_API_VERSION
	.align		4
        /*0000*/ 	.byte	0x04, 0x37
        /*0002*/ 	.short	(.L_1339 - .L_1338)
.L_1338:
        /*0004*/ 	.word	0x00000082


	//----- nvinfo : EIATTR_KPARAM_INFO
	.align		4
.L_1339:
        /*0008*/ 	.byte	0x04, 0x17
        /*000a*/ 	.short	(.L_1341 - .L_1340)
.L_1340:
        /*000c*/ 	.word	0x00000000
        /*0010*/ 	.short	0x0002
        /*0012*/ 	.short	0x000c
        /*0014*/ 	.byte	0x00, 0xf0, 0x11, 0x00


	//----- nvinfo : EIATTR_KPARAM_INFO
	.align		4
.L_1341:
        /*0018*/ 	.byte	0x04, 0x17
        /*001a*/ 	.short	(.L_1343 - .L_1342)
.L_1342:
        /*001c*/ 	.word	0x00000000
        /*0020*/ 	.short	0x0001
        /*0022*/ 	.short	0x0008
        /*0024*/ 	.byte	0x00, 0xf0, 0x11, 0x00


	//----- nvinfo : EIATTR_KPARAM_INFO
	.align		4
.L_1343:
        /*0028*/ 	.byte	0x04, 0x17
        /*002a*/ 	.short	(.L_1345 - .L_1344)
.L_1344:
        /*002c*/ 	.word	0x00000000
        /*0030*/ 	.short	0x0000
        /*0032*/ 	.short	0x0000
        /*0034*/ 	.byte	0x00, 0xf5, 0x21, 0x00


	//----- nvinfo : EIATTR_SPARSE_MMA_MASK
	.align		4
.L_1345:
        /*0038*/ 	.byte	0x03, 0x50
        /*003a*/ 	.short	0x0000


	//----- nvinfo : EIATTR_MAXREG_COUNT
	.align		4
        /*003c*/ 	.byte	0x03, 0x1b
        /*003e*/ 	.short	0x00ff


	//----- nvinfo : EIATTR_MERCURY_ISA_VERSION
	.align		4
        /*0040*/ 	.byte	0x03, 0x5f
        /*0042*/ 	.short	0x0101


	//----- nvinfo : EIATTR_VRC_CTA_INIT_COUNT
	.align		4
        /*0044*/ 	.byte	0x02, 0x4a
	.zero		1
	.zero		1


	//----- nvinfo : EIATTR_EXIT_INSTR_OFFSETS
	.align		4
        /*0048*/ 	.byte	0x04, 0x1c
        /*004a*/ 	.short	(.L_1347 - .L_1346)


	//   ....[0]....
.L_1346:
        /*004c*/ 	.word	0x000000a0


	//----- nvinfo : EIATTR_CBANK_PARAM_SIZE
	.align		4
.L_1347:
        /*0050*/ 	.byte	0x03, 0x19
        /*0052*/ 	.short	0x0010


	//----- nvinfo : EIATTR_PARAM_CBANK
	.align		4
        /*0054*/ 	.byte	0x04, 0x0a
        /*0056*/ 	.short	(.L_1349 - .L_1348)
	.align		4
.L_1348:
        /*0058*/ 	.word	index@(.nv.constant0._Z8vcmpges2Pjjj)
        /*005c*/ 	.short	0x0380
        /*005e*/ 	.short	0x0010


	//----- nvinfo : EIATTR_SW_WAR
	.align		4
.L_1349:
        /*0060*/ 	.byte	0x04, 0x36
        /*0062*/ 	.short	(.L_1351 - .L_1350)
.L_1350:
        /*0064*/ 	.word	0x00000008
.L_1351:


//--------------------- .nv.info._Z7vcmpeq4Pjjj   --------------------------
	.section	.nv.info._Z7vcmpeq4Pjjj,"",@"SHT_CUDA_INFO"
	.sectionflags	@""
	.align	4


	//----- nvinfo : EIATTR_CUDA_API_VERSION
	.align		4
        /*0000*/ 	.byte	0x04, 0x37
        /*0002*/ 	.short	(.L_1353 - .L_1352)
.L_1352:
        /*0004*/ 	.word	0x00000082


	//----- nvinfo : EIATTR_KPARAM_INFO
	.align		4
.L_1353:
        /*0008*/ 	.byte	0x04, 0x17
        /*000a*/ 	.short	(.L_1355 - .L_1354)
.L_1354:
        /*000c*/ 	.word	0x00000000
        /*0010*/ 	.short	0x0002
        /*0012*/ 	.short	0x000c
        /*0014*/ 	.byte	0x00, 0xf0, 0x11, 0x00


	//----- nvinfo : EIATTR_KPARAM_INFO
	.align		4
.L_1355:
        /*0018*/ 	.byte	0x04, 0x17
        /*001a*/ 	.short	(.L_1357 - .L_1356)
.L_1356:
        /*001c*/ 	.word	0x00000000
        /*0020*/ 	.short	0x0001
        /*0022*/ 	.short	0x0008
        /*0024*/ 	.byte	0x00, 0xf0, 0x11, 0x00


	//----- nvinfo : EIATTR_KPARAM_INFO
	.align		4
.L_1357:
        /*0028*/ 	.byte	0x04, 0x17
        /*002a*/ 	.short	(.L_1359 - .L_1358)
.L_1358:
        /*002c*/ 	.word	0x00000000
        /*0030*/ 	.short	0x0000
        /*0032*/ 	.short	0x0000
        /*0034*/ 	.byte	0x00, 0xf5, 0x21, 0x00


	//----- nvinfo : EIATTR_SPARSE_MMA_MASK
	.align		4
.L_1359:
        /*0038*/ 	.byte	0x03, 0x50
        /*003a*/ 	.short	0x0000


	//----- nvinfo : EIATTR_MAXREG_COUNT
	.align		4
        /*003c*/ 	.byte	0x03, 0x1b
        /*003e*/ 	.short	0x00ff


	//----- nvinfo : EIATTR_MERCURY_ISA_VERSION
	.align		4
        /*0040*/ 	.byte	0x03, 0x5f
        /*0042*/ 	.short	0x0101


	//----- nvinfo : EIATTR_VRC_CTA_INIT_COUNT
	.align		4
        /*0044*/ 	.byte	0x02, 0x4a
	.zero		1
	.zero		1


	//----- nvinfo : EIATTR_EXIT_INSTR_OFFSETS
	.align		4
        /*0048*/ 	.byte	0x04, 0x1c
        /*004a*/ 	.short	(.L_1361 - .L_1360)


	//   ....[0]....
.L_1360:
        /*004c*/ 	.word	0x000000a0


	//----- nvinfo : EIATTR_CBANK_PARAM_SIZE
	.align		4
.L_1361:
        /*0050*/ 	.byte	0x03, 0x19
        /*0052*/ 	.short	0x0010


	//----- nvinfo : EIATTR_PARAM_CBANK
	.align		4
        /*0054*/ 	.byte	0x04, 0x0a
        /*0056*/ 	.short	(.L_1363 - .L_1362)
	.align		4
.L_1362:
        /*0058*/ 	.word	index@(.nv.constant0._Z7vcmpeq4Pjjj)
        /*005c*/ 	.short	0x0380
        /*005e*/ 	.short	0x0010


	//----- nvinfo : EIATTR_SW_WAR
	.align		4
.L_1363:
        /*0060*/ 	.byte	0x04, 0x36
        /*0062*/ 	.short	(.L_1365 - .L_1364)
.L_1364:
        /*0064*/ 	.word	0x00000008
.L_1365:


//--------------------- .nv.info._Z7vcmpeq2Pjjj   --------------------------
	.section	.nv.info._Z7vcmpeq2Pjjj,"",@"SHT_CUDA_INFO"
	.sectionflags	@""
	.align	4


	//----- nvinfo : EIATTR_CUDA_API_VERSION
	.align		4
        /*0000*/ 	.byte	0x04, 0x37
        /*0002*/ 	.short	(.L_1367 - .L_1366)
.L_1366:
        /*0004*/ 	.word	0x00000082


	//----- nvinfo : EIATTR_KPARAM_INFO
	.align		4
.L_1367:
        /*0008*/ 	.byte	0x04, 0x17
        /*000a*/ 	.short	(.L_1369 - .L_1368)
.L_1368:
        /*000c*/ 	.word	0x00000000
        /*0010*/ 	.short	0x0002
        /*0012*/ 	.short	0x000c
        /*0014*/ 	.byte	0x00, 0xf0, 0x11, 0x00


	//----- nvinfo : EIATTR_KPARAM_INFO
	.align		4
.L_1369:
        /*0018*/ 	.byte	0x04, 0x17
        /*001a*/ 	.short	(.L_1371 - .L_1370)
.L_1370:
        /*001c*/ 	.word	0x00000000
        /*0020*/ 	.short	0x0001
        /*0022*/ 	.short	0x0008
        /*0024*/ 	.byte	0x00, 0xf0, 0x11, 0x00


	//----- nvinfo : EIATTR_KPARAM_INFO
	.align		4
.L_1371:
        /*0028*/ 	.byte	0x04, 0x17
        /*002a*/ 	.short	(.L_1373 - .L_1372)
.L_1372:
        /*002c*/ 	.word	0x00000000
        /*0030*/ 	.short	0x0000
        /*0032*/ 	.short	0x0000
        /*0034*/ 	.byte	0x00, 0xf5, 0x21, 0x00


	//----- nvinfo : EIATTR_SPARSE_MMA_MASK
	.align		4
.L_1373:
        /*0038*/ 	.byte	0x03, 0x50
        /*003a*/ 	.short	0x0000


	//----- nvinfo : EIATTR_MAXREG_COUNT
	.align		4
        /*003c*/ 	.byte	0x03, 0x1b
        /*003e*/ 	.short	0x00ff


	//----- nvinfo : EIATTR_MERCURY_ISA_VERSION
	.align		4
        /*0040*/ 	.byte	0x03, 0x5f
        /*0042*/ 	.short	0x0101


	//----- nvinfo : EIATTR_VRC_CTA_INIT_COUNT
	.align		4
        /*0044*/ 	.byte	0x02, 0x4a
	.zero		1
	.zero		1


	//----- nvinfo : EIATTR_EXIT_INSTR_OFFSETS
	.align		4
        /*0048*/ 	.byte	0x04, 0x1c
        /*004a*/ 	.short	(.L_1375 - .L_1374)


	//   ....[0]....
.L_1374:
        /*004c*/ 	.word	0x000000a0


	//----- nvinfo : EIATTR_CBANK_PARAM_SIZE
	.align		4
.L_1375:
        /*0050*/ 	.byte	0x03, 0x19
        /*0052*/ 	.short	0x0010


	//----- nvinfo : EIATTR_PARAM_CBANK
	.align		4
        /*0054*/ 	.byte	0x04, 0x0a
        /*0056*/ 	.short	(.L_1377 - .L_1376)
	.align		4
.L_1376:
        /*0058*/ 	.word	index@(.nv.constant0._Z7vcmpeq2Pjjj)
        /*005c*/ 	.short	0x0380
        /*005e*/ 	.short	0x0010


	//----- nvinfo : EIATTR_SW_WAR
	.align		4
.L_1377:
        /*0060*/ 	.byte	0x04, 0x36
        /*0062*/ 	.short	(.L_1379 - .L_1378)
.L_1378:
        /*0064*/ 	.word	0x00000008
.L_1379:


//--------------------- .nv.info._Z6vavgu4Pjjj    --------------------------
	.section	.nv.info._Z6vavgu4Pjjj,"",@"SHT_CUDA_INFO"
	.sectionflags	@""
	.align	4


	//----- nvinfo : EIATTR_CUDA_API_VERSION
	.align		4
        /*0000*/ 	.byte	0x04, 0x37
        /*0002*/ 	.short	(.L_1381 - .L_1380)
.L_1380:
        /*0004*/ 	.word	0x00000082


	//----- nvinfo : EIATTR_KPARAM_INFO
	.align		4
.L_1381:
        /*0008*/ 	.byte	0x04, 0x17
        /*000a*/ 	.short	(.L_1383 - .L_1382)
.L_1382:
        /*000c*/ 	.word	0x00000000
        /*0010*/ 	.short	0x0002
        /*0012*/ 	.short	0x000c
        /*0014*/ 	.byte	0x00, 0xf0, 0x11, 0x00


	//----- nvinfo : EIATTR_KPARAM_INFO
	.align		4
.L_1383:
        /*0018*/ 	.byte	0x04, 0x17
        /*001a*/ 	.short	(.L_1385 - .L_1384)
.L_1384:
        /*001c*/ 	.word	0x00000000
        /*0020*/ 	.short	0x0001
        /*0022*/ 	.short	0x0008
        /*0024*/ 	.byte	0x00, 0xf0, 0x11, 0x00


	//----- nvinfo : EIATTR_KPARAM_INFO
	.align		4
.L_1385:
        /*0028*/ 	.byte	0x04, 0x17
        /*002a*/ 	.short	(.L_1387 - .L_1386)
.L_1386:
        /*002c*/ 	.word	0x00000000
        /*0030*/ 	.short	0x0000
        /*0032*/ 	.short	0x0000
        /*0034*/ 	.byte	0x00, 0xf5, 0x21, 0x00


	//----- nvinfo : EIATTR_SPARSE_MMA_MASK
	.align		4
.L_1387:
        /*0038*/ 	.byte	0x03, 0x50
        /*003a*/ 	.short	0x0000


	//----- nvinfo : EIATTR_MAXREG_COUNT
	.align		4
        /*003c*/ 	.byte	0x03, 0x1b
        /*003e*/ 	.short	0x00ff


	//----- nvinfo : EIATTR_MERCURY_ISA_VERSION
	.align		4
        /*0040*/ 	.byte	0x03, 0x5f
        /*0042*/ 	.short	0x0101


	//----- nvinfo : EIATTR_VRC_CTA_INIT_COUNT
	.align		4
        /*0044*/ 	.byte	0x02, 0x4a
	.zero		1
	.zero		1


	//----- nvinfo : EIATTR_EXIT_INSTR_OFFSETS
	.align		4
        /*0048*/ 	.byte	0x04, 0x1c
        /*004a*/ 	.short	(.L_1389 - .L_1388)


	//   ....[0]....
.L_1388:
        /*004c*/ 	.word	0x000000a0


	//----- nvinfo : EIATTR_CBANK_PARAM_SIZE
	.align		4
.L_1389:
        /*0050*/ 	.byte	0x03, 0x19
        /*0052*/ 	.short	0x0010


	//----- nvinfo : EIATTR_PARAM_CBANK
	.align		4
        /*0054*/ 	.byte	0x04, 0x0a
        /*0056*/ 	.short	(.L_1391 - .L_1390)
	.align		4
.L_1390:
        /*0058*/ 	.word	index@(.nv.constant0._Z6vavgu4Pjjj)
        /*005c*/ 	.short	0x0380
        /*005e*/ 	.short	0x0010


	//----- nvinfo : EIATTR_SW_WAR
	.align		4
.L_1391:
        /*0060*/ 	.byte	0x04, 0x36
        /*0062*/ 	.short	(.L_1393 - .L_1392)
.L_1392:
        /*0064*/ 	.word	0x00000008
.L_1393:


//--------------------- .nv.info._Z6vavgu2Pjjj    --------------------------
	.section	.nv.info._Z6vavgu2Pjjj,"",@"SHT_CUDA_INFO"
	.sectionflags	@""
	.align	4


	//----- nvinfo : EIATTR_CUDA_API_VERSION
	.align		4
        /*0000*/ 	.byte	0x04, 0x37
        /*0002*/ 	.short	(.L_1395 - .L_1394)
.L_1394:
        /*0004*/ 	.word	0x00000082


	//----- nvinfo : EIATTR_KPARAM_INFO
	.align		4
.L_1395:
        /*0008*/ 	.byte	0x04, 0x17
        /*000a*/ 	.short	(.L_1397 - .L_1396)
.L_1396:
        /*000c*/ 	.word	0x00000000
        /*0010*/ 	.short	0x0002
        /*0012*/ 	.short	0x000c
        /*0014*/ 	.byte	0x00, 0xf0, 0x11, 0x00


	//----- nvinfo : EIATTR_KPARAM_INFO
	.align		4
.L_1397:
        /*0018*/ 	.byte	0x04, 0x17
        /*001a*/ 	.short	(.L_1399 - .L_1398)
.L_1398:
        /*001c*/ 	.word	0x00000000
        /*0020*/ 	.short	0x0001
        /*0022*/ 	.short	0x0008
        /*0024*/ 	.byte	0x00, 0xf0, 0x11, 0x00


	//----- nvinfo : EIATTR_KPARAM_INFO
	.align		4
.L_1399:
        /*0028*/ 	.byte	0x04, 0x17
        /*002a*/ 	.short	(.L_1401 - .L_1400)
.L_1400:
        /*002c*/ 	.word	0x00000000
        /*0030*/ 	.short	0x0000
        /*0032*/ 	.short	0x0000
        /*0034*/ 	.byte	0x00, 0xf5, 0x21, 0x00


	//----- nvinfo : EIATTR_SPARSE_MMA_MASK
	.align		4
.L_1401:
        /*0038*/ 	.byte	0x03, 0x50
        /*003a*/ 	.short	0x0000


	//----- nvinfo : EIATTR_MAXREG_COUNT
	.align		4
        /*003c*/ 	.byte	0x03, 0x1b
        /*003e*/ 	.short	0x00ff


	//----- nvinfo : EIATTR_MERCURY_ISA_VERSION
	.align		4
        /*0040*/ 	.byte	0x03, 0x5f
        /*0042*/ 	.short	0x0101


	//----- nvinfo : EIATTR_VRC_CTA_INIT_COUNT
	.align		4
        /*0044*/ 	.byte	0x02, 0x4a
	.zero		1
	.zero		1


	//----- nvinfo : EIATTR_EXIT_INSTR_OFFSETS
	.align		4
        /*0048*/ 	.byte	0x04, 0x1c
        /*004a*/ 	.short	(.L_1403 - .L_1402)


	//   ....[0]....
.L_1402:
        /*004c*/ 	.word	0x000000a0


	//----- nvinfo : EIATTR_CBANK_PARAM_SIZE
	.align		4
.L_1403:
        /*0050*/ 	.byte	0x03, 0x19
        /*0052*/ 	.short	0x0010


	//----- nvinfo : EIATTR_PARAM_CBANK
	.align		4
        /*0054*/ 	.byte	0x04, 0x0a
        /*0056*/ 	.short	(.L_1405 - .L_1404)
	.align		4
.L_1404:
        /*0058*/ 	.word	index@(.nv.constant0._Z6vavgu2Pjjj)
        /*005c*/ 	.short	0x0380
        /*005e*/ 	.short	0x0010


	//----- nvinfo : EIATTR_SW_WAR
	.align		4
.L_1405:
        /*0060*/ 	.byte	0x04, 0x36
        /*0062*/ 	.short	(.L_1407 - .L_1406)
.L_1406:
        /*0064*/ 	.word	0x00000008
.L_1407:


//--------------------- .nv.info._Z6vavgs4Pjjj    --------------------------
	.section	.nv.info._Z6vavgs4Pjjj,"",@"SHT_CUDA_INFO"
	.sectionflags	@""
	.align	4


	//----- nvinfo : EIATTR_CUDA_API_VERSION
	.align		4
        /*0000*/ 	.byte	0x04, 0x37
        /*0002*/ 	.short	(.L_1409 - .L_1408)
.L_1408:
        /*0004*/ 	.word	0x00000082


	//----- nvinfo : EIATTR_KPARAM_INFO
	.align		4
.L_1409:
        /*0008*/ 	.byte	0x04, 0x17
        /*000a*/ 	.short	(.L_1411 - .L_1410)
.L_1410:
        /*000c*/ 	.word	0x00000000
        /*0010*/ 	.short	0x0002
        /*0012*/ 	.short	0x000c
        /*0014*/ 	.byte	0x00, 0xf0, 0x11, 0x00


	//----- nvinfo : EIATTR_KPARAM_INFO
	.align		4
.L_1411:
        /*0018*/ 	.byte	0x04, 0x17
        /*001a*/ 	.short	(.L_1413 - .L_1412)
.L_1412:
        /*001c*/ 	.word	0x00000000
        /*0020*/ 	.short	0x0001
        /*0022*/ 	.short	0x0008
        /*0024*/ 	.byte	0x00, 0xf0, 0x11, 0x00


	//----- nvinfo : EIATTR_KPARAM_INFO
	.align		4
.L_1413:
        /*0028*/ 	.byte	0x04, 0x17
        /*002a*/ 	.short	(.L_1415 - .L_1414)
.L_1414:
        /*002c*/ 	.word	0x00000000
        /*0030*/ 	.short	0x0000
        /*0032*/ 	.short	0x0000
        /*0034*/ 	.byte	0x00, 0xf5, 0x21, 0x00


	//----- nvinfo : EIATTR_SPARSE_MMA_MASK
	.align		4
.L_1415:
        /*0038*/ 	.byte	0x03, 0x50
        /*003a*/ 	.short	0x0000


	//----- nvinfo : EIATTR_MAXREG_COUNT
	.align		4
        /*003c*/ 	.byte	0x03, 0x1b
        /*003e*/ 	.short	0x00ff


	//----- nvinfo : EIATTR_MERCURY_ISA_VERSION
	.align		4
        /*0040*/ 	.byte	0x03, 0x5f
        /*0042*/ 	.short	0x0101


	//----- nvinfo : EIATTR_VRC_CTA_INIT_COUNT
	.align		4
        /*0044*/ 	.byte	0x02, 0x4a
	.zero		1
	.zero		1


	//----- nvinfo : EIATTR_EXIT_INSTR_OFFSETS
	.align		4
        /*0048*/ 	.byte	0x04, 0x1c
        /*004a*/ 	.short	(.L_1417 - .L_1416)


	//   ....[0]....
.L_1416:
        /*004c*/ 	.word	0x00000110


	//----- nvinfo : EIATTR_CBANK_PARAM_SIZE
	.align		4
.L_1417:
        /*0050*/ 	.byte	0x03, 0x19
        /*0052*/ 	.short	0x0010


	//----- nvinfo : EIATTR_PARAM_CBANK
	.align		4
        /*0054*/ 	.byte	0x04, 0x0a
        /*0056*/ 	.short	(.L_1419 - .L_1418)
	.align		4
.L_1418:
        /*0058*/ 	.word	index@(.nv.constant0._Z6vavgs4Pjjj)
        /*005c*/ 	.short	0x0380
        /*005e*/ 	.short	0x0010


	//----- nvinfo : EIATTR_SW_WAR
	.align		4
.L_1419:
        /*0060*/ 	.byte	0x04, 0x36
        /*0062*/ 	.short	(.L_1421 - .L_1420)
.L_1420:
        /*0064*/ 	.word	0x00000008
.L_1421:


//--------------------- .nv.info._Z6vavgs2Pjjj    --------------------------
	.section	.nv.info._Z6vavgs2Pjjj,"",@"SHT_CUDA_INFO"
	.sectionflags	@""
	.align	4


	//----- nvinfo : EIATTR_CUDA_API_VERSION
	.align		4
        /*0000*/ 	.byte	0x04, 0x37
        /*0002*/ 	.short	(.L_1423 - .L_1422)
.L_1422:
        /*0004*/ 	.word	0x00000082


	//----- nvinfo : EIATTR_KPARAM_INFO
	.align		4
.L_1423:
        /*0008*/ 	.byte	0x04, 0x17
        /*000a*/ 	.short	(.L_1425 - .L_1424)
.L_1424:
        /*000c*/ 	.word	0x00000000
        /*0010*/ 	.short	0x0002
        /*0012*/ 	.short	0x000c
        /*0014*/ 	.byte	0x00, 0xf0, 0x11, 0x00


	//----- nvinfo : EIATTR_KPARAM_INFO
	.align		4
.L_1425:
        /*0018*/ 	.byte	0x04, 0x17
        /*001a*/ 	.short	(.L_1427 - .L_1426)
.L_1426:
        /*001c*/ 	.word	0x00000000
        /*0020*/ 	.short	0x0001
        /*0022*/ 	.short	0x0008
        /*0024*/ 	.byte	0x00, 0xf0, 0x11, 0x00


	//----- nvinfo : EIATTR_KPARAM_INFO
	.align		4
.L_1427:
        /*0028*/ 	.byte	0x04, 0x17
        /*002a*/ 	.short	(.L_1429 - .L_1428)
.L_1428:
        /*002c*/ 	.word	0x00000000
        /*0030*/ 	.short	0x0000
        /*0032*/ 	.short	0x0000
        /*0034*/ 	.byte	0x00, 0xf5, 0x21, 0x00


	//----- nvinfo : EIATTR_SPARSE_MMA_MASK
	.align		4
.L_1429:
        /*0038*/ 	.byte	0x03, 0x50
        /*003a*/ 	.short	0x0000


	//----- nvinfo : EIATTR_MAXREG_COUNT
	.align		4
        /*003c*/ 	.byte	0x03, 0x1b
        /*003e*/ 	.short	0x00ff


	//----- nvinfo : EIATTR_MERCURY_ISA_VERSION
	.align		4
        /*0040*/ 	.byte	0x03, 0x5f
        /*0042*/ 	.short	0x0101


	//----- nvinfo : EIATTR_VRC_CTA_INIT_COUNT
	.align		4
        /*0044*/ 	.byte	0x02, 0x4a
	.zero		1
	.zero		1


	//----- nvinfo : EIATTR_EXIT_INSTR_OFFSETS
	.align		4
        /*0048*/ 	.byte	0x04, 0x1c
        /*004a*/ 	.short	(.L_1431 - .L_1430)


	//   ....[0]....
.L_1430:
        /*004c*/ 	.word	0x00000110


	//----- nvinfo : EIATTR_CBANK_PARAM_SIZE
	.align		4
.L_1431:
        /*0050*/ 	.byte	0x03, 0x19
        /*0052*/ 	.short	0x0010


	//----- nvinfo : EIATTR_PARAM_CBANK
	.align		4
        /*0054*/ 	.byte	0x04, 0x0a
        /*0056*/ 	.short	(.L_1433 - .L_1432)
	.align		4
.L_1432:
        /*0058*/ 	.word	index@(.nv.constant0._Z6vavgs2Pjjj)
        /*005c*/ 	.short	0x0380
        /*005e*/ 	.short	0x0010


	//----- nvinfo : EIATTR_SW_WAR
	.align		4
.L_1433:
        /*0060*/ 	.byte	0x04, 0x36
        /*0062*/ 	.short	(.L_1435 - .L_1434)
.L_1434:
        /*0064*/ 	.word	0x00000008
.L_1435:


//--------------------- .nv.info._Z7vaddus4Pjjj   --------------------------
	.section	.nv.info._Z7vaddus4Pjjj,"",@"SHT_CUDA_INFO"
	.sectionflags	@""
	.align	4


	//----- nvinfo : EIATTR_CUDA_API_VERSION
	.align		4
        /*0000*/ 	.byte	0x04, 0x37
        /*0002*/ 	.short	(.L_1437 - .L_1436)
.L_1436:
        /*0004*/ 	.word	0x00000082


	//----- nvinfo : EIATTR_KPARAM_INFO
	.align		4
.L_1437:
        /*0008*/ 	.byte	0x04, 0x17
        /*000a*/ 	.short	(.L_1439 - .L_1438)
.L_1438:
        /*000c*/ 	.word	0x00000000
        /*0010*/ 	.short	0x0002
        /*0012*/ 	.short	0x000c
        /*0014*/ 	.byte	0x00, 0xf0, 0x11, 0x00


	//----- nvinfo : EIATTR_KPARAM_INFO
	.align		4
.L_1439:
        /*0018*/ 	.byte	0x04, 0x17
        /*001a*/ 	.short	(.L_1441 - .L_1440)
.L_1440:
        /*001c*/ 	.word	0x00000000
        /*0020*/ 	.short	0x0001
        /*0022*/ 	.short	0x0008
        /*0024*/ 	.byte	0x00, 0xf0, 0x11, 0x00


	//----- nvinfo : EIATTR_KPARAM_INFO
	.align		4
.L_1441:
        /*0028*/ 	.byte	0x04, 0x17
        /*002a*/ 	.short	(.L_1443 - .L_1442)
.L_1442:
        /*002c*/ 	.word	0x00000000
        /*0030*/ 	.short	0x0000
        /*0032*/ 	.short	0x0000
        /*0034*/ 	.byte	0x00, 0xf5, 0x21, 0x00


	//----- nvinfo : EIATTR_SPARSE_MMA_MASK
	.align		4
.L_1443:
        /*0038*/ 	.byte	0x03, 0x50
        /*003a*/ 	.short	0x0000


	//----- nvinfo : EIATTR_MAXREG_COUNT
	.align		4
        /*003c*/ 	.byte	0x03, 0x1b
        /*003e*/ 	.short	0x00ff


	//----- nvinfo : EIATTR_MERCURY_ISA_VERSION
	.align		4
        /*0040*/ 	.byte	0x03, 0x5f
        /*0042*/ 	.short	0x0101


	//----- nvinfo : EIATTR_VRC_CTA_INIT_COUNT
	.align		4
        /*0044*/ 	.byte	0x02, 0x4a
	.zero		1
	.zero		1


	//----- nvinfo : EIATTR_EXIT_INSTR_OFFSETS
	.align		4
        /*0048*/ 	.byte	0x04, 0x1c
        /*004a*/ 	.short	(.L_1445 - .L_1444)


	//   ....[0]....
.L_1444:
        /*004c*/ 	.word	0x000000d0


	//----- nvinfo : EIATTR_CBANK_PARAM_SIZE
	.align		4
.L_1445:
        /*0050*/ 	.byte	0x03, 0x19
        /*0052*/ 	.short	0x0010


	//----- nvinfo : EIATTR_PARAM_CBANK
	.align		4
        /*0054*/ 	.byte	0x04, 0x0a
        /*0056*/ 	.short	(.L_1447 - .L_1446)
	.align		4
.L_1446:
        /*0058*/ 	.word	index@(.nv.constant0._Z7vaddus4Pjjj)
        /*005c*/ 	.short	0x0380
        /*005e*/ 	.short	0x0010


	//----- nvinfo : EIATTR_SW_WAR
	.align		4
.L_1447:
        /*0060*/ 	.byte	0x04, 0x36
        /*0062*/ 	.short	(.L_1449 - .L_1448)
.L_1448:
        /*0064*/ 	.word	0x00000008
.L_1449:


//--------------------- .nv.info._Z7vaddus2Pjjj   --------------------------
	.section	.nv.info._Z7vaddus2Pjjj,"",@"SHT_CUDA_INFO"
	.sectionflags	@""
	.align	4


	//----- nvinfo : EIATTR_CUDA_API_VERSION
	.align		4
        /*0000*/ 	.byte	0x04, 0x37
        /*0002*/ 	.short	(.L_1451 - .L_1450)
.L_1450:
        /*0004*/ 	.word	0x00000082


	//----- nvinfo : EIATTR_KPARAM_INFO
	.align		4
.L_1451:
        /*0008*/ 	.byte	0x04, 0x17
        /*000a*/ 	.short	(.L_1453 - .L_1452)
.L_1452:
        /*000c*/ 	.word	0x00000000
        /*0010*/ 	.short	0x0002
        /*0012*/ 	.short	0x000c
        /*0014*/ 	.byte	0x00, 0xf0, 0x11, 0x00


	//----- nvinfo : EIATTR_KPARAM_INFO
	.align		4
.L_1453:
        /*0018*/ 	.byte	0x04, 0x17
        /*001a*/ 	.short	(.L_1455 - .L_1454)
.L_1454:
        /*001c*/ 	.word	0x00000000
        /*0020*/ 	.short	0x0001
        /*0022*/ 	.short	0x0008
        /*0024*/ 	.byte	0x00, 0xf0, 0x11, 0x00


	//----- nvinfo : EIATTR_KPARAM_INFO
	.align		4
.L_1455:
        /*0028*/ 	.byte	0x04, 0x17
        /*002a*/ 	.short	(.L_1457 - .L_1456)
.L_1456:
        /*002c*/ 	.word	0x00000000
        /*0030*/ 	.short	0x0000
        /*0032*/ 	.short	0x0000
        /*0034*/ 	.byte	0x00, 0xf5, 0x21, 0x00


	//----- nvinfo : EIATTR_SPARSE_MMA_MASK
	.align		4
.L_1457:
        /*0038*/ 	.byte	0x03, 0x50
        /*003a*/ 	.short	0x0000


	//----- nvinfo : EIATTR_MAXREG_COUNT
	.align		4
        /*003c*/ 	.byte	0x03, 0x1b
        /*003e*/ 	.short	0x00ff


	//----- nvinfo : EIATTR_MERCURY_ISA_VERSION
	.align		4
        /*0040*/ 	.byte	0x03, 0x5f
        /*0042*/ 	.short	0x0101


	//----- nvinfo : EIATTR_VRC_CTA_INIT_COUNT
	.align		4
        /*0044*/ 	.byte	0x02, 0x4a
	.zero		1
	.zero		1


	//----- nvinfo : EIATTR_EXIT_INSTR_OFFSETS
	.align		4
        /*0048*/ 	.byte	0x04, 0x1c
        /*004a*/ 	.short	(.L_1459 - .L_1458)


	//   ....[0]....
.L_1458:
        /*004c*/ 	.word	0x000000a0


	//----- nvinfo : EIATTR_CBANK_PARAM_SIZE
	.align		4
.L_1459:
        /*0050*/ 	.byte	0x03, 0x19
        /*0052*/ 	.short	0x0010


	//----- nvinfo : EIATTR_PARAM_CBANK
	.align		4
        /*0054*/ 	.byte	0x04, 0x0a
        /*0056*/ 	.short	(.L_1461 - .L_1460)
	.align		4
.L_1460:
        /*0058*/ 	.word	index@(.nv.constant0._Z7vaddus2Pjjj)
        /*005c*/ 	.short	0x0380
        /*005e*/ 	.short	0x0010


	//----- nvinfo : EIATTR_SW_WAR
	.align		4
.L_1461:
        /*0060*/ 	.byte	0x04, 0x36
        /*0062*/ 	.short	(.L_1463 - .L_1462)
.L_1462:
        /*0064*/ 	.word	0x00000008
.L_1463:


//--------------------- .nv.info._Z7vaddss4Pjjj   --------------------------
	.section	.nv.info._Z7vaddss4Pjjj,"",@"SHT_CUDA_INFO"
	.sectionflags	@""
	.align	4


	//----- nvinfo : EIATTR_CUDA_API_VERSION
	.align		4
        /*0000*/ 	.byte	0x04, 0x37
        /*0002*/ 	.short	(.L_1465 - .L_1464)
.L_1464:
        /*0004*/ 	.word	0x00000082


	//----- nvinfo : EIATTR_KPARAM_INFO
	.align		4
.L_1465:
        /*0008*/ 	.byte	0x04, 0x17
        /*000a*/ 	.short	(.L_1467 - .L_1466)
.L_1466:
        /*000c*/ 	.word	0x00000000
        /*0010*/ 	.short	0x0002
        /*0012*/ 	.short	0x000c
        /*0014*/ 	.byte	0x00, 0xf0, 0x11, 0x00


	//----- nvinfo : EIATTR_KPARAM_INFO
	.align		4
.L_1467:
        /*0018*/ 	.byte	0x04, 0x17
        /*001a*/ 	.short	(.L_1469 - .L_1468)
.L_1468:
        /*001c*/ 	.word	0x00000000
        /*0020*/ 	.short	0x0001
        /*0022*/ 	.short	0x0008
        /*0024*/ 	.byte	0x00, 0xf0, 0x11, 0x00


	//----- nvinfo : EIATTR_KPARAM_INFO
	.align		4
.L_1469:
        /*0028*/ 	.byte	0x04, 0x17
        /*002a*/ 	.short	(.L_1471 - .L_1470)
.L_1470:
        /*002c*/ 	.word	0x00000000
        /*0030*/ 	.short	0x0000
        /*0032*/ 	.short	0x0000
        /*0034*/ 	.byte	0x00, 0xf5, 0x21, 0x00


	//----- nvinfo : EIATTR_SPARSE_MMA_MASK
	.align		4
.L_1471:
        /*0038*/ 	.byte	0x03, 0x50
        /*003a*/ 	.short	0x0000


	//----- nvinfo : EIATTR_MAXREG_COUNT
	.align		4
        /*003c*/ 	.byte	0x03, 0x1b
        /*003e*/ 	.short	0x00ff


	//----- nvinfo : EIATTR_MERCURY_ISA_VERSION
	.align		4
        /*0040*/ 	.byte	0x03, 0x5f
        /*0042*/ 	.short	0x0101


	//----- nvinfo : EIATTR_VRC_CTA_INIT_COUNT
	.align		4
        /*0044*/ 	.byte	0x02, 0x4a
	.zero		1
	.zero		1


	//----- nvinfo : EIATTR_EXIT_INSTR_OFFSETS
	.align		4
        /*0048*/ 	.byte	0x04, 0x1c
        /*004a*/ 	.short	(.L_1473 - .L_1472)


	//   ....[0]....
.L_1472:
        /*004c*/ 	.word	0x000000f0


	//----- nvinfo : EIATTR_CBANK_PARAM_SIZE
	.align		4
.L_1473:
        /*0050*/ 	.byte	0x03, 0x19
        /*0052*/ 	.short	0x0010


	//----- nvinfo : EIATTR_PARAM_CBANK
	.align		4
        /*0054*/ 	.byte	0x04, 0x0a
        /*0056*/ 	.short	(.L_1475 - .L_1474)
	.align		4
.L_1474:
        /*0058*/ 	.word	index@(.nv.constant0._Z7vaddss4Pjjj)
        /*005c*/ 	.short	0x0380
        /*005e*/ 	.short	0x0010


	//----- nvinfo : EIATTR_SW_WAR
	.align		4
.L_1475:
        /*0060*/ 	.byte	0x04, 0x36
        /*0062*/ 	.short	(.L_1477 - .L_1476)
.L_1476:
        /*0064*/ 	.word	0x00000008
.L_1477:


//--------------------- .nv.info._Z7vaddss2Pjjj   --------------------------
	.section	.nv.info._Z7vaddss2Pjjj,"",@"SHT_CUDA_INFO"
	.sectionflags	@""
	.align	4


	//----- nvinfo : EIATTR_CUDA_API_VERSION
	.align		4
        /*0000*/ 	.byte	0x04, 0x37
        /*0002*/ 	.short	(.L_1479 - .L_1478)
.L_1478:
        /*0004*/ 	.word	0x00000082


	//----- nvinfo : EIATTR_KPARAM_INFO
	.align		4
.L_1479:
        /*0008*/ 	.byte	0x04, 0x17
        /*000a*/ 	.short	(.L_1481 - .L_1480)
.L_1480:
        /*000c*/ 	.word	0x00000000
        /*0010*/ 	.short	0x0002
        /*0012*/ 	.short	0x000c
        /*0014*/ 	.byte	0x00, 0xf0, 0x11, 0x00


	//----- nvinfo : EIATTR_KPARAM_INFO
	.align		4
.L_1481:
        /*0018*/ 	.byte	0x04, 0x17
        /*001a*/ 	.short	(.L_1483 - .L_1482)
.L_1482:
        /*001c*/ 	.word	0x00000000
        /*0020*/ 	.short	0x0001
        /*0022*/ 	.short	0x0008
        /*0024*/ 	.byte	0x00, 0xf0, 0x11, 0x00


	//----- nvinfo : EIATTR_KPARAM_INFO
	.align		4
.L_1483:
        /*0028*/ 	.byte	0x04, 0x17
        /*002a*/ 	.short	(.L_1485 - .L_1484)
.L_1484:
        /*002c*/ 	.word	0x00000000
        /*0030*/ 	.short	0x0000
        /*0032*/ 	.short	0x0000
        /*0034*/ 	.byte	0x00, 0xf5, 0x21, 0x00


	//----- nvinfo : EIATTR_SPARSE_MMA_MASK
	.align		4
.L_1485:
        /*0038*/ 	.byte	0x03, 0x50
        /*003a*/ 	.short	0x0000


	//----- nvinfo : EIATTR_MAXREG_COUNT
	.align		4
        /*003c*/ 	.byte	0x03, 0x1b
        /*003e*/ 	.short	0x00ff


	//----- nvinfo : EIATTR_MERCURY_ISA_VERSION
	.align		4
        /*0040*/ 	.byte	0x03, 0x5f
        /*0042*/ 	.short	0x0101


	//----- nvinfo : EIATTR_VRC_CTA_INIT_COUNT
	.align		4
        /*0044*/ 	.byte	0x02, 0x4a
	.zero		1
	.zero		1


	//----- nvinfo : EIATTR_EXIT_INSTR_OFFSETS
	.align		4
        /*0048*/ 	.byte	0x04, 0x1c
        /*004a*/ 	.short	(.L_1487 - .L_1486)


	//   ....[0]....
.L_1486:
        /*004c*/ 	.word	0x000000c0


	//----- nvinfo : EIATTR_CBANK_PARAM_SIZE
	.align		4
.L_1487:
        /*0050*/ 	.byte	0x03, 0x19
        /*0052*/ 	.short	0x0010


	//----- nvinfo : EIATTR_PARAM_CBANK
	.align		4
        /*0054*/ 	.byte	0x04, 0x0a
        /*0056*/ 	.short	(.L_1489 - .L_1488)
	.align		4
.L_1488:
        /*0058*/ 	.word	index@(.nv.constant0._Z7vaddss2Pjjj)
        /*005c*/ 	.short	0x0380
        /*005e*/ 	.short	0x0010


	//----- nvinfo : EIATTR_SW_WAR
	.align		4
.L_1489:
        /*0060*/ 	.byte	0x04, 0x36
        /*0062*/ 	.short	(.L_1491 - .L_1490)
.L_1490:
        /*0064*/ 	.word	0x00000008
.L_1491:


//--------------------- .nv.info._Z5vadd4Pjjj     --------------------------
	.section	.nv.info._Z5vadd4Pjjj,"",@"SHT_CUDA_INFO"
	.sectionflags	@""
	.align	4


	//----- nvinfo : EIATTR_CUDA_API_VERSION
	.align		4
        /*0000*/ 	.byte	0x04, 0x37
        /*0002*/ 	.short	(.L_1493 - .L_1492)
.L_1492:
        /*0004*/ 	.word	0x00000082


	//----- nvinfo : EIATTR_KPARAM_INFO
	.align		4
.L_1493:
        /*0008*/ 	.byte	0x04, 0x17
        /*000a*/ 	.short	(.L_1495 - .L_1494)
.L_1494:
        /*000c*/ 	.word	0x00000000
        /*0010*/ 	.short	0x0002
        /*0012*/ 	.short	0x000c
        /*0014*/ 	.byte	0x00, 0xf0, 0x11, 0x00


	//----- nvinfo : EIATTR_KPARAM_INFO
	.align		4
.L_1495:
        /*0018*/ 	.byte	0x04, 0x17
        /*001a*/ 	.short	(.L_1497 - .L_1496)
.L_1496:
        /*001c*/ 	.word	0x00000000
        /*0020*/ 	.short	0x0001
        /*0022*/ 	.short	0x0008
        /*0024*/ 	.byte	0x00, 0xf0, 0x11, 0x00


	//----- nvinfo : EIATTR_KPARAM_INFO
	.align		4
.L_1497:
        /*0028*/ 	.byte	0x04, 0x17
        /*002a*/ 	.short	(.L_1499 - .L_1498)
.L_1498:
        /*002c*/ 	.word	0x00000000
        /*0030*/ 	.short	0x0000
        /*0032*/ 	.short	0x0000
        /*0034*/ 	.byte	0x00, 0xf5, 0x21, 0x00


	//----- nvinfo : EIATTR_SPARSE_MMA_MASK
	.align		4
.L_1499:
        /*0038*/ 	.byte	0x03, 0x50
        /*003a*/ 	.short	0x0000


	//----- nvinfo : EIATTR_MAXREG_COUNT
	.align		4
        /*003c*/ 	.byte	0x03, 0x1b
        /*003e*/ 	.short	0x00ff


	//----- nvinfo : EIATTR_MERCURY_ISA_VERSION
	.align		4
        /*0040*/ 	.byte	0x03, 0x5f
        /*0042*/ 	.short	0x0101


	//----- nvinfo : EIATTR_VRC_CTA_INIT_COUNT
	.align		4
        /*0044*/ 	.byte	0x02, 0x4a
	.zero		1
	.zero		1


	//----- nvinfo : EIATTR_EXIT_INSTR_OFFSETS
	.align		4
        /*0048*/ 	.byte	0x04, 0x1c
        /*004a*/ 	.short	(.L_1501 - .L_1500)


	//   ....[0]....
.L_1500:
        /*004c*/ 	.word	0x000000a0


	//----- nvinfo : EIATTR_CBANK_PARAM_SIZE
	.align		4
.L_1501:
        /*0050*/ 	.byte	0x03, 0x19
        /*0052*/ 	.short	0x0010


	//----- nvinfo : EIATTR_PARAM_CBANK
	.align		4
        /*0054*/ 	.byte	0x04, 0x0a
        /*0056*/ 	.short	(.L_1503 - .L_1502)
	.align		4
.L_1502:
        /*0058*/ 	.word	index@(.nv.constant0._Z5vadd4Pjjj)
        /*005c*/ 	.short	0x0380
        /*005e*/ 	.short	0x0010


	//----- nvinfo : EIATTR_SW_WAR
	.align		4
.L_1503:
        /*0060*/ 	.byte	0x04, 0x36
        /*0062*/ 	.short	(.L_1505 - .L_1504)
.L_1504:
        /*0064*/ 	.word	0x00000008
.L_1505:


//--------------------- .nv.info._Z5vadd2Pjjj     --------------------------
	.section	.nv.info._Z5vadd2Pjjj,"",@"SHT_CUDA_INFO"
	.sectionflags	@""
	.align	4


	//----- nvinfo : EIATTR_CUDA_API_VERSION
	.align		4
        /*0000*/ 	.byte	0x04, 0x37
        /*0002*/ 	.short	(.L_1507 - .L_1506)
.L_1506:
        /*0004*/ 	.word	0x00000082


	//----- nvinfo : EIATTR_KPARAM_INFO
	.align		4
.L_1507:
        /*0008*/ 	.byte	0x04, 0x17
        /*000a*/ 	.short	(.L_1509 - .L_1508)
.L_1508:
        /*000c*/ 	.word	0x00000000
        /*0010*/ 	.short	0x0002
        /*0012*/ 	.short	0x000c
        /*0014*/ 	.byte	0x00, 0xf0, 0x11, 0x00


	//----- nvinfo : EIATTR_KPARAM_INFO
	.align		4
.L_1509:
        /*0018*/ 	.byte	0x04, 0x17
        /*001a*/ 	.short	(.L_1511 - .L_1510)
.L_1510:
        /*001c*/ 	.word	0x00000000
        /*0020*/ 	.short	0x0001
        /*0022*/ 	.short	0x0008
        /*0024*/ 	.byte	0x00, 0xf0, 0x11, 0x00


	//----- nvinfo : EIATTR_KPARAM_INFO
	.align		4
.L_1511:
        /*0028*/ 	.byte	0x04, 0x17
        /*002a*/ 	.short	(.L_1513 - .L_1512)
.L_1512:
        /*002c*/ 	.word	0x00000000
        /*0030*/ 	.short	0x0000
        /*0032*/ 	.short	0x0000
        /*0034*/ 	.byte	0x00, 0xf5, 0x21, 0x00


	//----- nvinfo : EIATTR_SPARSE_MMA_MASK
	.align		4
.L_1513:
        /*0038*/ 	.byte	0x03, 0x50
        /*003a*/ 	.short	0x0000


	//----- nvinfo : EIATTR_MAXREG_COUNT
	.align		4
        /*003c*/ 	.byte	0x03, 0x1b
        /*003e*/ 	.short	0x00ff


	//----- nvinfo : EIATTR_MERCURY_ISA_VERSION
	.align		4
        /*0040*/ 	.byte	0x03, 0x5f
        /*0042*/ 	.short	0x0101


	//----- nvinfo : EIATTR_VRC_CTA_INIT_COUNT
	.align		4
        /*0044*/ 	.byte	0x02, 0x4a
	.zero		1
	.zero		1


	//----- nvinfo : EIATTR_EXIT_INSTR_OFFSETS
	.align		4
        /*0048*/ 	.byte	0x04, 0x1c
        /*004a*/ 	.short	(.L_1515 - .L_1514)


	//   ....[0]....
.L_1514:
        /*004c*/ 	.word	0x00000060


	//----- nvinfo : EIATTR_CBANK_PARAM_SIZE
	.align		4
.L_1515:
        /*0050*/ 	.byte	0x03, 0x19
        /*0052*/ 	.short	0x0010


	//----- nvinfo : EIATTR_PARAM_CBANK
	.align		4
        /*0054*/ 	.byte	0x04, 0x0a
        /*0056*/ 	.short	(.L_1517 - .L_1516)
	.align		4
.L_1516:
        /*0058*/ 	.word	index@(.nv.constant0._Z5vadd2Pjjj)
        /*005c*/ 	.short	0x0380
        /*005e*/ 	.short	0x0010


	//----- nvinfo : EIATTR_SW_WAR
	.align		4
.L_1517:
        /*0060*/ 	.byte	0x04, 0x36
        /*0062*/ 	.short	(.L_1519 - .L_1518)
.L_1518:
        /*0064*/ 	.word	0x00000008
.L_1519:


//--------------------- .nv.info._Z7vabsss4Pjj    --------------------------
	.section	.nv.info._Z7vabsss4Pjj,"",@"SHT_CUDA_INFO"
	.sectionflags	@""
	.align	4


	//----- nvinfo : EIATTR_CUDA_API_VERSION
	.align		4
        /*0000*/ 	.byte	0x04, 0x37
        /*0002*/ 	.short	(.L_1521 - .L_1520)
.L_1520:
        /*0004*/ 	.word	0x00000082


	//----- nvinfo : EIATTR_KPARAM_INFO
	.align		4
.L_1521:
        /*0008*/ 	.byte	0x04, 0x17
        /*000a*/ 	.short	(.L_1523 - .L_1522)
.L_1522:
        /*000c*/ 	.word	0x00000000
        /*0010*/ 	.short	0x0001
        /*0012*/ 	.short	0x0008
        /*0014*/ 	.byte	0x00, 0xf0, 0x11, 0x00


	//----- nvinfo : EIATTR_KPARAM_INFO
	.align		4
.L_1523:
        /*0018*/ 	.byte	0x04, 0x17
        /*001a*/ 	.short	(.L_1525 - .L_1524)
.L_1524:
        /*001c*/ 	.word	0x00000000
        /*0020*/ 	.short	0x0000
        /*0022*/ 	.short	0x0000
        /*0024*/ 	.byte	0x00, 0xf5, 0x21, 0x00


	//----- nvinfo : EIATTR_SPARSE_MMA_MASK
	.align		4
.L_1525:
        /*0028*/ 	.byte	0x03, 0x50
        /*002a*/ 	.short	0x0000


	//----- nvinfo : EIATTR_MAXREG_COUNT
	.align		4
        /*002c*/ 	.byte	0x03, 0x1b
        /*002e*/ 	.short	0x00ff


	//----- nvinfo : EIATTR_MERCURY_ISA_VERSION
	.align		4
        /*0030*/ 	.byte	0x03, 0x5f
        /*0032*/ 	.short	0x0101


	//----- nvinfo : EIATTR_VRC_CTA_INIT_COUNT
	.align		4
        /*0034*/ 	.byte	0x02, 0x4a
	.zero		1
	.zero		1


	//----- nvinfo : EIATTR_EXIT_INSTR_OFFSETS
	.align		4
        /*0038*/ 	.byte	0x04, 0x1c
        /*003a*/ 	.short	(.L_1527 - .L_1526)


	//   ....[0]....
.L_1526:
        /*003c*/ 	.word	0x000000a0


	//----- nvinfo : EIATTR_CBANK_PARAM_SIZE
	.align		4
.L_1527:
        /*0040*/ 	.byte	0x03, 0x19
        /*0042*/ 	.short	0x000c


	//----- nvinfo : EIATTR_PARAM_CBANK
	.align		4
        /*0044*/ 	.byte	0x04, 0x0a
        /*0046*/ 	.short	(.L_1529 - .L_1528)
	.align		4
.L_1528:
        /*0048*/ 	.word	index@(.nv.constant0._Z7vabsss4Pjj)
        /*004c*/ 	.short	0x0380
        /*004e*/ 	.short	0x000c


	//----- nvinfo : EIATTR_SW_WAR
	.align		4
.L_1529:
        /*0050*/ 	.byte	0x04, 0x36
        /*0052*/ 	.short	(.L_1531 - .L_1530)
.L_1530:
        /*0054*/ 	.word	0x00000008
.L_1531:


//--------------------- .nv.info._Z7vabsss2Pjj    --------------------------
	.section	.nv.info._Z7vabsss2Pjj,"",@"SHT_CUDA_INFO"
	.sectionflags	@""
	.align	4


	//----- nvinfo : EIATTR_CUDA_API_VERSION
	.align		4
        /*0000*/ 	.byte	0x04, 0x37
        /*0002*/ 	.short	(.L_1533 - .L_1532)
.L_1532:
        /*0004*/ 	.word	0x00000082


	//----- nvinfo : EIATTR_KPARAM_INFO
	.align		4
.L_1533:
        /*0008*/ 	.byte	0x04, 0x17
        /*000a*/ 	.short	(.L_1535 - .L_1534)
.L_1534:
        /*000c*/ 	.word	0x00000000
        /*0010*/ 	.short	0x0001
        /*0012*/ 	.short	0x0008
        /*0014*/ 	.byte	0x00, 0xf0, 0x11, 0x00


	//----- nvinfo : EIATTR_KPARAM_INFO
	.align		4
.L_1535:
        /*0018*/ 	.byte	0x04, 0x17
        /*001a*/ 	.short	(.L_1537 - .L_1536)
.L_1536:
        /*001c*/ 	.word	0x00000000
        /*0020*/ 	.short	0x0000
        /*0022*/ 	.short	0x0000
        /*0024*/ 	.byte	0x00, 0xf5, 0x21, 0x00


	//----- nvinfo : EIATTR_SPARSE_MMA_MASK
	.align		4
.L_1537:
        /*0028*/ 	.byte	0x03, 0x50
        /*002a*/ 	.short	0x0000


	//----- nvinfo : EIATTR_MAXREG_COUNT
	.align		4
        /*002c*/ 	.byte	0x03, 0x1b
        /*002e*/ 	.short	0x00ff


	//----- nvinfo : EIATTR_MERCURY_ISA_VERSION
	.align		4
        /*0030*/ 	.byte	0x03, 0x5f
        /*0032*/ 	.short	0x0101


	//----- nvinfo : EIATTR_VRC_CTA_INIT_COUNT
	.align		4
        /*0034*/ 	.byte	0x02, 0x4a
	.zero		1
	.zero		1


	//----- nvinfo : EIATTR_EXIT_INSTR_OFFSETS
	.align		4
        /*0038*/ 	.byte	0x04, 0x1c
        /*003a*/ 	.short	(.L_1539 - .L_1538)


	//   ....[0]....
.L_1538:
        /*003c*/ 	.word	0x000000b0


	//----- nvinfo : EIATTR_CBANK_PARAM_SIZE
	.align		4
.L_1539:
        /*0040*/ 	.byte	0x03, 0x19
        /*0042*/ 	.short	0x000c


	//----- nvinfo : EIATTR_PARAM_CBANK
	.align		4
        /*0044*/ 	.byte	0x04, 0x0a
        /*0046*/ 	.short	(.L_1541 - .L_1540)
	.align		4
.L_1540:
        /*0048*/ 	.word	index@(.nv.constant0._Z7vabsss2Pjj)
        /*004c*/ 	.short	0x0380
        /*004e*/ 	.short	0x000c


	//----- nvinfo : EIATTR_SW_WAR
	.align		4
.L_1541:
        /*0050*/ 	.byte	0x04, 0x36
        /*0052*/ 	.short	(.L_1543 - .L_1542)
.L_1542:
        /*0054*/ 	.word	0x00000008
.L_1543:


//--------------------- .nv.info._Z10vabsdiffu4Pjjj --------------------------
	.section	.nv.info._Z10vabsdiffu4Pjjj,"",@"SHT_CUDA_INFO"
	.sectionflags	@""
	.align	4


	//----- nvinfo : EIATTR_CUDA_API_VERSION
	.align		4
        /*0000*/ 	.byte	0x04, 0x37
        /*0002*/ 	.short	(.L_1545 - .L_1544)
.L_1544:
        /*0004*/ 	.word	0x00000082


	//----- nvinfo : EIATTR_KPARAM_INFO
	.align		4
.L_1545:
        /*0008*/ 	.byte	0x04, 0x17
        /*000a*/ 	.short	(.L_1547 - .L_1546)
.L_1546:
        /*000c*/ 	.word	0x00000000
        /*0010*/ 	.short	0x0002
        /*0012*/ 	.short	0x000c
        /*0014*/ 	.byte	0x00, 0xf0, 0x11, 0x00


	//----- nvinfo : EIATTR_KPARAM_INFO
	.align		4
.L_1547:
        /*0018*/ 	.byte	0x04, 0x17
        /*001a*/ 	.short	(.L_1549 - .L_1548)
.L_1548:
        /*001c*/ 	.word	0x00000000
        /*0020*/ 	.short	0x0001
        /*0022*/ 	.short	0x0008
        /*0024*/ 	.byte	0x00, 0xf0, 0x11, 0x00


	//----- nvinfo : EIATTR_KPARAM_INFO
	.align		4
.L_1549:
        /*0028*/ 	.byte	0x04, 0x17
        /*002a*/ 	.short	(.L_1551 - .L_1550)
.L_1550:
        /*002c*/ 	.word	0x00000000
        /*0030*/ 	.short	0x0000
        /*0032*/ 	.short	0x0000
        /*0034*/ 	.byte	0x00, 0xf5, 0x21, 0x00


	//----- nvinfo : EIATTR_SPARSE_MMA_MASK
	.align		4
.L_1551:
        /*0038*/ 	.byte	0x03, 0x50
        /*003a*/ 	.short	0x0000


	//----- nvinfo : EIATTR_MAXREG_COUNT
	.align		4
        /*003c*/ 	.byte	0x03, 0x1b
        /*003e*/ 	.short	0x00ff


	//----- nvinfo : EIATTR_MERCURY_ISA_VERSION
	.align		4
        /*0040*/ 	.byte	0x03, 0x5f
        /*0042*/ 	.short	0x0101


	//----- nvinfo : EIATTR_VRC_CTA_INIT_COUNT
	.align		4
        /*0044*/ 	.byte	0x02, 0x4a
	.zero		1
	.zero		1


	//----- nvinfo : EIATTR_EXIT_INSTR_OFFSETS
	.align		4
        /*0048*/ 	.byte	0x04, 0x1c
        /*004a*/ 	.short	(.L_1553 - .L_1552)


	//   ....[0]....
.L_1552:
        /*004c*/ 	.word	0x00000060


	//----- nvinfo : EIATTR_CBANK_PARAM_SIZE
	.align		4
.L_1553:
        /*0050*/ 	.byte	0x03, 0x19
        /*0052*/ 	.short	0x0010


	//----- nvinfo : EIATTR_PARAM_CBANK
	.align		4
        /*0054*/ 	.byte	0x04, 0x0a
        /*0056*/ 	.short	(.L_1555 - .L_1554)
	.align		4
.L_1554:
        /*0058*/ 	.word	index@(.nv.constant0._Z10vabsdiffu4Pjjj)
        /*005c*/ 	.short	0x0380
        /*005e*/ 	.short	0x0010


	//----- nvinfo : EIATTR_SW_WAR
	.align		4
.L_1555:
        /*0060*/ 	.byte	0x04, 0x36
        /*0062*/ 	.short	(.L_1557 - .L_1556)
.L_1556:
        /*0064*/ 	.word	0x00000008
.L_1557:


//--------------------- .nv.info._Z10vabsdiffu2Pjjj --------------------------
	.section	.nv.info._Z10vabsdiffu2Pjjj,"",@"SHT_CUDA_INFO"
	.sectionflags	@""
	.align	4


	//----- nvinfo : EIATTR_CUDA_API_VERSION
	.align		4
        /*0000*/ 	.byte	0x04, 0x37
        /*0002*/ 	.short	(.L_1559 - .L_1558)
.L_1558:
        /*0004*/ 	.word	0x00000082


	//----- nvinfo : EIATTR_KPARAM_INFO
	.align		4
.L_1559:
        /*0008*/ 	.byte	0x04, 0x17
        /*000a*/ 	.short	(.L_1561 - .L_1560)
.L_1560:
        /*000c*/ 	.word	0x00000000
        /*0010*/ 	.short	0x0002
        /*0012*/ 	.short	0x000c
        /*0014*/ 	.byte	0x00, 0xf0, 0x11, 0x00


	//----- nvinfo : EIATTR_KPARAM_INFO
	.align		4
.L_1561:
        /*0018*/ 	.byte	0x04, 0x17
        /*001a*/ 	.short	(.L_1563 - .L_1562)
.L_1562:
        /*001c*/ 	.word	0x00000000
        /*0020*/ 	.short	0x0001
        /*0022*/ 	.short	0x0008
        /*0024*/ 	.byte	0x00, 0xf0, 0x11, 0x00


	//----- nvinfo : EIATTR_KPARAM_INFO
	.align		4
.L_1563:
        /*0028*/ 	.byte	0x04, 0x17
        /*002a*/ 	.short	(.L_1565 - .L_1564)
.L_1564:
        /*002c*/ 	.word	0x00000000
        /*0030*/ 	.short	0x0000
        /*0032*/ 	.short	0x0000
        /*0034*/ 	.byte	0x00, 0xf5, 0x21, 0x00


	//----- nvinfo : EIATTR_SPARSE_MMA_MASK
	.align		4
.L_1565:
        /*0038*/ 	.byte	0x03, 0x50
        /*003a*/ 	.short	0x0000


	//----- nvinfo : EIATTR_MAXREG_COUNT
	.align		4
        /*003c*/ 	.byte	0x03, 0x1b
        /*003e*/ 	.short	0x00ff


	//----- nvinfo : EIATTR_MERCURY_ISA_VERSION
	.align		4
        /*0040*/ 	.byte	0x03, 0x5f
        /*0042*/ 	.short	0x0101


	//----- nvinfo : EIATTR_VRC_CTA_INIT_COUNT
	.align		4
        /*0044*/ 	.byte	0x02, 0x4a
	.zero		1
	.zero		1


	//----- nvinfo : EIATTR_EXIT_INSTR_OFFSETS
	.align		4
        /*0048*/ 	.byte	0x04, 0x1c
        /*004a*/ 	.short	(.L_1567 - .L_1566)


	//   ....[0]....
.L_1566:
        /*004c*/ 	.word	0x000000f0


	//----- nvinfo : EIATTR_CBANK_PARAM_SIZE
	.align		4
.L_1567:
        /*0050*/ 	.byte	0x03, 0x19
        /*0052*/ 	.short	0x0010


	//----- nvinfo : EIATTR_PARAM_CBANK
	.align		4
        /*0054*/ 	.byte	0x04, 0x0a
        /*0056*/ 	.short	(.L_1569 - .L_1568)
	.align		4
.L_1568:
        /*0058*/ 	.word	index@(.nv.constant0._Z10vabsdiffu2Pjjj)
        /*005c*/ 	.short	0x0380
        /*005e*/ 	.short	0x0010


	//----- nvinfo : EIATTR_SW_WAR
	.align		4
.L_1569:
        /*0060*/ 	.byte	0x04, 0x36
        /*0062*/ 	.short	(.L_1571 - .L_1570)
.L_1570:
        /*0064*/ 	.word	0x00000008
.L_1571:


//--------------------- .nv.info._Z10vabsdiffs4Pjjj --------------------------
	.section	.nv.info._Z10vabsdiffs4Pjjj,"",@"SHT_CUDA_INFO"
	.sectionflags	@""
	.align	4


	//----- nvinfo : EIATTR_CUDA_API_VERSION
	.align		4
        /*0000*/ 	.byte	0x04, 0x37
        /*0002*/ 	.short	(.L_1573 - .L_1572)
.L_1572:
        /*0004*/ 	.word	0x00000082


	//----- nvinfo : EIATTR_KPARAM_INFO
	.align		4
.L_1573:
        /*0008*/ 	.byte	0x04, 0x17
        /*000a*/ 	.short	(.L_1575 - .L_1574)
.L_1574:
        /*000c*/ 	.word	0x00000000
        /*0010*/ 	.short	0x0002
        /*0012*/ 	.short	0x000c
        /*0014*/ 	.byte	0x00, 0xf0, 0x11, 0x00


	//----- nvinfo : EIATTR_KPARAM_INFO
	.align		4
.L_1575:
        /*0018*/ 	.byte	0x04, 0x17
        /*001a*/ 	.short	(.L_1577 - .L_1576)
.L_1576:
        /*001c*/ 	.word	0x00000000
        /*0020*/ 	.short	0x0001
        /*0022*/ 	.short	0x0008
        /*0024*/ 	.byte	0x00, 0xf0, 0x11, 0x00


	//----- nvinfo : EIATTR_KPARAM_INFO
	.align		4
.L_1577:
        /*0028*/ 	.byte	0x04, 0x17
        /*002a*/ 	.short	(.L_1579 - .L_1578)
.L_1578:
        /*002c*/ 	.word	0x00000000
        /*0030*/ 	.short	0x0000
        /*0032*/ 	.short	0x0000
        /*0034*/ 	.byte	0x00, 0xf5, 0x21, 0x00


	//----- nvinfo : EIATTR_SPARSE_MMA_MASK
	.align		4
.L_1579:
        /*0038*/ 	.byte	0x03, 0x50
        /*003a*/ 	.short	0x0000


	//----- nvinfo : EIATTR_MAXREG_COUNT
	.align		4
        /*003c*/ 	.byte	0x03, 0x1b
        /*003e*/ 	.short	0x00ff


	//----- nvinfo : EIATTR_MERCURY_ISA_VERSION
	.align		4
        /*0040*/ 	.byte	0x03, 0x5f
        /*0042*/ 	.short	0x0101


	//----- nvinfo : EIATTR_VRC_CTA_INIT_COUNT
	.align		4
        /*0044*/ 	.byte	0x02, 0x4a
	.zero		1
	.zero		1


	//----- nvinfo : EIATTR_EXIT_INSTR_OFFSETS
	.align		4
        /*0048*/ 	.byte	0x04, 0x1c
        /*004a*/ 	.short	(.L_1581 - .L_1580)


	//   ....[0]....
.L_1580:
        /*004c*/ 	.word	0x00000080


	//----- nvinfo : EIATTR_CBANK_PARAM_SIZE
	.align		4
.L_1581:
        /*0050*/ 	.byte	0x03, 0x19
        /*0052*/ 	.short	0x0010


	//----- nvinfo : EIATTR_PARAM_CBANK
	.align		4
        /*0054*/ 	.byte	0x04, 0x0a
        /*0056*/ 	.short	(.L_1583 - .L_1582)
	.align		4
.L_1582:
        /*0058*/ 	.word	index@(.nv.constant0._Z10vabsdiffs4Pjjj)
        /*005c*/ 	.short	0x0380
        /*005e*/ 	.short	0x0010


	//----- nvinfo : EIATTR_SW_WAR
	.align		4
.L_1583:
        /*0060*/ 	.byte	0x04, 0x36
        /*0062*/ 	.short	(.L_1585 - .L_1584)
.L_1584:
        /*0064*/ 	.word	0x00000008
.L_1585:


//--------------------- .nv.info._Z10vabsdiffs2Pjjj --------------------------
	.section	.nv.info._Z10vabsdiffs2Pjjj,"",@"SHT_CUDA_INFO"
	.sectionflags	@""
	.align	4


	//----- nvinfo : EIATTR_CUDA_API_VERSION
	.align		4
        /*0000*/ 	.byte	0x04, 0x37
        /*0002*/ 	.short	(.L_1587 - .L_1586)
.L_1586:
        /*0004*/ 	.word	0x00000082


	//----- nvinfo : EIATTR_KPARAM_INFO
	.align		4
.L_1587:
        /*0008*/ 	.byte	0x04, 0x17
        /*000a*/ 	.short	(.L_1589 - .L_1588)
.L_1588:
        /*000c*/ 	.word	0x00000000
        /*0010*/ 	.short	0x0002
        /*0012*/ 	.short	0x000c
        /*0014*/ 	.byte	0x00, 0xf0, 0x11, 0x00


	//----- nvinfo : EIATTR_KPARAM_INFO
	.align		4
.L_1589:
        /*0018*/ 	.byte	0x04, 0x17
        /*001a*/ 	.short	(.L_1591 - .L_1590)
.L_1590:
        /*001c*/ 	.word	0x00000000
        /*0020*/ 	.short	0x0001
        /*0022*/ 	.short	0x0008
        /*0024*/ 	.byte	0x00, 0xf0, 0x11, 0x00


	//----- nvinfo : EIATTR_KPARAM_INFO
	.align		4
.L_1591:
        /*0028*/ 	.byte	0x04, 0x17
        /*002a*/ 	.short	(.L_1593 - .L_1592)
.L_1592:
        /*002c*/ 	.word	0x00000000
        /*0030*/ 	.short	0x0000
        /*0032*/ 	.short	0x0000
        /*0034*/ 	.byte	0x00, 0xf5, 0x21, 0x00


	//----- nvinfo : EIATTR_SPARSE_MMA_MASK
	.align		4
.L_1593:
        /*0038*/ 	.byte	0x03, 0x50
        /*003a*/ 	.short	0x0000


	//----- nvinfo : EIATTR_MAXREG_COUNT
	.align		4
        /*003c*/ 	.byte	0x03, 0x1b
        /*003e*/ 	.short	0x00ff


	//----- nvinfo : EIATTR_MERCURY_ISA_VERSION
	.align		4
        /*0040*/ 	.byte	0x03, 0x5f
        /*0042*/ 	.short	0x0101


	//----- nvinfo : EIATTR_VRC_CTA_INIT_COUNT
	.align		4
        /*0044*/ 	.byte	0x02, 0x4a
	.zero		1
	.zero		1


	//----- nvinfo : EIATTR_EXIT_INSTR_OFFSETS
	.align		4
        /*0048*/ 	.byte	0x04, 0x1c
        /*004a*/ 	.short	(.L_1595 - .L_1594)


	//   ....[0]....
.L_1594:
        /*004c*/ 	.word	0x00000130


	//----- nvinfo : EIATTR_CBANK_PARAM_SIZE
	.align		4
.L_1595:
        /*0050*/ 	.byte	0x03, 0x19
        /*0052*/ 	.short	0x0010


	//----- nvinfo : EIATTR_PARAM_CBANK
	.align		4
        /*0054*/ 	.byte	0x04, 0x0a
        /*0056*/ 	.short	(.L_1597 - .L_1596)
	.align		4
.L_1596:
        /*0058*/ 	.word	index@(.nv.constant0._Z10vabsdiffs2Pjjj)
        /*005c*/ 	.short	0x0380
        /*005e*/ 	.short	0x0010


	//----- nvinfo : EIATTR_SW_WAR
	.align		4
.L_1597:
        /*0060*/ 	.byte	0x04, 0x36
        /*0062*/ 	.short	(.L_1599 - .L_1598)
.L_1598:
        /*0064*/ 	.word	0x00000008
.L_1599:


//--------------------- .nv.info._Z5vabs4Pjj      --------------------------
	.section	.nv.info._Z5vabs4Pjj,"",@"SHT_CUDA_INFO"
	.sectionflags	@""
	.align	4


	//----- nvinfo : EIATTR_CUDA_API_VERSION
	.align		4
        /*0000*/ 	.byte	0x04, 0x37
        /*0002*/ 	.short	(.L_1601 - .L_1600)
.L_1600:
        /*0004*/ 	.word	0x00000082


	//----- nvinfo : EIATTR_KPARAM_INFO
	.align		4
.L_1601:
        /*0008*/ 	.byte	0x04, 0x17
        /*000a*/ 	.short	(.L_1603 - .L_1602)
.L_1602:
        /*000c*/ 	.word	0x00000000
        /*0010*/ 	.short	0x0001
        /*0012*/ 	.short	0x0008
        /*0014*/ 	.byte	0x00, 0xf0, 0x11, 0x00


	//----- nvinfo : EIATTR_KPARAM_INFO
	.align		4
.L_1603:
        /*0018*/ 	.byte	0x04, 0x17
        /*001a*/ 	.short	(.L_1605 - .L_1604)
.L_1604:
        /*001c*/ 	.word	0x00000000
        /*0020*/ 	.short	0x0000
        /*0022*/ 	.short	0x0000
        /*0024*/ 	.byte	0x00, 0xf5, 0x21, 0x00


	//----- nvinfo : EIATTR_SPARSE_MMA_MASK
	.align		4
.L_1605:
        /*0028*/ 	.byte	0x03, 0x50
        /*002a*/ 	.short	0x0000


	//----- nvinfo : EIATTR_MAXREG_COUNT
	.align		4
        /*002c*/ 	.byte	0x03, 0x1b
        /*002e*/ 	.short	0x00ff


	//----- nvinfo : EIATTR_MERCURY_ISA_VERSION
	.align		4
        /*0030*/ 	.byte	0x03, 0x5f
        /*0032*/ 	.short	0x0101


	//----- nvinfo : EIATTR_VRC_CTA_INIT_COUNT
	.align		4
        /*0034*/ 	.byte	0x02, 0x4a
	.zero		1
	.zero		1


	//----- nvinfo : EIATTR_EXIT_INSTR_OFFSETS
	.align		4
        /*0038*/ 	.byte	0x04, 0x1c
        /*003a*/ 	.short	(.L_1607 - .L_1606)


	//   ....[0]....
.L_1606:
        /*003c*/ 	.word	0x00000080


	//----- nvinfo : EIATTR_CBANK_PARAM_SIZE
	.align		4
.L_1607:
        /*0040*/ 	.byte	0x03, 0x19
        /*0042*/ 	.short	0x000c


	//----- nvinfo : EIATTR_PARAM_CBANK
	.align		4
        /*0044*/ 	.byte	0x04, 0x0a
        /*0046*/ 	.short	(.L_1609 - .L_1608)
	.align		4
.L_1608:
        /*0048*/ 	.word	index@(.nv.constant0._Z5vabs4Pjj)
        /*004c*/ 	.short	0x0380
        /*004e*/ 	.short	0x000c


	//----- nvinfo : EIATTR_SW_WAR
	.align		4
.L_1609:
        /*0050*/ 	.byte	0x04, 0x36
        /*0052*/ 	.short	(.L_1611 - .L_1610)
.L_1610:
        /*0054*/ 	.word	0x00000008
.L_1611:


//--------------------- .nv.info._Z5vabs2Pjj      --------------------------
	.section	.nv.info._Z5vabs2Pjj,"",@"SHT_CUDA_INFO"
	.sectionflags	@""
	.align	4


	//----- nvinfo : EIATTR_CUDA_API_VERSION
	.align		4
        /*0000*/ 	.byte	0x04, 0x37
        /*0002*/ 	.short	(.L_1613 - .L_1612)
.L_1612:
        /*0004*/ 	.word	0x00000082


	//----- nvinfo : EIATTR_KPARAM_INFO
	.align		4
.L_1613:
        /*0008*/ 	.byte	0x04, 0x17
        /*000a*/ 	.short	(.L_1615 - .L_1614)
.L_1614:
        /*000c*/ 	.word	0x00000000
        /*0010*/ 	.short	0x0001
        /*0012*/ 	.short	0x0008
        /*0014*/ 	.byte	0x00, 0xf0, 0x11, 0x00


	//----- nvinfo : EIATTR_KPARAM_INFO
	.align		4
.L_1615:
        /*0018*/ 	.byte	0x04, 0x17
        /*001a*/ 	.short	(.L_1617 - .L_1616)
.L_1616:
        /*001c*/ 	.word	0x00000000
        /*0020*/ 	.short	0x0000
        /*0022*/ 	.short	0x0000
        /*0024*/ 	.byte	0x00, 0xf5, 0x21, 0x00


	//----- nvinfo : EIATTR_SPARSE_MMA_MASK
	.align		4
.L_1617:
        /*0028*/ 	.byte	0x03, 0x50
        /*002a*/ 	.short	0x0000


	//----- nvinfo : EIATTR_MAXREG_COUNT
	.align		4
        /*002c*/ 	.byte	0x03, 0x1b
        /*002e*/ 	.short	0x00ff


	//----- nvinfo : EIATTR_MERCURY_ISA_VERSION
	.align		4
        /*0030*/ 	.byte	0x03, 0x5f
        /*0032*/ 	.short	0x0101


	//----- nvinfo : EIATTR_VRC_CTA_INIT_COUNT
	.align		4
        /*0034*/ 	.byte	0x02, 0x4a
	.zero		1
	.zero		1


	//----- nvinfo : EIATTR_EXIT_INSTR_OFFSETS
	.align		4
        /*0038*/ 	.byte	0x04, 0x1c
        /*003a*/ 	.short	(.L_1619 - .L_1618)


	//   ....[0]....
.L_1618:
        /*003c*/ 	.word	0x00000090


	//----- nvinfo : EIATTR_CBANK_PARAM_SIZE
	.align		4
.L_1619:
        /*0040*/ 	.byte	0x03, 0x19
        /*0042*/ 	.short	0x000c


	//----- nvinfo : EIATTR_PARAM_CBANK
	.align		4
        /*0044*/ 	.byte	0x04, 0x0a
        /*0046*/ 	.short	(.L_1621 - .L_1620)
	.align		4
.L_1620:
        /*0048*/ 	.word	index@(.nv.constant0._Z5vabs2Pjj)
        /*004c*/ 	.short	0x0380
        /*004e*/ 	.short	0x000c


	//----- nvinfo : EIATTR_SW_WAR
	.align		4
.L_1621:
        /*0050*/ 	.byte	0x04, 0x36
        /*0052*/ 	.short	(.L_1623 - .L_1622)
.L_1622:
        /*0054*/ 	.word	0x00000008
.L_1623:


//--------------------- .nv.callgraph             --------------------------
	.section	.nv.callgraph,"",@"SHT_CUDA_CALLGRAPH"
	.align	4
	.sectionentsize	8
	.align		4
        /*0000*/ 	.word	0x00000000
	.align		4
        /*0004*/ 	.word	0xffffffff
	.align		4
        /*0008*/ 	.word	0x00000000
	.align		4
        /*000c*/ 	.word	0xfffffffe
	.align		4
        /*0010*/ 	.word	0x00000000
	.align		4
        /*0014*/ 	.word	0xfffffffd
	.align		4
        /*0018*/ 	.word	0x00000000
	.align		4
        /*001c*/ 	.word	0xfffffffc


//--------------------- .text._Z7vsubus4Pjjj      --------------------------
	.section	.text._Z7vsubus4Pjjj,"ax",@progbits
	.align	128
        .global         _Z7vsubus4Pjjj
        .type           _Z7vsubus4Pjjj,@function
        .size           _Z7vsubus4Pjjj,(.L_x_82 - _Z7vsubus4Pjjj)
        .other          _Z7vsubus4Pjjj,@"STO_CUDA_ENTRY STV_DEFAULT"
_Z7vsubus4Pjjj:
.text._Z7vsubus4Pjjj:
[----:B------:R-:W-:Y:S08]  /*0000*/  LDC R1, c[0x0][0x37c] ;  /* 0x0000df00ff017b82 */ /* 0x000ff00000000800 */
[----:B------:R-:W0:Y:S01]  /*0010*/  LDC.64 R6, c[0x0][0x388] ;  /* 0x0000e200ff067b82 */ /* 0x000e220000000a00 */
[----:B------:R-:W1:Y:S07]  /*0020*/  LDCU.64 UR4, c[0x0][0x358] ;  /* 0x00006b00ff0477ac */ /* 0x000e6e0008000a00 */
[----:B------:R-:W1:Y:S01]  /*0030*/  LDC.64 R2, c[0x0][0x380] ;  /* 0x0000e000ff027b82 */ /* 0x000e620000000a00 */
[----:B0-----:R-:W-:-:S02]  /*0040*/  LOP3.LUT R0, R6, 0x80808080, RZ, 0xfc, !PT ;  /* 0x8080808006007812 */ /* 0x001fc400078efcff */
[----:B------:R-:W-:-:S05]  /*0050*/  LOP3.LUT R5, R7, 0x7f7f7f7f, RZ, 0xc0, !PT ;  /* 0x7f7f7f7f07057812 */ /* 0x000fca00078ec0ff */
[----:B------:R-:W-:Y:S01]  /*0060*/  IMAD.IADD R0, R0, 0x1, -R5 ;  /* 0x0000000100007824 */ /* 0x000fe200078e0a05 */
[----:B------:R-:W-:-:S04]  /*0070*/  LOP3.LUT R5, R7, 0x80808080, R6, 0x48, !PT ;  /* 0x8080808007057812 */ /* 0x000fc800078e4806 */
[----:B------:R-:W-:Y:S02]  /*0080*/  LOP3.LUT R4, R7, R6, R0, 0x8e, !PT ;  /* 0x0000000607047212 */ /* 0x000fe400078e8e00 */
[----:B------:R-:W-:Y:S02]  /*0090*/  LOP3.LUT R5, R0, 0x80808080, R5, 0x96, !PT ;  /* 0x8080808000057812 */ /* 0x000fe400078e9605 */
[----:B------:R-:W-:-:S04]  /*00a0*/  PRMT R4, R4, 0xba98, RZ ;  /* 0x0000ba9804047816 */ /* 0x000fc800000000ff */
[----:B------:R-:W-:-:S05]  /*00b0*/  LOP3.LUT R5, R4, R5, RZ, 0xc0, !PT ;  /* 0x0000000504057212 */ /* 0x000fca00078ec0ff */
[----:B-1----:R-:W-:Y:S01]  /*00c0*/  STG.E desc[UR4][R2.64], R5 ;  /* 0x0000000502007986 */ /* 0x002fe2000c101904 */
[----:B------:R-:W-:Y:S05]  /*00d0*/  EXIT ;  /* 0x000000000000794d */ /* 0x000fea0003800000 */
.L_x_0:
[----:B------:R-:W-:-:S00]  /*00e0*/  BRA `(.L_x_0) ;  /* 0xfffffffc00fc7947 */ /* 0x000fc0000383ffff */
[----:B------:R-:W-:-:S00]  /*00f0*/  NOP ;  /* 0x0000000000007918 */ /* 0x000fc00000000000 */
        /* <DEDUP_REMOVED lines=8> */
.L_x_82:


//--------------------- .text._Z7vsubus2Pjjj      --------------------------
	.section	.text._Z7vsubus2Pjjj,"ax",@progbits
	.align	128
        .global         _Z7vsubus2Pjjj
        .type           _Z7vsubus2Pjjj,@function
        .size           _Z7vsubus2Pjjj,(.L_x_83 - _Z7vsubus2Pjjj)
        .other          _Z7vsubus2Pjjj,@"STO_CUDA_ENTRY STV_DEFAULT"
_Z7vsubus2Pjjj:
.text._Z7vsubus2Pjjj:
[----:B------:R-:W-:Y:S08]  /*0000*/  LDC R1, c[0x0][0x37c] ;  /* 0x0000df00ff017b82 */ /* 0x000ff00000000800 */
[----:B------:R-:W0:Y:S01]  /*0010*/  LDC.U16 R2, c[0x0][0x38e] ;  /* 0x0000e380ff027b82 */ /* 0x000e220000000400 */
[----:B------:R-:W1:Y:S07]  /*0020*/  LDCU.64 UR4, c[0x0][0x358] ;  /* 0x00006b00ff0477ac */ /* 0x000e6e0008000a00 */
[----:B------:R-:W2:Y:S08]  /*0030*/  LDC.U16 R0, c[0x0][0x38c] ;  /* 0x0000e300ff007b82 */ /* 0x000eb00000000400 */
[----:B------:R-:W3:Y:S08]  /*0040*/  LDC R4, c[0x0][0x388] ;  /* 0x0000e200ff047b82 */ /* 0x000ef00000000800 */
[----:B------:R-:W4:Y:S01]  /*0050*/  LDC.64 R6, c[0x0][0x388] ;  /* 0x0000e200ff067b82 */ /* 0x000f220000000a00 */
[----:B0-----:R-:W-:-:S05]  /*0060*/  IMAD.MOV R2, RZ, RZ, -R2 ;  /* 0x000000ffff027224 */ /* 0x001fca00078e0a02 */
[----:B------:R-:W-:Y:S01]  /*0070*/  PRMT R2, R2, 0x7710, RZ ;  /* 0x0000771002027816 */ /* 0x000fe200000000ff */
[----:B--2---:R-:W-:-:S05]  /*0080*/  IMAD.MOV R0, RZ, RZ, -R0 ;  /* 0x000000ffff007224 */ /* 0x004fca00078e0a00 */
[----:B------:R-:W-:-:S04]  /*0090*/  PRMT R0, R0, 0x7710, RZ ;  /* 0x0000771000007816 */ /* 0x000fc800000000ff */
[----:B------:R-:W-:Y:S02]  /*00a0*/  PRMT R0, R0, 0x5410, R2 ;  /* 0x0000541000007816 */ /* 0x000fe40000000002 */
[----:B------:R-:W1:Y:S03]  /*00b0*/  LDC.64 R2, c[0x0][0x380] ;  /* 0x0000e000ff027b82 */ /* 0x000e660000000a00 */
[----:B---3--:R-:W-:-:S05]  /*00c0*/  VIADD.16x2 R0, R0, R4 ;  /* 0x0000000400007236 */ /* 0x008fca0000000200 */
[----:B----4-:R-:W-:-:S04]  /*00d0*/  LOP3.LUT R4, R6, R7, R0, 0x8e, !PT ;  /* 0x0000000706047212 */ /* 0x010fc800078e8e00 */
[----:B------:R-:W-:-:S04]  /*00e0*/  PRMT R5, R4, 0xbb99, RZ ;  /* 0x0000bb9904057816 */ /* 0x000fc800000000ff */
[----:B------:R-:W-:-:S05]  /*00f0*/  LOP3.LUT R5, R0, R5, RZ, 0x30, !PT ;  /* 0x0000000500057212 */ /* 0x000fca00078e30ff */
[----:B-1----:R-:W-:Y:S01]  /*0100*/  STG.E desc[UR4][R2.64], R5 ;  /* 0x0000000502007986 */ /* 0x002fe2000c101904 */
[----:B------:R-:W-:Y:S05]  /*0110*/  EXIT ;  /* 0x000000000000794d */ /* 0x000fea0003800000 */
.L_x_1:
        /* <DEDUP_REMOVED lines=14> */
.L_x_83:


//--------------------- .text._Z7vsubss4Pjjj      --------------------------
	.section	.text._Z7vsubss4Pjjj,"ax",@progbits
	.align	128
        .global         _Z7vsubss4Pjjj
        .type           _Z7vsubss4Pjjj,@function
        .size           _Z7vsubss4Pjjj,(.L_x_84 - _Z7vsubss4Pjjj)
        .other          _Z7vsubss4Pjjj,@"STO_CUDA_ENTRY STV_DEFAULT"
_Z7vsubss4Pjjj:
.text._Z7vsubss4Pjjj:
[----:B------:R-:W-:Y:S08]  /*0000*/  LDC R1, c[0x0][0x37c] ;  /* 0x0000df00ff017b82 */ /* 0x000ff00000000800 */
[----:B------:R-:W0:Y:S01]  /*0010*/  LDC.64 R6, c[0x0][0x388] ;  /* 0x0000e200ff067b82 */ /* 0x000e220000000a00 */
[----:B------:R-:W1:Y:S01]  /*0020*/  LDCU.64 UR4, c[0x0][0x358] ;  /* 0x00006b00ff0477ac */ /* 0x000e620008000a00 */
[----:B0-----:R-:W-:-:S02]  /*0030*/  LOP3.LUT R0, R6, 0x80808080, RZ, 0xfc, !PT ;  /* 0x8080808006007812 */ /* 0x001fc400078efcff */
[C---:B------:R-:W-:Y:S02]  /*0040*/  LOP3.LUT R3, R7.reuse, 0x7f7f7f7f, RZ, 0xc0, !PT ;  /* 0x7f7f7f7f07037812 */ /* 0x040fe400078ec0ff */
[----:B------:R-:W-:-:S03]  /*0050*/  LOP3.LUT R4, R7, 0x80808080, R6, 0x48, !PT ;  /* 0x8080808007047812 */ /* 0x000fc600078e4806 */
[----:B------:R-:W-:Y:S02]  /*0060*/  IMAD.IADD R5, R0, 0x1, -R3 ;  /* 0x0000000100057824 */ /* 0x000fe400078e0a03 */
[----:B------:R-:W1:Y:S03]  /*0070*/  LDC.64 R2, c[0x0][0x380] ;  /* 0x0000e000ff027b82 */ /* 0x000e660000000a00 */
[----:B------:R-:W-:-:S04]  /*0080*/  LOP3.LUT R4, R5, 0x80808080, R4, 0x96, !PT ;  /* 0x8080808005047812 */ /* 0x000fc800078e9604 */
[----:B------:R-:W-:Y:S02]  /*0090*/  LOP3.LUT R0, R7, R6, R4, 0x24, !PT ;  /* 0x0000000607007212 */ /* 0x000fe400078e2404 */
[----:B------:R-:W-:Y:S02]  /*00a0*/  PRMT R6, R6, 0xba98, RZ ;  /* 0x0000ba9806067816 */ /* 0x000fe400000000ff */
[----:B------:R-:W-:-:S04]  /*00b0*/  PRMT R5, R0, 0xba98, RZ ;  /* 0x0000ba9800057816 */ /* 0x000fc800000000ff */
[----:B------:R-:W-:-:S04]  /*00c0*/  LOP3.LUT R6, R5, 0x7f7f7f7f, R6, 0x60, !PT ;  /* 0x7f7f7f7f05067812 */ /* 0x000fc800078e6006 */
[----:B------:R-:W-:-:S05]  /*00d0*/  LOP3.LUT R5, R6, R4, R5, 0xf4, !PT ;  /* 0x0000000406057212 */ /* 0x000fca00078ef405 */
[----:B-1----:R-:W-:Y:S01]  /*00e0*/  STG.E desc[UR4][R2.64], R5 ;  /* 0x0000000502007986 */ /* 0x002fe2000c101904 */
[----:B------:R-:W-:Y:S05]  /*00f0*/  EXIT ;  /* 0x000000000000794d */ /* 0x000fea0003800000 */
.L_x_2:
        /* <DEDUP_REMOVED lines=16> */
.L_x_84:


//--------------------- .text._Z7vsubss2Pjjj      --------------------------
	.section	.text._Z7vsubss2Pjjj,"ax",@progbits
	.align	128
        .global         _Z7vsubss2Pjjj
        .type           _Z7vsubss2Pjjj,@function
        .size           _Z7vsubss2Pjjj,(.L_x_85 - _Z7vsubss2Pjjj)
        .other          _Z7vsubss2Pjjj,@"STO_CUDA_ENTRY STV_DEFAULT"
_Z7vsubss2Pjjj:
.text._Z7vsubss2Pjjj:
        /* <DEDUP_REMOVED lines=13> */
[----:B----4-:R-:W-:Y:S02]  /*00d0*/  LOP3.LUT R4, R7, R6, R0, 0x24, !PT ;  /* 0x0000000607047212 */ /* 0x010fe400078e2400 */
[----:B------:R-:W-:Y:S02]  /*00e0*/  PRMT R6, R6, 0xbb99, RZ ;  /* 0x0000bb9906067816 */ /* 0x000fe400000000ff */
[----:B------:R-:W-:-:S04]  /*00f0*/  PRMT R5, R4, 0xbb99, RZ ;  /* 0x0000bb9904057816 */ /* 0x000fc800000000ff */
[----:B------:R-:W-:-:S04]  /*0100*/  LOP3.LUT R6, R5, 0x7fff7fff, R6, 0x60, !PT ;  /* 0x7fff7fff05067812 */ /* 0x000fc800078e6006 */
[----:B------:R-:W-:-:S05]  /*0110*/  LOP3.LUT R5, R6, R0, R5, 0xf4, !PT ;  /* 0x0000000006057212 */ /* 0x000fca00078ef405 */
[----:B-1----:R-:W-:Y:S01]  /*0120*/  STG.E desc[UR4][R2.64], R5 ;  /* 0x0000000502007986 */ /* 0x002fe2000c101904 */
[----:B------:R-:W-:Y:S05]  /*0130*/  EXIT ;  /* 0x000000000000794d */ /* 0x000fea0003800000 */
.L_x_3:
        /* <DEDUP_REMOVED lines=12> */
.L_x_85:


//--------------------- .text._Z5vsub4Pjjj        --------------------------
	.section	.text._Z5vsub4Pjjj,"ax",@progbits
	.align	128
        .global         _Z5vsub4Pjjj
        .type           _Z5vsub4Pjjj,@function
        .size           _Z5vsub4Pjjj,(.L_x_86 - _Z5vsub4Pjjj)
        .other          _Z5vsub4Pjjj,@"STO_CUDA_ENTRY STV_DEFAULT"
_Z5vsub4Pjjj:
.text._Z5vsub4Pjjj:
[----:B------:R-:W-:Y:S08]  /*0000*/  LDC R1, c[0x0][0x37c] ;  /* 0x0000df00ff017b82 */ /* 0x000ff00000000800 */
[----:B------:R-:W0:Y:S01]  /*0010*/  LDC.64 R6, c[0x0][0x388] ;  /* 0x0000e200ff067b82 */ /* 0x000e220000000a00 */
[----:B------:R-:W1:Y:S07]  /*0020*/  LDCU.64 UR4, c[0x0][0x358] ;  /* 0x00006b00ff0477ac */ /* 0x000e6e0008000a00 */
[----:B------:R-:W1:Y:S01]  /*0030*/  LDC.64 R2, c[0x0][0x380] ;  /* 0x0000e000ff027b82 */ /* 0x000e620000000a00 */
[----:B0-----:R-:W-:-:S02]  /*0040*/  LOP3.LUT R0, R6, 0x80808080, RZ, 0xfc, !PT ;  /* 0x8080808006007812 */ /* 0x001fc400078efcff */
[C---:B------:R-:W-:Y:S02]  /*0050*/  LOP3.LUT R5, R7.reuse, 0x7f7f7f7f, RZ, 0xc0, !PT ;  /* 0x7f7f7f7f07057812 */ /* 0x040fe400078ec0ff */
[----:B------:R-:W-:-:S03]  /*0060*/  LOP3.LUT R4, R7, 0x80808080, R6, 0x48, !PT ;  /* 0x8080808007047812 */ /* 0x000fc600078e4806 */
[----:B------:R-:W-:-:S05]  /*0070*/  IMAD.IADD R5, R0, 0x1, -R5 ;  /* 0x0000000100057824 */ /* 0x000fca00078e0a05 */
[----:B------:R-:W-:-:S05]  /*0080*/  LOP3.LUT R5, R5, 0x80808080, R4, 0x96, !PT ;  /* 0x8080808005057812 */ /* 0x000fca00078e9604 */
[----:B-1----:R-:W-:Y:S01]  /*0090*/  STG.E desc[UR4][R2.64], R5 ;  /* 0x0000000502007986 */ /* 0x002fe2000c101904 */
[----:B------:R-:W-:Y:S05]  /*00a0*/  EXIT ;  /* 0x000000000000794d */ /* 0x000fea0003800000 */
.L_x_4:
        /* <DEDUP_REMOVED lines=13> */
.L_x_86:


//--------------------- .text._Z5vsub2Pjjj        --------------------------
	.section	.text._Z5vsub2Pjjj,"ax",@progbits
	.align	128
        .global         _Z5vsub2Pjjj
        .type           _Z5vsub2Pjjj,@function
        .size           _Z5vsub2Pjjj,(.L_x_87 - _Z5vsub2Pjjj)
        .other          _Z5vsub2Pjjj,@"STO_CUDA_ENTRY STV_DEFAULT"
_Z5vsub2Pjjj:
.text._Z5vsub2Pjjj:
[----:B------:R-:W-:Y:S08]  /*0000*/  LDC R1, c[0x0][0x37c] ;  /* 0x0000df00ff017b82 */ /* 0x000ff00000000800 */
[----:B------:R-:W0:Y:S01]  /*0010*/  LDC.U16 R0, c[0x0][0x38c] ;  /* 0x0000e300ff007b82 */ /* 0x000e220000000400 */
[----:B------:R-:W1:Y:S07]  /*0020*/  LDCU.64 UR4, c[0x0][0x358] ;  /* 0x00006b00ff0477ac */ /* 0x000e6e0008000a00 */
[----:B------:R-:W2:Y:S08]  /*0030*/  LDC.U16 R4, c[0x0][0x38e] ;  /* 0x0000e380ff047b82 */ /* 0x000eb00000000400 */
[----:B------:R-:W3:Y:S08]  /*0040*/  LDC R5, c[0x0][0x388] ;  /* 0x0000e200ff057b82 */ /* 0x000ef00000000800 */
[----:B------:R-:W1:Y:S01]  /*0050*/  LDC.64 R2, c[0x0][0x380] ;  /* 0x0000e000ff027b82 */ /* 0x000e620000000a00 */
[----:B0-----:R-:W-:-:S05]  /*0060*/  IMAD.MOV R0, RZ, RZ, -R0 ;  /* 0x000000ffff007224 */ /* 0x001fca00078e0a00 */
[----:B------:R-:W-:Y:S01]  /*0070*/  PRMT R0, R0, 0x7710, RZ ;  /* 0x0000771000007816 */ /* 0x000fe200000000ff */
[----:B--2---:R-:W-:-:S05]  /*0080*/  IMAD.MOV R4, RZ, RZ, -R4 ;  /* 0x000000ffff047224 */ /* 0x004fca00078e0a04 */
[----:B------:R-:W-:-:S04]  /*0090*/  PRMT R4, R4, 0x7710, RZ ;  /* 0x0000771004047816 */ /* 0x000fc800000000ff */
[----:B------:R-:W-:-:S05]  /*00a0*/  PRMT R0, R0, 0x5410, R4 ;  /* 0x0000541000007816 */ /* 0x000fca0000000004 */
[----:B---3--:R-:W-:-:S05]  /*00b0*/  VIADD.16x2 R5, R0, R5 ;  /* 0x0000000500057236 */ /* 0x008fca0000000200 */
[----:B-1----:R-:W-:Y:S01]  /*00c0*/  STG.E desc[UR4][R2.64], R5 ;  /* 0x0000000502007986 */ /* 0x002fe2000c101904 */
[----:B------:R-:W-:Y:S05]  /*00d0*/  EXIT ;  /* 0x000000000000794d */ /* 0x000fea0003800000 */
.L_x_5:
        /* <DEDUP_REMOVED lines=10> */
.L_x_87:


//--------------------- .text._Z7vsetne4Pjjj      --------------------------
	.section	.text._Z7vsetne4Pjjj,"ax",@progbits
	.align	128
        .global         _Z7vsetne4Pjjj
        .type           _Z7vsetne4Pjjj,@function
        .size           _Z7vsetne4Pjjj,(.L_x_88 - _Z7vsetne4Pjjj)
        .other          _Z7vsetne4Pjjj,@"STO_CUDA_ENTRY STV_DEFAULT"
_Z7vsetne4Pjjj:
.text._Z7vsetne4Pjjj:
[----:B------:R-:W-:Y:S08]  /*0000*/  LDC R1, c[0x0][0x37c] ;  /* 0x0000df00ff017b82 */ /* 0x000ff00000000800 */
[----:B------:R-:W0:Y:S01]  /*0010*/  LDC.64 R2, c[0x0][0x388] ;  /* 0x0000e200ff027b82 */ /* 0x000e220000000a00 */
[----:B------:R-:W1:Y:S01]  /*0020*/  LDCU.64 UR4, c[0x0][0x358] ;  /* 0x00006b00ff0477ac */ /* 0x000e620008000a00 */
[----:B0-----:R-:W-:-:S06]  /*0030*/  LOP3.LUT R0, R3, R2, RZ, 0x3c, !PT ;  /* 0x0000000203007212 */ /* 0x001fcc00078e3cff */
[----:B------:R-:W1:Y:S01]  /*0040*/  LDC.64 R2, c[0x0][0x380] ;  /* 0x0000e000ff027b82 */ /* 0x000e620000000a00 */
[----:B------:R-:W-:-:S05]  /*0050*/  LOP3.LUT R4, R0, 0x80808080, RZ, 0xfc, !PT ;  /* 0x8080808000047812 */ /* 0x000fca00078efcff */
[----:B------:R-:W-:-:S05]  /*0060*/  VIADD R5, R4, 0xfefefeff ;  /* 0xfefefeff04057836 */ /* 0x000fca0000000000 */
[----:B------:R-:W-:-:S04]  /*0070*/  LOP3.LUT R5, R5, R0, RZ, 0xfc, !PT ;  /* 0x0000000005057212 */ /* 0x000fc800078efcff */
[----:B------:R-:W-:-:S04]  /*0080*/  SHF.R.U32.HI R5, RZ, 0x7, R5 ;  /* 0x00000007ff057819 */ /* 0x000fc80000011605 */
[----:B------:R-:W-:-:S05]  /*0090*/  LOP3.LUT R5, R5, 0x1010101, RZ, 0xc0, !PT ;  /* 0x0101010105057812 */ /* 0x000fca00078ec0ff */
[----:B-1----:R-:W-:Y:S01]  /*00a0*/  STG.E desc[UR4][R2.64], R5 ;  /* 0x0000000502007986 */ /* 0x002fe2000c101904 */
[----:B------:R-:W-:Y:S05]  /*00b0*/  EXIT ;  /* 0x000000000000794d */ /* 0x000fea0003800000 */
.L_x_6:
        /* <DEDUP_REMOVED lines=12> */
.L_x_88:


//--------------------- .text._Z7vsetne2Pjjj      --------------------------
	.section	.text._Z7vsetne2Pjjj,"ax",@progbits
	.align	128
        .global         _Z7vsetne2Pjjj
        .type           _Z7vsetne2Pjjj,@function
        .size           _Z7vsetne2Pjjj,(.L_x_89 - _Z7vsetne2Pjjj)
        .other          _Z7vsetne2Pjjj,@"STO_CUDA_ENTRY STV_DEFAULT"
_Z7vsetne2Pjjj:
.text._Z7vsetne2Pjjj:
        /* <DEDUP_REMOVED lines=12> */
.L_x_7:
        /* <DEDUP_REMOVED lines=12> */
.L_x_89:


//--------------------- .text._Z8vsetltu4Pjjj     --------------------------
	.section	.text._Z8vsetltu4Pjjj,"ax",@progbits
	.align	128
        .global         _Z8vsetltu4Pjjj
        .type           _Z8vsetltu4Pjjj,@function
        .size           _Z8vsetltu4Pjjj,(.L_x_90 - _Z8vsetltu4Pjjj)
        .other          _Z8vsetltu4Pjjj,@"STO_CUDA_ENTRY STV_DEFAULT"
_Z8vsetltu4Pjjj:
.text._Z8vsetltu4Pjjj:
[----:B------:R-:W-:Y:S08]  /*0000*/  LDC R1, c[0x0][0x37c] ;  /* 0x0000df00ff017b82 */ /* 0x000ff00000000800 */
[----:B------:R-:W0:Y:S01]  /*0010*/  LDC.64 R6, c[0x0][0x388] ;  /* 0x0000e200ff067b82 */ /* 0x000e220000000a00 */
[----:B------:R-:W1:Y:S07]  /*0020*/  LDCU.64 UR4, c[0x0][0x358] ;  /* 0x00006b00ff0477ac */ /* 0x000e6e0008000a00 */
[----:B------:R-:W1:Y:S01]  /*0030*/  LDC.64 R2, c[0x0][0x380] ;  /* 0x0000e000ff027b82 */ /* 0x000e620000000a00 */
[----:B0-----:R-:W-:-:S02]  /*0040*/  LOP3.LUT R0, R7, 0x7f7f7f7f, RZ, 0xc0, !PT ;  /* 0x7f7f7f7f07007812 */ /* 0x001fc400078ec0ff */
[----:B------:R-:W-:-:S05]  /*0050*/  LOP3.LUT R5, R6, 0x7f7f7f7f, RZ, 0xc, !PT ;  /* 0x7f7f7f7f06057812 */ /* 0x000fca00078e0cff */
[----:B------:R-:W-:-:S05]  /*0060*/  IMAD.IADD R0, R0, 0x1, R5 ;  /* 0x0000000100007824 */ /* 0x000fca00078e0205 */
[----:B------:R-:W-:-:S04]  /*0070*/  LOP3.LUT R0, R7, R6, R0, 0xb2, !PT ;  /* 0x0000000607007212 */ /* 0x000fc800078eb200 */
[----:B------:R-:W-:-:S04]  /*0080*/  SHF.R.U32.HI R0, RZ, 0x7, R0 ;  /* 0x00000007ff007819 */ /* 0x000fc80000011600 */
[----:B------:R-:W-:-:S05]  /*0090*/  LOP3.LUT R5, R0, 0x1010101, RZ, 0xc0, !PT ;  /* 0x0101010100057812 */ /* 0x000fca00078ec0ff */
[----:B-1----:R-:W-:Y:S01]  /*00a0*/  STG.E desc[UR4][R2.64], R5 ;  /* 0x0000000502007986 */ /* 0x002fe2000c101904 */
[----:B------:R-:W-:Y:S05]  /*00b0*/  EXIT ;  /* 0x000000000000794d */ /* 0x000fea0003800000 */
.L_x_8:
        /* <DEDUP_REMOVED lines=12> */
.L_x_90:


//--------------------- .text._Z8vsetltu2Pjjj     --------------------------
	.section	.text._Z8vsetltu2Pjjj,"ax",@progbits
	.align	128
        .global         _Z8vsetltu2Pjjj
        .type           _Z8vsetltu2Pjjj,@function
        .size           _Z8vsetltu2Pjjj,(.L_x_91 - _Z8vsetltu2Pjjj)
        .other          _Z8vsetltu2Pjjj,@"STO_CUDA_ENTRY STV_DEFAULT"
_Z8vsetltu2Pjjj:
.text._Z8vsetltu2Pjjj:
        /* <DEDUP_REMOVED lines=12> */
.L_x_9:
        /* <DEDUP_REMOVED lines=12> */
.L_x_91:


//--------------------- .text._Z8vsetlts4Pjjj     --------------------------
	.section	.text._Z8vsetlts4Pjjj,"ax",@progbits
	.align	128
        .global         _Z8vsetlts4Pjjj
        .type           _Z8vsetlts4Pjjj,@function
        .size           _Z8vsetlts4Pjjj,(.L_x_92 - _Z8vsetlts4Pjjj)
        .other          _Z8vsetlts4Pjjj,@"STO_CUDA_ENTRY STV_DEFAULT"
_Z8vsetlts4Pjjj:
.text._Z8vsetlts4Pjjj:
        /* <DEDUP_REMOVED lines=12> */
.L_x_10:
        /* <DEDUP_REMOVED lines=12> */
.L_x_92:


//--------------------- .text._Z8vsetlts2Pjjj     --------------------------
	.section	.text._Z8vsetlts2Pjjj,"ax",@progbits
	.align	128
        .global         _Z8vsetlts2Pjjj
        .type           _Z8vsetlts2Pjjj,@function
        .size           _Z8vsetlts2Pjjj,(.L_x_93 - _Z8vsetlts2Pjjj)
        .other          _Z8vsetlts2Pjjj,@"STO_CUDA_ENTRY STV_DEFAULT"
_Z8vsetlts2Pjjj:
.text._Z8vsetlts2Pjjj:
        /* <DEDUP_REMOVED lines=12> */
.L_x_11:
        /* <DEDUP_REMOVED lines=12> */
.L_x_93:


//--------------------- .text._Z8vsetleu4Pjjj     --------------------------
	.section	.text._Z8vsetleu4Pjjj,"ax",@progbits
	.align	128
        .global         _Z8vsetleu4Pjjj
        .type           _Z8vsetleu4Pjjj,@function
        .size           _Z8vsetleu4Pjjj,(.L_x_94 - _Z8vsetleu4Pjjj)
        .other          _Z8vsetleu4Pjjj,@"STO_CUDA_ENTRY STV_DEFAULT"
_Z8vsetleu4Pjjj:
.text._Z8vsetleu4Pjjj:
        /* <DEDUP_REMOVED lines=12> */
.L_x_12:
        /* <DEDUP_REMOVED lines=12> */
.L_x_94:


//--------------------- .text._Z8vsetleu2Pjjj     --------------------------
	.section	.text._Z8vsetleu2Pjjj,"ax",@progbits
	.align	128
        .global         _Z8vsetleu2Pjjj
        .type           _Z8vsetleu2Pjjj,@function
        .size           _Z8vsetleu2Pjjj,(.L_x_95 - _Z8vsetleu2Pjjj)
        .other          _Z8vsetleu2Pjjj,@"STO_CUDA_ENTRY STV_DEFAULT"
_Z8vsetleu2Pjjj:
.text._Z8vsetleu2Pjjj:
        /* <DEDUP_REMOVED lines=12> */
.L_x_13:
        /* <DEDUP_REMOVED lines=12> */
.L_x_95:


//--------------------- .text._Z8vsetles4Pjjj     --------------------------
	.section	.text._Z8vsetles4Pjjj,"ax",@progbits
	.align	128
        .global         _Z8vsetles4Pjjj
        .type           _Z8vsetles4Pjjj,@function
        .size           _Z8vsetles4Pjjj,(.L_x_96 - _Z8vsetles4Pjjj)
        .other          _Z8vsetles4Pjjj,@"STO_CUDA_ENTRY STV_DEFAULT"
_Z8vsetles4Pjjj:
.text._Z8vsetles4Pjjj:
        /* <DEDUP_REMOVED lines=12> */
.L_x_14:
        /* <DEDUP_REMOVED lines=12> */
.L_x_96:


//--------------------- .text._Z8vsetles2Pjjj     --------------------------
	.section	.text._Z8vsetles2Pjjj,"ax",@progbits
	.align	128
        .global         _Z8vsetles2Pjjj
        .type           _Z8vsetles2Pjjj,@function
        .size           _Z8vsetles2Pjjj,(.L_x_97 - _Z8vsetles2Pjjj)
        .other          _Z8vsetles2Pjjj,@"STO_CUDA_ENTRY STV_DEFAULT"
_Z8vsetles2Pjjj:
.text._Z8vsetles2Pjjj:
        /* <DEDUP_REMOVED lines=12> */
.L_x_15:
        /* <DEDUP_REMOVED lines=12> */
.L_x_97:


//--------------------- .text._Z8vsetgtu4Pjjj     --------------------------
	.section	.text._Z8vsetgtu4Pjjj,"ax",@progbits
	.align	128
        .global         _Z8vsetgtu4Pjjj
        .type           _Z8vsetgtu4Pjjj,@function
        .size           _Z8vsetgtu4Pjjj,(.L_x_98 - _Z8vsetgtu4Pjjj)
        .other          _Z8vsetgtu4Pjjj,@"STO_CUDA_ENTRY STV_DEFAULT"
_Z8vsetgtu4Pjjj:
.text._Z8vsetgtu4Pjjj:
        /* <DEDUP_REMOVED lines=12> */
.L_x_16:
        /* <DEDUP_REMOVED lines=12> */
.L_x_98:


//--------------------- .text._Z8vsetgtu2Pjjj     --------------------------
	.section	.text._Z8vsetgtu2Pjjj,"ax",@progbits
	.align	128
        .global         _Z8vsetgtu2Pjjj
        .type           _Z8vsetgtu2Pjjj,@function
        .size           _Z8vsetgtu2Pjjj,(.L_x_99 - _Z8vsetgtu2Pjjj)
        .other          _Z8vsetgtu2Pjjj,@"STO_CUDA_ENTRY STV_DEFAULT"
_Z8vsetgtu2Pjjj:
.text._Z8vsetgtu2Pjjj:
        /* <DEDUP_REMOVED lines=12> */
.L_x_17:
        /* <DEDUP_REMOVED lines=12> */
.L_x_99:


//--------------------- .text._Z8vsetgts4Pjjj     --------------------------
	.section	.text._Z8vsetgts4Pjjj,"ax",@progbits
	.align	128
        .global         _Z8vsetgts4Pjjj
        .type           _Z8vsetgts4Pjjj,@function
        .size           _Z8vsetgts4Pjjj,(.L_x_100 - _Z8vsetgts4Pjjj)
        .other          _Z8vsetgts4Pjjj,@"STO_CUDA_ENTRY STV_DEFAULT"
_Z8vsetgts4Pjjj:
.text._Z8vsetgts4Pjjj:
        /* <DEDUP_REMOVED lines=12> */
.L_x_18:
        /* <DEDUP_REMOVED lines=12> */
.L_x_100:


//--------------------- .text._Z8vsetgts2Pjjj     --------------------------
	.section	.text._Z8vsetgts2Pjjj,"ax",@progbits
	.align	128
        .global         _Z8vsetgts2Pjjj
        .type           _Z8vsetgts2Pjjj,@function
        .size           _Z8vsetgts2Pjjj,(.L_x_101 - _Z8vsetgts2Pjjj)
        .other          _Z8vsetgts2Pjjj,@"STO_CUDA_ENTRY STV_DEFAULT"
_Z8vsetgts2Pjjj:
.text._Z8vsetgts2Pjjj:
        /* <DEDUP_REMOVED lines=12> */
.L_x_19:
        /* <DEDUP_REMOVED lines=12> */
.L_x_101:


//--------------------- .text._Z8vsetgeu4Pjjj     --------------------------
	.section	.text._Z8vsetgeu4Pjjj,"ax",@progbits
	.align	128
        .global         _Z8vsetgeu4Pjjj
        .type           _Z8vsetgeu4Pjjj,@function
        .size           _Z8vsetgeu4Pjjj,(.L_x_102 - _Z8vsetgeu4Pjjj)
        .other          _Z8vsetgeu4Pjjj,@"STO_CUDA_ENTRY STV_DEFAULT"
_Z8vsetgeu4Pjjj:
.text._Z8vsetgeu4Pjjj:
        /* <DEDUP_REMOVED lines=12> */
.L_x_20:
        /* <DEDUP_REMOVED lines=12> */
.L_x_102:


//--------------------- .text._Z8vsetgeu2Pjjj     --------------------------
	.section	.text._Z8vsetgeu2Pjjj,"ax",@progbits
	.align	128
        .global         _Z8vsetgeu2Pjjj
        .type           _Z8vsetgeu2Pjjj,@function
        .size           _Z8vsetgeu2Pjjj,(.L_x_103 - _Z8vsetgeu2Pjjj)
        .other          _Z8vsetgeu2Pjjj,@"STO_CUDA_ENTRY STV_DEFAULT"
_Z8vsetgeu2Pjjj:
.text._Z8vsetgeu2Pjjj:
        /* <DEDUP_REMOVED lines=12> */
.L_x_21:
        /* <DEDUP_REMOVED lines=12> */
.L_x_103:


//--------------------- .text._Z8vsetges4Pjjj     --------------------------
	.section	.text._Z8vsetges4Pjjj,"ax",@progbits
	.align	128
        .global         _Z8vsetges4Pjjj
        .type           _Z8vsetges4Pjjj,@function
        .size           _Z8vsetges4Pjjj,(.L_x_104 - _Z8vsetges4Pjjj)
        .other          _Z8vsetges4Pjjj,@"STO_CUDA_ENTRY STV_DEFAULT"
_Z8vsetges4Pjjj:
.text._Z8vsetges4Pjjj:
        /* <DEDUP_REMOVED lines=12> */
.L_x_22:
        /* <DEDUP_REMOVED lines=12> */
.L_x_104:


//--------------------- .text._Z8vsetges2Pjjj     --------------------------
	.section	.text._Z8vsetges2Pjjj,"ax",@progbits
	.align	128
        .global         _Z8vsetges2Pjjj
        .type           _Z8vsetges2Pjjj,@function
        .size           _Z8vsetges2Pjjj,(.L_x_105 - _Z8vsetges2Pjjj)
        .other          _Z8vsetges2Pjjj,@"STO_CUDA_ENTRY STV_DEFAULT"
_Z8vsetges2Pjjj:
.text._Z8vsetges2Pjjj:
        /* <DEDUP_REMOVED lines=12> */
.L_x_23:
        /* <DEDUP_REMOVED lines=12> */
.L_x_105:


//--------------------- .text._Z7vseteq4Pjjj      --------------------------
	.section	.text._Z7vseteq4Pjjj,"ax",@progbits
	.align	128
        .global         _Z7vseteq4Pjjj
        .type           _Z7vseteq4Pjjj,@function
        .size           _Z7vseteq4Pjjj,(.L_x_106 - _Z7vseteq4Pjjj)
        .other          _Z7vseteq4Pjjj,@"STO_CUDA_ENTRY STV_DEFAULT"
_Z7vseteq4Pjjj:
.text._Z7vseteq4Pjjj:
[----:B------:R-:W-:Y:S08]  /*0000*/  LDC R1, c[0x0][0x37c] ;  /* 0x0000df00ff017b82 */ /* 0x000ff00000000800 */
[----:B------:R-:W0:Y:S01]  /*0010*/  LDC.64 R2, c[0x0][0x388] ;  /* 0x0000e200ff027b82 */ /* 0x000e220000000a00 */
[----:B------:R-:W1:Y:S01]  /*0020*/  LDCU.64 UR4, c[0x0][0x358] ;  /* 0x00006b00ff0477ac */ /* 0x000e620008000a00 */
[----:B0-----:R-:W-:-:S06]  /*0030*/  LOP3.LUT R0, R3, R2, RZ, 0x3c, !PT ;  /* 0x0000000203007212 */ /* 0x001fcc00078e3cff */
[----:B------:R-:W1:Y:S01]  /*0040*/  LDC.64 R2, c[0x0][0x380] ;  /* 0x0000e000ff027b82 */ /* 0x000e620000000a00 */
[----:B------:R-:W-:-:S04]  /*0050*/  LOP3.LUT R4, R0, 0x80808080, RZ, 0xfc, !PT ;  /* 0x8080808000047812 */ /* 0x000fc800078efcff */
[----:B------:R-:W-:-:S04]  /*0060*/  IADD3 R5, PT, PT, -R4, 0x1010100, RZ ;  /* 0x0101010004057810 */ /* 0x000fc80007ffe1ff */
[----:B------:R-:W-:-:S04]  /*0070*/  LOP3.LUT R5, R5, R0, RZ, 0x30, !PT ;  /* 0x0000000005057212 */ /* 0x000fc800078e30ff */
[----:B------:R-:W-:-:S04]  /*0080*/  SHF.R.U32.HI R5, RZ, 0x7, R5 ;  /* 0x00000007ff057819 */ /* 0x000fc80000011605 */
[----:B------:R-:W-:-:S05]  /*0090*/  LOP3.LUT R5, R5, 0x1010101, RZ, 0xc0, !PT ;  /* 0x0101010105057812 */ /* 0x000fca00078ec0ff */
[----:B-1----:R-:W-:Y:S01]  /*00a0*/  STG.E desc[UR4][R2.64], R5 ;  /* 0x0000000502007986 */ /* 0x002fe2000c101904 */
[----:B------:R-:W-:Y:S05]  /*00b0*/  EXIT ;  /* 0x000000000000794d */ /* 0x000fea0003800000 */
.L_x_24:
        /* <DEDUP_REMOVED lines=12> */
.L_x_106:


//--------------------- .text._Z7vseteq2Pjjj      --------------------------
	.section	.text._Z7vseteq2Pjjj,"ax",@progbits
	.align	128
        .global         _Z7vseteq2Pjjj
        .type           _Z7vseteq2Pjjj,@function
        .size           _Z7vseteq2Pjjj,(.L_x_107 - _Z7vseteq2Pjjj)
        .other          _Z7vseteq2Pjjj,@"STO_CUDA_ENTRY STV_DEFAULT"
_Z7vseteq2Pjjj:
.text._Z7vseteq2Pjjj:
        /* <DEDUP_REMOVED lines=12> */
.L_x_25:
        /* <DEDUP_REMOVED lines=12> */
.L_x_107:


//--------------------- .text._Z6vsadu4Pjjj       --------------------------
	.section	.text._Z6vsadu4Pjjj,"ax",@progbits
	.align	128
        .global         _Z6vsadu4Pjjj
        .type           _Z6vsadu4Pjjj,@function
        .size           _Z6vsadu4Pjjj,(.L_x_108 - _Z6vsadu4Pjjj)
        .other          _Z6vsadu4Pjjj,@"STO_CUDA_ENTRY STV_DEFAULT"
_Z6vsadu4Pjjj:
.text._Z6vsadu4Pjjj:
[----:B------:R-:W-:Y:S08]  /*0000*/  LDC R1, c[0x0][0x37c] ;  /* 0x0000df00ff017b82 */ /* 0x000ff00000000800 */
[----:B------:R-:W0:Y:S01]  /*0010*/  LDC.64 R4, c[0x0][0x388] ;  /* 0x0000e200ff047b82 */ /* 0x000e220000000a00 */
[----:B------:R-:W1:Y:S07]  /*0020*/  LDCU.64 UR4, c[0x0][0x358] ;  /* 0x00006b00ff0477ac */ /* 0x000e6e0008000a00 */
[----:B------:R-:W1:Y:S01]  /*0030*/  LDC.64 R2, c[0x0][0x380] ;  /* 0x0000e000ff027b82 */ /* 0x000e620000000a00 */
[----:B0-----:R-:W-:-:S05]  /*0040*/  VABSDIFF4.U8.ACC R5, R4, R5, RZ ;  /* 0x0000000504057215 */ /* 0x001fca00000e08ff */
[----:B-1----:R-:W-:Y:S01]  /*0050*/  STG.E desc[UR4][R2.64], R5 ;  /* 0x0000000502007986 */ /* 0x002fe2000c101904 */
[----:B------:R-:W-:Y:S05]  /*0060*/  EXIT ;  /* 0x000000000000794d */ /* 0x000fea0003800000 */
.L_x_26:
        /* <DEDUP_REMOVED lines=9> */
.L_x_108:


//--------------------- .text._Z6vsadu2Pjjj       --------------------------
	.section	.text._Z6vsadu2Pjjj,"ax",@progbits
	.align	128
        .global         _Z6vsadu2Pjjj
        .type           _Z6vsadu2Pjjj,@function
        .size           _Z6vsadu2Pjjj,(.L_x_109 - _Z6vsadu2Pjjj)
        .other          _Z6vsadu2Pjjj,@"STO_CUDA_ENTRY STV_DEFAULT"
_Z6vsadu2Pjjj:
.text._Z6vsadu2Pjjj:
[----:B------:R-:W-:Y:S08]  /*0000*/  LDC R1, c[0x0][0x37c] ;  /* 0x0000df00ff017b82 */ /* 0x000ff00000000800 */
[----:B------:R-:W0:Y:S01]  /*0010*/  LDC.64 R8, c[0x0][0x388] ;  /* 0x0000e200ff087b82 */ /* 0x000e220000000a00 */
[----:B------:R-:W1:Y:S07]  /*0020*/  LDCU.64 UR4, c[0x0][0x358] ;  /* 0x00006b00ff0477ac */ /* 0x000e6e0008000a00 */
[----:B------:R-:W1:Y:S01]  /*0030*/  LDC.64 R2, c[0x0][0x380] ;  /* 0x0000e000ff027b82 */ /* 0x000e620000000a00 */
[----:B0-----:R-:W-:-:S02]  /*0040*/  PRMT R4, R8, 0x7654, R9 ;  /* 0x0000765408047816 */ /* 0x001fc40000000009 */
[C---:B------:R-:W-:Y:S02]  /*0050*/  PRMT R5, R8.reuse, 0x7710, RZ ;  /* 0x0000771008057816 */ /* 0x040fe400000000ff */
[--C-:B------:R-:W-:Y:S02]  /*0060*/  PRMT R6, RZ, 0x54, R9.reuse ;  /* 0x00000054ff067816 */ /* 0x100fe40000000009 */
[----:B------:R-:W-:Y:S02]  /*0070*/  PRMT R0, R8, 0x3210, R9 ;  /* 0x0000321008007816 */ /* 0x000fe40000000009 */
[----:B------:R-:W-:Y:S01]  /*0080*/  SHF.R.U32.HI R7, RZ, 0x10, R4 ;  /* 0x00000010ff077819 */ /* 0x000fe20000011604 */
[----:B------:R-:W-:-:S03]  /*0090*/  IMAD.IADD R5, R5, 0x1, -R6 ;  /* 0x0000000105057824 */ /* 0x000fc600078e0a06 */
[----:B------:R-:W-:Y:S02]  /*00a0*/  LEA.HI R0, R0, -R7, RZ, 0x10 ;  /* 0x8000000700007211 */ /* 0x000fe400078f80ff */
[----:B------:R-:W-:Y:S02]  /*00b0*/  IABS R5, R5 ;  /* 0x0000000500057213 */ /* 0x000fe40000000000 */
[----:B------:R-:W-:-:S05]  /*00c0*/  IABS R0, R0 ;  /* 0x0000000000007213 */ /* 0x000fca0000000000 */
[----:B------:R-:W-:-:S05]  /*00d0*/  IMAD.IADD R5, R5, 0x1, R0 ;  /* 0x0000000105057824 */ /* 0x000fca00078e0200 */
[----:B-1----:R-:W-:Y:S01]  /*00e0*/  STG.E desc[UR4][R2.64], R5 ;  /* 0x0000000502007986 */ /* 0x002fe2000c101904 */
[----:B------:R-:W-:Y:S05]  /*00f0*/  EXIT ;  /* 0x000000000000794d */ /* 0x000fea0003800000 */
.L_x_27:
        /* <DEDUP_REMOVED lines=16> */
.L_x_109:


//--------------------- .text._Z6vsads4Pjjj       --------------------------
	.section	.text._Z6vsads4Pjjj,"ax",@progbits
	.align	128
        .global         _Z6vsads4Pjjj
        .type           _Z6vsads4Pjjj,@function
        .size           _Z6vsads4Pjjj,(.L_x_110 - _Z6vsads4Pjjj)
        .other          _Z6vsads4Pjjj,@"STO_CUDA_ENTRY STV_DEFAULT"
_Z6vsads4Pjjj:
.text._Z6vsads4Pjjj:
[----:B------:R-:W-:Y:S08]  /*0000*/  LDC R1, c[0x0][0x37c] ;  /* 0x0000df00ff017b82 */ /* 0x000ff00000000800 */
[----:B------:R-:W0:Y:S01]  /*0010*/  LDC.64 R2, c[0x0][0x388] ;  /* 0x0000e200ff027b82 */ /* 0x000e220000000a00 */
[----:B------:R-:W1:Y:S01]  /*0020*/  LDCU.64 UR4, c[0x0][0x358] ;  /* 0x00006b00ff0477ac */ /* 0x000e620008000a00 */
[----:B0-----:R-:W-:-:S02]  /*0030*/  LOP3.LUT R0, R2, 0x80808080, RZ, 0x3c, !PT ;  /* 0x8080808002007812 */ /* 0x001fc400078e3cff */
[----:B------:R-:W-:-:S04]  /*0040*/  LOP3.LUT R3, R3, 0x80808080, RZ, 0x3c, !PT ;  /* 0x8080808003037812 */ /* 0x000fc800078e3cff */
[----:B------:R-:W-:Y:S02]  /*0050*/  VABSDIFF4.U8 R0, R0, R3, RZ ;  /* 0x0000000300007215 */ /* 0x000fe400000e00ff */
[----:B------:R-:W1:Y:S02]  /*0060*/  LDC.64 R2, c[0x0][0x380] ;  /* 0x0000e000ff027b82 */ /* 0x000e640000000a00 */
[----:B------:R-:W-:Y:S02]  /*0070*/  SHF.R.U32.HI R4, RZ, 0x8, R0 ;  /* 0x00000008ff047819 */ /* 0x000fe40000011600 */
[----:B------:R-:W-:Y:S02]  /*0080*/  LOP3.LUT R5, R0, 0xff00ff, RZ, 0xc0, !PT ;  /* 0x00ff00ff00057812 */ /* 0x000fe400078ec0ff */
[----:B------:R-:W-:-:S05]  /*0090*/  LOP3.LUT R4, R4, 0xff00ff, RZ, 0xc0, !PT ;  /* 0x00ff00ff04047812 */ /* 0x000fca00078ec0ff */
[----:B------:R-:W-:-:S05]  /*00a0*/  IMAD.IADD R4, R4, 0x1, R5 ;  /* 0x0000000104047824 */ /* 0x000fca00078e0205 */
[----:B------:R-:W-:-:S04]  /*00b0*/  LOP3.LUT R5, R4, 0x1ff, RZ, 0xc0, !PT ;  /* 0x000001ff04057812 */ /* 0x000fc800078ec0ff */
[----:B------:R-:W-:-:S05]  /*00c0*/  LEA.HI R5, R4, R5, RZ, 0x10 ;  /* 0x0000000504057211 */ /* 0x000fca00078f80ff */
[----:B-1----:R-:W-:Y:S01]  /*00d0*/  STG.E desc[UR4][R2.64], R5 ;  /* 0x0000000502007986 */ /* 0x002fe2000c101904 */
[----:B------:R-:W-:Y:S05]  /*00e0*/  EXIT ;  /* 0x000000000000794d */ /* 0x000fea0003800000 */
.L_x_28:
        /* <DEDUP_REMOVED lines=9> */
.L_x_110:


//--------------------- .text._Z6vsads2Pjjj       --------------------------
	.section	.text._Z6vsads2Pjjj,"ax",@progbits
	.align	128
        .global         _Z6vsads2Pjjj
        .type           _Z6vsads2Pjjj,@function
        .size           _Z6vsads2Pjjj,(.L_x_111 - _Z6vsads2Pjjj)
        .other          _Z6vsads2Pjjj,@"STO_CUDA_ENTRY STV_DEFAULT"
_Z6vsads2Pjjj:
.text._Z6vsads2Pjjj:
        /* <DEDUP_REMOVED lines=10> */
[----:B------:R-:W-:-:S05]  /*00a0*/  PRMT R0, R0, 0x5410, R2 ;  /* 0x0000541000007816 */ /* 0x000fca0000000002 */
[----:B---3--:R-:W-:Y:S02]  /*00b0*/  VIADD.16x2 R0, R0, R3 ;  /* 0x0000000300007236 */ /* 0x008fe40000000200 */
[----:B------:R-:W1:Y:S03]  /*00c0*/  LDC.64 R2, c[0x0][0x380] ;  /* 0x0000e000ff027b82 */ /* 0x000e660000000a00 */
[----:B----4-:R-:W-:-:S04]  /*00d0*/  LOP3.LUT R4, R0, R5, R4, 0xb2, !PT ;  /* 0x0000000500047212 */ /* 0x010fc800078eb204 */
[----:B------:R-:W-:-:S04]  /*00e0*/  PRMT R5, R4, 0xbb99, RZ ;  /* 0x0000bb9904057816 */ /* 0x000fc800000000ff */
[C---:B------:R-:W-:Y:S02]  /*00f0*/  LOP3.LUT R0, R5.reuse, R0, RZ, 0x3c, !PT ;  /* 0x0000000005007212 */ /* 0x040fe400078e3cff */
[----:B------:R-:W-:-:S05]  /*0100*/  LOP3.LUT R5, R5, 0x10001, RZ, 0xc0, !PT ;  /* 0x0001000105057812 */ /* 0x000fca00078ec0ff */
[----:B------:R-:W-:-:S05]  /*0110*/  IMAD.IADD R0, R0, 0x1, R5 ;  /* 0x0000000100007824 */ /* 0x000fca00078e0205 */
[----:B------:R-:W-:-:S04]  /*0120*/  LOP3.LUT R5, R0, 0xffff, RZ, 0xc0, !PT ;  /* 0x0000ffff00057812 */ /* 0x000fc800078ec0ff */
[----:B------:R-:W-:-:S05]  /*0130*/  LEA.HI R5, R0, R5, RZ, 0x10 ;  /* 0x0000000500057211 */ /* 0x000fca00078f80ff */
[----:B-1----:R-:W-:Y:S01]  /*0140*/  STG.E desc[UR4][R2.64], R5 ;  /* 0x0000000502007986 */ /* 0x002fe2000c101904 */
[----:B------:R-:W-:Y:S05]  /*0150*/  EXIT ;  /* 0x000000000000794d */ /* 0x000fea0003800000 */
.L_x_29:
        /* <DEDUP_REMOVED lines=10> */
.L_x_111:


//--------------------- .text._Z7vnegss4Pjj       --------------------------
	.section	.text._Z7vnegss4Pjj,"ax",@progbits
	.align	128
        .global         _Z7vnegss4Pjj
        .type           _Z7vnegss4Pjj,@function
        .size           _Z7vnegss4Pjj,(.L_x_112 - _Z7vnegss4Pjj)
        .other          _Z7vnegss4Pjj,@"STO_CUDA_ENTRY STV_DEFAULT"
_Z7vnegss4Pjj:
.text._Z7vnegss4Pjj:
[----:B------:R-:W-:Y:S08]  /*0000*/  LDC R1, c[0x0][0x37c] ;  /* 0x0000df00ff017b82 */ /* 0x000ff00000000800 */
[----:B------:R-:W0:Y:S01]  /*0010*/  LDC R5, c[0x0][0x388] ;  /* 0x0000e200ff057b82 */ /* 0x000e220000000800 */
[----:B------:R-:W1:Y:S07]  /*0020*/  LDCU.64 UR4, c[0x0][0x358] ;  /* 0x00006b00ff0477ac */ /* 0x000e6e0008000a00 */
[----:B------:R-:W1:Y:S01]  /*0030*/  LDC.64 R2, c[0x0][0x380] ;  /* 0x0000e000ff027b82 */ /* 0x000e620000000a00 */
[----:B0-----:R-:W-:-:S04]  /*0040*/  LOP3.LUT R0, R5, 0x7f7f7f7f, RZ, 0xc0, !PT ;  /* 0x7f7f7f7f05007812 */ /* 0x001fc800078ec0ff */
[----:B------:R-:W-:-:S04]  /*0050*/  IADD3 R0, PT, PT, -R0, -0x7f7f7f80, RZ ;  /* 0x8080808000007810 */ /* 0x000fc80007ffe1ff */
[----:B------:R-:W-:-:S04]  /*0060*/  LOP3.LUT R0, R0, 0x80808080, R5, 0xb4, !PT ;  /* 0x8080808000007812 */ /* 0x000fc800078eb405 */
[----:B------:R-:W-:-:S04]  /*0070*/  LOP3.LUT R4, R0, 0x80808080, R5, 0x80, !PT ;  /* 0x8080808000047812 */ /* 0x000fc800078e8005 */
[----:B------:R-:W-:-:S05]  /*0080*/  SHF.R.U32.HI R5, RZ, 0x7, R4 ;  /* 0x00000007ff057819 */ /* 0x000fca0000011604 */
[----:B------:R-:W-:-:S05]  /*0090*/  IMAD.IADD R5, R0, 0x1, -R5 ;  /* 0x0000000100057824 */ /* 0x000fca00078e0a05 */
[----:B-1----:R-:W-:Y:S01]  /*00a0*/  STG.E desc[UR4][R2.64], R5 ;  /* 0x0000000502007986 */ /* 0x002fe2000c101904 */
[----:B------:R-:W-:Y:S05]  /*00b0*/  EXIT ;  /* 0x000000000000794d */ /* 0x000fea0003800000 */
.L_x_30:
        /* <DEDUP_REMOVED lines=12> */
.L_x_112:


//--------------------- .text._Z7vnegss2Pjj       --------------------------
	.section	.text._Z7vnegss2Pjj,"ax",@progbits
	.align	128
        .global         _Z7vnegss2Pjj
        .type           _Z7vnegss2Pjj,@function
        .size           _Z7vnegss2Pjj,(.L_x_113 - _Z7vnegss2Pjj)
        .other          _Z7vnegss2Pjj,@"STO_CUDA_ENTRY STV_DEFAULT"
_Z7vnegss2Pjj:
.text._Z7vnegss2Pjj:
[----:B------:R-:W-:Y:S01]  /*0000*/  LDC R1, c[0x0][0x37c] ;  /* 0x0000df00ff017b82 */ /* 0x000fe20000000800 */
[----:B------:R-:W0:Y:S07]  /*0010*/  LDCU UR6, c[0x0][0x388] ;  /* 0x00007100ff0677ac */ /* 0x000e2e0008000800 */
[----:B------:R-:W1:Y:S01]  /*0020*/  LDC.64 R2, c[0x0][0x380] ;  /* 0x0000e000ff027b82 */ /* 0x000e620000000a00 */
[----:B------:R-:W1:Y:S01]  /*0030*/  LDCU.64 UR4, c[0x0][0x358] ;  /* 0x00006b00ff0477ac */ /* 0x000e620008000a00 */
[----:B0-----:R-:W-:-:S05]  /*0040*/  LOP3.LUT R0, RZ, UR6, RZ, 0x33, !PT ;  /* 0x00000006ff007c12 */ /* 0x001fca000f8e33ff */
[----:B------:R-:W-:-:S05]  /*0050*/  VIADD.16x2 R0, R0, 0x10001 ;  /* 0x0001000100007836 */ /* 0x000fca0000000200 */
[----:B------:R-:W-:-:S04]  /*0060*/  LOP3.LUT R4, R0, UR6, RZ, 0xc0, !PT ;  /* 0x0000000600047c12 */ /* 0x000fc8000f8ec0ff */
[----:B------:R-:W-:-:S04]  /*0070*/  SHF.R.U32.HI R4, RZ, 0xf, R4 ;  /* 0x0000000fff047819 */ /* 0x000fc80000011604 */
[----:B------:R-:W-:-:S05]  /*0080*/  LOP3.LUT R5, R4, 0x10001, RZ, 0xc0, !PT ;  /* 0x0001000104057812 */ /* 0x000fca00078ec0ff */
[----:B------:R-:W-:-:S05]  /*0090*/  IMAD.IADD R5, R0, 0x1, -R5 ;  /* 0x0000000100057824 */ /* 0x000fca00078e0a05 */
[----:B-1----:R-:W-:Y:S01]  /*00a0*/  STG.E desc[UR4][R2.64], R5 ;  /* 0x0000000502007986 */ /* 0x002fe2000c101904 */
[----:B------:R-:W-:Y:S05]  /*00b0*/  EXIT ;  /* 0x000000000000794d */ /* 0x000fea0003800000 */
.L_x_31:
        /* <DEDUP_REMOVED lines=12> */
.L_x_113:


//--------------------- .text._Z5vneg4Pjj         --------------------------
	.section	.text._Z5vneg4Pjj,"ax",@progbits
	.align	128
        .global         _Z5vneg4Pjj
        .type           _Z5vneg4Pjj,@function
        .size           _Z5vneg4Pjj,(.L_x_114 - _Z5vneg4Pjj)
        .other          _Z5vneg4Pjj,@"STO_CUDA_ENTRY STV_DEFAULT"
_Z5vneg4Pjj:
.text._Z5vneg4Pjj:
[----:B------:R-:W-:Y:S08]  /*0000*/  LDC R1, c[0x0][0x37c] ;  /* 0x0000df00ff017b82 */ /* 0x000ff00000000800 */
[----:B------:R-:W0:Y:S01]  /*0010*/  LDC R5, c[0x0][0x388] ;  /* 0x0000e200ff057b82 */ /* 0x000e220000000800 */
[----:B------:R-:W1:Y:S07]  /*0020*/  LDCU.64 UR4, c[0x0][0x358] ;  /* 0x00006b00ff0477ac */ /* 0x000e6e0008000a00 */
[----:B------:R-:W1:Y:S01]  /*0030*/  LDC.64 R2, c[0x0][0x380] ;  /* 0x0000e000ff027b82 */ /* 0x000e620000000a00 */
[----:B0-----:R-:W-:-:S04]  /*0040*/  LOP3.LUT R0, R5, 0x7f7f7f7f, RZ, 0xc0, !PT ;  /* 0x7f7f7f7f05007812 */ /* 0x001fc800078ec0ff */
[----:B------:R-:W-:-:S04]  /*0050*/  IADD3 R0, PT, PT, -R0, -0x7f7f7f80, RZ ;  /* 0x8080808000007810 */ /* 0x000fc80007ffe1ff */
[----:B------:R-:W-:-:S05]  /*0060*/  LOP3.LUT R5, R0, 0x80808080, R5, 0xb4, !PT ;  /* 0x8080808000057812 */ /* 0x000fca00078eb405 */
[----:B-1----:R-:W-:Y:S01]  /*0070*/  STG.E desc[UR4][R2.64], R5 ;  /* 0x0000000502007986 */ /* 0x002fe2000c101904 */
[----:B------:R-:W-:Y:S05]  /*0080*/  EXIT ;  /* 0x000000000000794d */ /* 0x000fea0003800000 */
.L_x_32:
        /* <DEDUP_REMOVED lines=15> */
.L_x_114:


//--------------------- .text._Z5vneg2Pjj         --------------------------
	.section	.text._Z5vneg2Pjj,"ax",@progbits
	.align	128
        .global         _Z5vneg2Pjj
        .type           _Z5vneg2Pjj,@function
        .size           _Z5vneg2Pjj,(.L_x_115 - _Z5vneg2Pjj)
        .other          _Z5vneg2Pjj,@"STO_CUDA_ENTRY STV_DEFAULT"
_Z5vneg2Pjj:
.text._Z5vneg2Pjj:
[----:B------:R-:W-:Y:S01]  /*0000*/  LDC R1, c[0x0][0x37c] ;  /* 0x0000df00ff017b82 */ /* 0x000fe20000000800 */
[----:B------:R-:W0:Y:S07]  /*0010*/  LDCU UR6, c[0x0][0x388] ;  /* 0x00007100ff0677ac */ /* 0x000e2e0008000800 */
[----:B------:R-:W1:Y:S01]  /*0020*/  LDC.64 R2, c[0x0][0x380] ;  /* 0x0000e000ff027b82 */ /* 0x000e620000000a00 */
[----:B------:R-:W1:Y:S01]  /*0030*/  LDCU.64 UR4, c[0x0][0x358] ;  /* 0x00006b00ff0477ac */ /* 0x000e620008000a00 */
[----:B0-----:R-:W-:-:S05]  /*0040*/  LOP3.LUT R0, RZ, UR6, RZ, 0x33, !PT ;  /* 0x00000006ff007c12 */ /* 0x001fca000f8e33ff */
[----:B------:R-:W-:-:S05]  /*0050*/  VIADD.16x2 R5, R0, 0x10001 ;  /* 0x0001000100057836 */ /* 0x000fca0000000200 */
[----:B-1----:R-:W-:Y:S01]  /*0060*/  STG.E desc[UR4][R2.64], R5 ;  /* 0x0000000502007986 */ /* 0x002fe2000c101904 */
[----:B------:R-:W-:Y:S05]  /*0070*/  EXIT ;  /* 0x000000000000794d */ /* 0x000fea0003800000 */
.L_x_33:
        /* <DEDUP_REMOVED lines=16> */
.L_x_115:


//--------------------- .text._Z6vminu4Pjjj       --------------------------
	.section	.text._Z6vminu4Pjjj,"ax",@progbits
	.align	128
        .global         _Z6vminu4Pjjj
        .type           _Z6vminu4Pjjj,@function
        .size           _Z6vminu4Pjjj,(.L_x_116 - _Z6vminu4Pjjj)
        .other          _Z6vminu4Pjjj,@"STO_CUDA_ENTRY STV_DEFAULT"
_Z6vminu4Pjjj:
.text._Z6vminu4Pjjj:
[----:B------:R-:W-:Y:S08]  /*0000*/  LDC R1, c[0x0][0x37c] ;  /* 0x0000df00ff017b82 */ /* 0x000ff00000000800 */
[----:B------:R-:W0:Y:S01]  /*0010*/  LDC.64 R6, c[0x0][0x388] ;  /* 0x0000e200ff067b82 */ /* 0x000e220000000a00 */
[----:B------:R-:W1:Y:S07]  /*0020*/  LDCU.64 UR4, c[0x0][0x358] ;  /* 0x00006b00ff0477ac */ /* 0x000e6e0008000a00 */
[----:B------:R-:W1:Y:S01]  /*0030*/  LDC.64 R2, c[0x0][0x380] ;  /* 0x0000e000ff027b82 */ /* 0x000e620000000a00 */
[----:B0-----:R-:W-:-:S04]  /*0040*/  LOP3.LUT R0, R7, R6, RZ, 0x3c, !PT ;  /* 0x0000000607007212 */ /* 0x001fc800078e3cff */
[----:B------:R-:W-:Y:S02]  /*0050*/  SHF.R.U32.HI R4, RZ, 0x1, R0 ;  /* 0x00000001ff047819 */ /* 0x000fe40000011600 */
[----:B------:R-:W-:Y:S02]  /*0060*/  LOP3.LUT R0, R6, R7, RZ, 0xcf, !PT ;  /* 0x0000000706007212 */ /* 0x000fe400078ecfff */
[----:B------:R-:W-:-:S05]  /*0070*/  LOP3.LUT R5, R4, 0x7f7f7f7f, RZ, 0xc, !PT ;  /* 0x7f7f7f7f04057812 */ /* 0x000fca00078e0cff */
[----:B------:R-:W-:-:S05]  /*0080*/  IMAD.IADD R0, R0, 0x1, -R5 ;  /* 0x0000000100007824 */ /* 0x000fca00078e0a05 */
[----:B------:R-:W-:-:S04]  /*0090*/  PRMT R0, R0, 0xba98, RZ ;  /* 0x0000ba9800007816 */ /* 0x000fc800000000ff */
[----:B------:R-:W-:-:S05]  /*00a0*/  LOP3.LUT R5, R0, R7, R6, 0xac, !PT ;  /* 0x0000000700057212 */ /* 0x000fca00078eac06 */
[----:B-1----:R-:W-:Y:S01]  /*00b0*/  STG.E desc[UR4][R2.64], R5 ;  /* 0x0000000502007986 */ /* 0x002fe2000c101904 */
[----:B------:R-:W-:Y:S05]  /*00c0*/  EXIT ;  /* 0x000000000000794d */ /* 0x000fea0003800000 */
.L_x_34:
        /* <DEDUP_REMOVED lines=11> */
.L_x_116:


//--------------------- .text._Z6vminu2Pjjj       --------------------------
	.section	.text._Z6vminu2Pjjj,"ax",@progbits
	.align	128
        .global         _Z6vminu2Pjjj
        .type           _Z6vminu2Pjjj,@function
        .size           _Z6vminu2Pjjj,(.L_x_117 - _Z6vminu2Pjjj)
        .other          _Z6vminu2Pjjj,@"STO_CUDA_ENTRY STV_DEFAULT"
_Z6vminu2Pjjj:
.text._Z6vminu2Pjjj:
[----:B------:R-:W-:Y:S08]  /*0000*/  LDC R1, c[0x0][0x37c] ;  /* 0x0000df00ff017b82 */ /* 0x000ff00000000800 */
[----:B------:R-:W0:Y:S01]  /*0010*/  LDC.64 R4, c[0x0][0x388] ;  /* 0x0000e200ff047b82 */ /* 0x000e220000000a00 */
[----:B------:R-:W1:Y:S07]  /*0020*/  LDCU.64 UR4, c[0x0][0x358] ;  /* 0x00006b00ff0477ac */ /* 0x000e6e0008000a00 */
[----:B------:R-:W1:Y:S01]  /*0030*/  LDC.64 R2, c[0x0][0x380] ;  /* 0x0000e000ff027b82 */ /* 0x000e620000000a00 */
[----:B0-----:R-:W-:-:S05]  /*0040*/  VIMNMX.U16x2 R5, PT, PT, R4, R5, PT ;  /* 0x0000000504057248 */ /* 0x001fca0003fe0200 */
[----:B-1----:R-:W-:Y:S01]  /*0050*/  STG.E desc[UR4][R2.64], R5 ;  /* 0x0000000502007986 */ /* 0x002fe2000c101904 */
[----:B------:R-:W-:Y:S05]  /*0060*/  EXIT ;  /* 0x000000000000794d */ /* 0x000fea0003800000 */
.L_x_35:
        /* <DEDUP_REMOVED lines=9> */
.L_x_117:


//--------------------- .text._Z6vmins4Pjjj       --------------------------
	.section	.text._Z6vmins4Pjjj,"ax",@progbits
	.align	128
        .global         _Z6vmins4Pjjj
        .type           _Z6vmins4Pjjj,@function
        .size           _Z6vmins4Pjjj,(.L_x_118 - _Z6vmins4Pjjj)
        .other          _Z6vmins4Pjjj,@"STO_CUDA_ENTRY STV_DEFAULT"
_Z6vmins4Pjjj:
.text._Z6vmins4Pjjj:
        /* <DEDUP_REMOVED lines=8> */
[----:B------:R-:W-:-:S04]  /*0080*/  PRMT R0, R0, 0xba98, RZ ;  /* 0x0000ba9800007816 */ /* 0x000fc800000000ff */
[----:B------:R-:W-:-:S05]  /*0090*/  LOP3.LUT R5, R0, R7, R6, 0xca, !PT ;  /* 0x0000000700057212 */ /* 0x000fca00078eca06 */
[----:B-1----:R-:W-:Y:S01]  /*00a0*/  STG.E desc[UR4][R2.64], R5 ;  /* 0x0000000502007986 */ /* 0x002fe2000c101904 */
[----:B------:R-:W-:Y:S05]  /*00b0*/  EXIT ;  /* 0x000000000000794d */ /* 0x000fea0003800000 */
.L_x_36:
        /* <DEDUP_REMOVED lines=12> */
.L_x_118:


//--------------------- .text._Z6vmins2Pjjj       --------------------------
	.section	.text._Z6vmins2Pjjj,"ax",@progbits
	.align	128
        .global         _Z6vmins2Pjjj
        .type           _Z6vmins2Pjjj,@function
        .size           _Z6vmins2Pjjj,(.L_x_119 - _Z6vmins2Pjjj)
        .other          _Z6vmins2Pjjj,@"STO_CUDA_ENTRY STV_DEFAULT"
_Z6vmins2Pjjj:
.text._Z6vmins2Pjjj:
[----:B------:R-:W-:Y:S08]  /*0000*/  LDC R1, c[0x0][0x37c] ;  /* 0x0000df00ff017b82 */ /* 0x000ff00000000800 */
[----:B------:R-:W0:Y:S01]  /*0010*/  LDC.64 R4, c[0x0][0x388] ;  /* 0x0000e200ff047b82 */ /* 0x000e220000000a00 */
[----:B------:R-:W1:Y:S07]  /*0020*/  LDCU.64 UR4, c[0x0][0x358] ;  /* 0x00006b00ff0477ac */ /* 0x000e6e0008000a00 */
[----:B------:R-:W1:Y:S01]  /*0030*/  LDC.64 R2, c[0x0][0x380] ;  /* 0x0000e000ff027b82 */ /* 0x000e620000000a00 */
[----:B0-----:R-:W-:-:S05]  /*0040*/  VIMNMX.S16x2 R5, PT, PT, R4, R5, PT ;  /* 0x0000000504057248 */ /* 0x001fca0003fe0300 */
[----:B-1----:R-:W-:Y:S01]  /*0050*/  STG.E desc[UR4][R2.64], R5 ;  /* 0x0000000502007986 */ /* 0x002fe2000c101904 */
[----:B------:R-:W-:Y:S05]  /*0060*/  EXIT ;  /* 0x000000000000794d */ /* 0x000fea0003800000 */
.L_x_37:
        /* <DEDUP_REMOVED lines=9> */
.L_x_119:


//--------------------- .text._Z6vmaxu4Pjjj       --------------------------
	.section	.text._Z6vmaxu4Pjjj,"ax",@progbits
	.align	128
        .global         _Z6vmaxu4Pjjj
        .type           _Z6vmaxu4Pjjj,@function
        .size           _Z6vmaxu4Pjjj,(.L_x_120 - _Z6vmaxu4Pjjj)
        .other          _Z6vmaxu4Pjjj,@"STO_CUDA_ENTRY STV_DEFAULT"
_Z6vmaxu4Pjjj:
.text._Z6vmaxu4Pjjj:
        /* <DEDUP_REMOVED lines=13> */
.L_x_38:
        /* <DEDUP_REMOVED lines=11> */
.L_x_120:


//--------------------- .text._Z6vmaxu2Pjjj       --------------------------
	.section	.text._Z6vmaxu2Pjjj,"ax",@progbits
	.align	128
        .global         _Z6vmaxu2Pjjj
        .type           _Z6vmaxu2Pjjj,@function
        .size           _Z6vmaxu2Pjjj,(.L_x_121 - _Z6vmaxu2Pjjj)
        .other          _Z6vmaxu2Pjjj,@"STO_CUDA_ENTRY STV_DEFAULT"
_Z6vmaxu2Pjjj:
.text._Z6vmaxu2Pjjj:
[----:B------:R-:W-:Y:S08]  /*0000*/  LDC R1, c[0x0][0x37c] ;  /* 0x0000df00ff017b82 */ /* 0x000ff00000000800 */
[----:B------:R-:W0:Y:S01]  /*0010*/  LDC.64 R4, c[0x0][0x388] ;  /* 0x0000e200ff047b82 */ /* 0x000e220000000a00 */
[----:B------:R-:W1:Y:S07]  /*0020*/  LDCU.64 UR4, c[0x0][0x358] ;  /* 0x00006b00ff0477ac */ /* 0x000e6e0008000a00 */
[----:B------:R-:W1:Y:S01]  /*0030*/  LDC.64 R2, c[0x0][0x380] ;  /* 0x0000e000ff027b82 */ /* 0x000e620000000a00 */
[----:B0-----:R-:W-:-:S05]  /*0040*/  VIMNMX.U16x2 R5, PT, PT, R4, R5, !PT ;  /* 0x0000000504057248 */ /* 0x001fca0007fe0200 */
[----:B-1----:R-:W-:Y:S01]  /*0050*/  STG.E desc[UR4][R2.64], R5 ;  /* 0x0000000502007986 */ /* 0x002fe2000c101904 */
[----:B------:R-:W-:Y:S05]  /*0060*/  EXIT ;  /* 0x000000000000794d */ /* 0x000fea0003800000 */
.L_x_39:
        /* <DEDUP_REMOVED lines=9> */
.L_x_121:


//--------------------- .text._Z6vmaxs4Pjjj       --------------------------
	.section	.text._Z6vmaxs4Pjjj,"ax",@progbits
	.align	128
        .global         _Z6vmaxs4Pjjj
        .type           _Z6vmaxs4Pjjj,@function
        .size           _Z6vmaxs4Pjjj,(.L_x_122 - _Z6vmaxs4Pjjj)
        .other          _Z6vmaxs4Pjjj,@"STO_CUDA_ENTRY STV_DEFAULT"
_Z6vmaxs4Pjjj:
.text._Z6vmaxs4Pjjj:
        /* <DEDUP_REMOVED lines=12> */
.L_x_40:
        /* <DEDUP_REMOVED lines=12> */
.L_x_122:


//--------------------- .text._Z6vmaxs2Pjjj       --------------------------
	.section	.text._Z6vmaxs2Pjjj,"ax",@progbits
	.align	128
        .global         _Z6vmaxs2Pjjj
        .type           _Z6vmaxs2Pjjj,@function
        .size           _Z6vmaxs2Pjjj,(.L_x_123 - _Z6vmaxs2Pjjj)
        .other          _Z6vmaxs2Pjjj,@"STO_CUDA_ENTRY STV_DEFAULT"
_Z6vmaxs2Pjjj:
.text._Z6vmaxs2Pjjj:
[----:B------:R-:W-:Y:S08]  /*0000*/  LDC R1, c[0x0][0x37c] ;  /* 0x0000df00ff017b82 */ /* 0x000ff00000000800 */
[----:B------:R-:W0:Y:S01]  /*0010*/  LDC.64 R4, c[0x0][0x388] ;  /* 0x0000e200ff047b82 */ /* 0x000e220000000a00 */
[----:B------:R-:W1:Y:S07]  /*0020*/  LDCU.64 UR4, c[0x0][0x358] ;  /* 0x00006b00ff0477ac */ /* 0x000e6e0008000a00 */
[----:B------:R-:W1:Y:S01]  /*0030*/  LDC.64 R2, c[0x0][0x380] ;  /* 0x0000e000ff027b82 */ /* 0x000e620000000a00 */
[----:B0-----:R-:W-:-:S05]  /*0040*/  VIMNMX.S16x2 R5, PT, PT, R4, R5, !PT ;  /* 0x0000000504057248 */ /* 0x001fca0007fe0300 */
[----:B-1----:R-:W-:Y:S01]  /*0050*/  STG.E desc[UR4][R2.64], R5 ;  /* 0x0000000502007986 */ /* 0x002fe2000c101904 */
[----:B------:R-:W-:Y:S05]  /*0060*/  EXIT ;  /* 0x000000000000794d */ /* 0x000fea0003800000 */
.L_x_41:
        /* <DEDUP_REMOVED lines=9> */
.L_x_123:


//--------------------- .text._Z7vhaddu4Pjjj      --------------------------
	.section	.text._Z7vhaddu4Pjjj,"ax",@progbits
	.align	128
        .global         _Z7vhaddu4Pjjj
        .type           _Z7vhaddu4Pjjj,@function
        .size           _Z7vhaddu4Pjjj,(.L_x_124 - _Z7vhaddu4Pjjj)
        .other          _Z7vhaddu4Pjjj,@"STO_CUDA_ENTRY STV_DEFAULT"
_Z7vhaddu4Pjjj:
.text._Z7vhaddu4Pjjj:
        /* <DEDUP_REMOVED lines=8> */
[----:B------:R-:W-:-:S05]  /*0080*/  IMAD.IADD R5, R0, 0x1, R5 ;  /* 0x0000000100057824 */ /* 0x000fca00078e0205 */
[----:B-1----:R-:W-:Y:S01]  /*0090*/  STG.E desc[UR4][R2.64], R5 ;  /* 0x0000000502007986 */ /* 0x002fe2000c101904 */
[----:B------:R-:W-:Y:S05]  /*00a0*/  EXIT ;  /* 0x000000000000794d */ /* 0x000fea0003800000 */
.L_x_42:
        /* <DEDUP_REMOVED lines=13> */
.L_x_124:


//--------------------- .text._Z7vhaddu2Pjjj      --------------------------
	.section	.text._Z7vhaddu2Pjjj,"ax",@progbits
	.align	128
        .global         _Z7vhaddu2Pjjj
        .type           _Z7vhaddu2Pjjj,@function
        .size           _Z7vhaddu2Pjjj,(.L_x_125 - _Z7vhaddu2Pjjj)
        .other          _Z7vhaddu2Pjjj,@"STO_CUDA_ENTRY STV_DEFAULT"
_Z7vhaddu2Pjjj:
.text._Z7vhaddu2Pjjj:
        /* <DEDUP_REMOVED lines=11> */
.L_x_43:
        /* <DEDUP_REMOVED lines=13> */
.L_x_125:


//--------------------- .text._Z7vcmpne4Pjjj      --------------------------
	.section	.text._Z7vcmpne4Pjjj,"ax",@progbits
	.align	128
        .global         _Z7vcmpne4Pjjj
        .type           _Z7vcmpne4Pjjj,@function
        .size           _Z7vcmpne4Pjjj,(.L_x_126 - _Z7vcmpne4Pjjj)
        .other          _Z7vcmpne4Pjjj,@"STO_CUDA_ENTRY STV_DEFAULT"
_Z7vcmpne4Pjjj:
.text._Z7vcmpne4Pjjj:
[----:B------:R-:W-:Y:S08]  /*0000*/  LDC R1, c[0x0][0x37c] ;  /* 0x0000df00ff017b82 */ /* 0x000ff00000000800 */
[----:B------:R-:W0:Y:S01]  /*0010*/  LDC.64 R4, c[0x0][0x388] ;  /* 0x0000e200ff047b82 */ /* 0x000e220000000a00 */
[----:B------:R-:W1:Y:S07]  /*0020*/  LDCU.64 UR4, c[0x0][0x358] ;  /* 0x00006b00ff0477ac */ /* 0x000e6e0008000a00 */
[----:B------:R-:W1:Y:S01]  /*0030*/  LDC.64 R2, c[0x0][0x380] ;  /* 0x0000e000ff027b82 */ /* 0x000e620000000a00 */
[----:B0-----:R-:W-:-:S04]  /*0040*/  LOP3.LUT R0, R5, R4, RZ, 0x3c, !PT ;  /* 0x0000000405007212 */ /* 0x001fc800078e3cff */
[----:B------:R-:W-:-:S05]  /*0050*/  LOP3.LUT R4, R0, 0x80808080, RZ, 0xfc, !PT ;  /* 0x8080808000047812 */ /* 0x000fca00078efcff */
[----:B------:R-:W-:-:S05]  /*0060*/  VIADD R5, R4, 0xfefefeff ;  /* 0xfefefeff04057836 */ /* 0x000fca0000000000 */
[----:B------:R-:W-:-:S04]  /*0070*/  LOP3.LUT R5, R5, R0, RZ, 0xfc, !PT ;  /* 0x0000000005057212 */ /* 0x000fc800078efcff */
[----:B------:R-:W-:-:S05]  /*0080*/  PRMT R5, R5, 0xba98, RZ ;  /* 0x0000ba9805057816 */ /* 0x000fca00000000ff */
[----:B-1----:R-:W-:Y:S01]  /*0090*/  STG.E desc[UR4][R2.64], R5 ;  /* 0x0000000502007986 */ /* 0x002fe2000c101904 */
[----:B------:R-:W-:Y:S05]  /*00a0*/  EXIT ;  /* 0x000000000000794d */ /* 0x000fea0003800000 */
.L_x_44:
        /* <DEDUP_REMOVED lines=13> */
.L_x_126:


//--------------------- .text._Z7vcmpne2Pjjj      --------------------------
	.section	.text._Z7vcmpne2Pjjj,"ax",@progbits
	.align	128
        .global         _Z7vcmpne2Pjjj
        .type           _Z7vcmpne2Pjjj,@function
        .size           _Z7vcmpne2Pjjj,(.L_x_127 - _Z7vcmpne2Pjjj)
        .other          _Z7vcmpne2Pjjj,@"STO_CUDA_ENTRY STV_DEFAULT"
_Z7vcmpne2Pjjj:
.text._Z7vcmpne2Pjjj:
        /* <DEDUP_REMOVED lines=11> */
.L_x_45:
        /* <DEDUP_REMOVED lines=13> */
.L_x_127:


//--------------------- .text._Z8vcmpltu4Pjjj     --------------------------
	.section	.text._Z8vcmpltu4Pjjj,"ax",@progbits
	.align	128
        .global         _Z8vcmpltu4Pjjj
        .type           _Z8vcmpltu4Pjjj,@function
        .size           _Z8vcmpltu4Pjjj,(.L_x_128 - _Z8vcmpltu4Pjjj)
        .other          _Z8vcmpltu4Pjjj,@"STO_CUDA_ENTRY STV_DEFAULT"
_Z8vcmpltu4Pjjj:
.text._Z8vcmpltu4Pjjj:
        /* <DEDUP_REMOVED lines=8> */
[----:B------:R-:W-:-:S05]  /*0080*/  PRMT R5, R0, 0xba98, RZ ;  /* 0x0000ba9800057816 */ /* 0x000fca00000000ff */
[----:B-1----:R-:W-:Y:S01]  /*0090*/  STG.E desc[UR4][R2.64], R5 ;  /* 0x0000000502007986 */ /* 0x002fe2000c101904 */
[----:B------:R-:W-:Y:S05]  /*00a0*/  EXIT ;  /* 0x000000000000794d */ /* 0x000fea0003800000 */
.L_x_46:
        /* <DEDUP_REMOVED lines=13> */
.L_x_128:


//--------------------- .text._Z8vcmpltu2Pjjj     --------------------------
	.section	.text._Z8vcmpltu2Pjjj,"ax",@progbits
	.align	128
        .global         _Z8vcmpltu2Pjjj
        .type           _Z8vcmpltu2Pjjj,@function
        .size           _Z8vcmpltu2Pjjj,(.L_x_129 - _Z8vcmpltu2Pjjj)
        .other          _Z8vcmpltu2Pjjj,@"STO_CUDA_ENTRY STV_DEFAULT"
_Z8vcmpltu2Pjjj:
.text._Z8vcmpltu2Pjjj:
        /* <DEDUP_REMOVED lines=9> */
[----:B------:R-:W-:-:S05]  /*0090*/  PRMT R5, R0, 0xbb99, RZ ;  /* 0x0000bb9900057816 */ /* 0x000fca00000000ff */
[----:B-1----:R-:W-:Y:S01]  /*00a0*/  STG.E desc[UR4][R2.64], R5 ;  /* 0x0000000502007986 */ /* 0x002fe2000c101904 */
[----:B------:R-:W-:Y:S05]  /*00b0*/  EXIT ;  /* 0x000000000000794d */ /* 0x000fea0003800000 */
.L_x_47:
        /* <DEDUP_REMOVED lines=12> */
.L_x_129:


//--------------------- .text._Z8vcmplts4Pjjj     --------------------------
	.section	.text._Z8vcmplts4Pjjj,"ax",@progbits
	.align	128
        .global         _Z8vcmplts4Pjjj
        .type           _Z8vcmplts4Pjjj,@function
        .size           _Z8vcmplts4Pjjj,(.L_x_130 - _Z8vcmplts4Pjjj)
        .other          _Z8vcmplts4Pjjj,@"STO_CUDA_ENTRY STV_DEFAULT"
_Z8vcmplts4Pjjj:
.text._Z8vcmplts4Pjjj:
        /* <DEDUP_REMOVED lines=11> */
.L_x_48:
        /* <DEDUP_REMOVED lines=13> */
.L_x_130:


//--------------------- .text._Z8vcmplts2Pjjj     --------------------------
	.section	.text._Z8vcmplts2Pjjj,"ax",@progbits
	.align	128
        .global         _Z8vcmplts2Pjjj
        .type           _Z8vcmplts2Pjjj,@function
        .size           _Z8vcmplts2Pjjj,(.L_x_131 - _Z8vcmplts2Pjjj)
        .other          _Z8vcmplts2Pjjj,@"STO_CUDA_ENTRY STV_DEFAULT"
_Z8vcmplts2Pjjj:
.text._Z8vcmplts2Pjjj:
        /* <DEDUP_REMOVED lines=11> */
.L_x_49:
        /* <DEDUP_REMOVED lines=13> */
.L_x_131:


//--------------------- .text._Z8vcmpleu4Pjjj     --------------------------
	.section	.text._Z8vcmpleu4Pjjj,"ax",@progbits
	.align	128
        .global         _Z8vcmpleu4Pjjj
        .type           _Z8vcmpleu4Pjjj,@function
        .size           _Z8vcmpleu4Pjjj,(.L_x_132 - _Z8vcmpleu4Pjjj)
        .other          _Z8vcmpleu4Pjjj,@"STO_CUDA_ENTRY STV_DEFAULT"
_Z8vcmpleu4Pjjj:
.text._Z8vcmpleu4Pjjj:
        /* <DEDUP_REMOVED lines=9> */
[----:B------:R-:W-:-:S05]  /*0090*/  PRMT R5, R0, 0xba98, RZ ;  /* 0x0000ba9800057816 */ /* 0x000fca00000000ff */
[----:B-1----:R-:W-:Y:S01]  /*00a0*/  STG.E desc[UR4][R2.64], R5 ;  /* 0x0000000502007986 */ /* 0x002fe2000c101904 */
[----:B------:R-:W-:Y:S05]  /*00b0*/  EXIT ;  /* 0x000000000000794d */ /* 0x000fea0003800000 */
.L_x_50:
        /* <DEDUP_REMOVED lines=12> */
.L_x_132:


//--------------------- .text._Z8vcmpleu2Pjjj     --------------------------
	.section	.text._Z8vcmpleu2Pjjj,"ax",@progbits
	.align	128
        .global         _Z8vcmpleu2Pjjj
        .type           _Z8vcmpleu2Pjjj,@function
        .size           _Z8vcmpleu2Pjjj,(.L_x_133 - _Z8vcmpleu2Pjjj)
        .other          _Z8vcmpleu2Pjjj,@"STO_CUDA_ENTRY STV_DEFAULT"
_Z8vcmpleu2Pjjj:
.text._Z8vcmpleu2Pjjj:
        /* <DEDUP_REMOVED lines=12> */
.L_x_51:
        /* <DEDUP_REMOVED lines=12> */
.L_x_133:


//--------------------- .text._Z8vcmples4Pjjj     --------------------------
	.section	.text._Z8vcmples4Pjjj,"ax",@progbits
	.align	128
        .global         _Z8vcmples4Pjjj
        .type           _Z8vcmples4Pjjj,@function
        .size           _Z8vcmples4Pjjj,(.L_x_134 - _Z8vcmples4Pjjj)
        .other          _Z8vcmples4Pjjj,@"STO_CUDA_ENTRY STV_DEFAULT"
_Z8vcmples4Pjjj:
.text._Z8vcmples4Pjjj:
        /* <DEDUP_REMOVED lines=11> */
.L_x_52:
        /* <DEDUP_REMOVED lines=13> */
.L_x_134:


//--------------------- .text._Z8vcmples2Pjjj     --------------------------
	.section	.text._Z8vcmples2Pjjj,"ax",@progbits
	.align	128
        .global         _Z8vcmples2Pjjj
        .type           _Z8vcmples2Pjjj,@function
        .size           _Z8vcmples2Pjjj,(.L_x_135 - _Z8vcmples2Pjjj)
        .other          _Z8vcmples2Pjjj,@"STO_CUDA_ENTRY STV_DEFAULT"
_Z8vcmples2Pjjj:
.text._Z8vcmples2Pjjj:
        /* <DEDUP_REMOVED lines=11> */
.L_x_53:
        /* <DEDUP_REMOVED lines=13> */
.L_x_135:


//--------------------- .text._Z8vcmpgtu4Pjjj     --------------------------
	.section	.text._Z8vcmpgtu4Pjjj,"ax",@progbits
	.align	128
        .global         _Z8vcmpgtu4Pjjj
        .type           _Z8vcmpgtu4Pjjj,@function
        .size           _Z8vcmpgtu4Pjjj,(.L_x_136 - _Z8vcmpgtu4Pjjj)
        .other          _Z8vcmpgtu4Pjjj,@"STO_CUDA_ENTRY STV_DEFAULT"
_Z8vcmpgtu4Pjjj:
.text._Z8vcmpgtu4Pjjj:
        /* <DEDUP_REMOVED lines=11> */
.L_x_54:
        /* <DEDUP_REMOVED lines=13> */
.L_x_136:


//--------------------- .text._Z8vcmpgtu2Pjjj     --------------------------
	.section	.text._Z8vcmpgtu2Pjjj,"ax",@progbits
	.align	128
        .global         _Z8vcmpgtu2Pjjj
        .type           _Z8vcmpgtu2Pjjj,@function
        .size           _Z8vcmpgtu2Pjjj,(.L_x_137 - _Z8vcmpgtu2Pjjj)
        .other          _Z8vcmpgtu2Pjjj,@"STO_CUDA_ENTRY STV_DEFAULT"
_Z8vcmpgtu2Pjjj:
.text._Z8vcmpgtu2Pjjj:
        /* <DEDUP_REMOVED lines=12> */
.L_x_55:
        /* <DEDUP_REMOVED lines=12> */
.L_x_137:


//--------------------- .text._Z8vcmpgts4Pjjj     --------------------------
	.section	.text._Z8vcmpgts4Pjjj,"ax",@progbits
	.align	128
        .global         _Z8vcmpgts4Pjjj
        .type           _Z8vcmpgts4Pjjj,@function
        .size           _Z8vcmpgts4Pjjj,(.L_x_138 - _Z8vcmpgts4Pjjj)
        .other          _Z8vcmpgts4Pjjj,@"STO_CUDA_ENTRY STV_DEFAULT"
_Z8vcmpgts4Pjjj:
.text._Z8vcmpgts4Pjjj:
        /* <DEDUP_REMOVED lines=11> */
.L_x_56:
        /* <DEDUP_REMOVED lines=13> */
.L_x_138:


//--------------------- .text._Z8vcmpgts2Pjjj     --------------------------
	.section	.text._Z8vcmpgts2Pjjj,"ax",@progbits
	.align	128
        .global         _Z8vcmpgts2Pjjj
        .type           _Z8vcmpgts2Pjjj,@function
        .size           _Z8vcmpgts2Pjjj,(.L_x_139 - _Z8vcmpgts2Pjjj)
        .other          _Z8vcmpgts2Pjjj,@"STO_CUDA_ENTRY STV_DEFAULT"
_Z8vcmpgts2Pjjj:
.text._Z8vcmpgts2Pjjj:
        /* <DEDUP_REMOVED lines=11> */
.L_x_57:
        /* <DEDUP_REMOVED lines=13> */
.L_x_139:


//--------------------- .text._Z8vcmpgeu4Pjjj     --------------------------
	.section	.text._Z8vcmpgeu4Pjjj,"ax",@progbits
	.align	128
        .global         _Z8vcmpgeu4Pjjj
        .type           _Z8vcmpgeu4Pjjj,@function
        .size           _Z8vcmpgeu4Pjjj,(.L_x_140 - _Z8vcmpgeu4Pjjj)
        .other          _Z8vcmpgeu4Pjjj,@"STO_CUDA_ENTRY STV_DEFAULT"
_Z8vcmpgeu4Pjjj:
.text._Z8vcmpgeu4Pjjj:
        /* <DEDUP_REMOVED lines=12> */
.L_x_58:
        /* <DEDUP_REMOVED lines=12> */
.L_x_140:


//--------------------- .text._Z8vcmpgeu2Pjjj     --------------------------
	.section	.text._Z8vcmpgeu2Pjjj,"ax",@progbits
	.align	128
        .global         _Z8vcmpgeu2Pjjj
        .type           _Z8vcmpgeu2Pjjj,@function
        .size           _Z8vcmpgeu2Pjjj,(.L_x_141 - _Z8vcmpgeu2Pjjj)
        .other          _Z8vcmpgeu2Pjjj,@"STO_CUDA_ENTRY STV_DEFAULT"
_Z8vcmpgeu2Pjjj:
.text._Z8vcmpgeu2Pjjj:
        /* <DEDUP_REMOVED lines=12> */
.L_x_59:
        /* <DEDUP_REMOVED lines=12> */
.L_x_141:


//--------------------- .text._Z8vcmpges4Pjjj     --------------------------
	.section	.text._Z8vcmpges4Pjjj,"ax",@progbits
	.align	128
        .global         _Z8vcmpges4Pjjj
        .type           _Z8vcmpges4Pjjj,@function
        .size           _Z8vcmpges4Pjjj,(.L_x_142 - _Z8vcmpges4Pjjj)
        .other          _Z8vcmpges4Pjjj,@"STO_CUDA_ENTRY STV_DEFAULT"
_Z8vcmpges4Pjjj:
.text._Z8vcmpges4Pjjj:
        /* <DEDUP_REMOVED lines=11> */
.L_x_60:
        /* <DEDUP_REMOVED lines=13> */
.L_x_142:


//--------------------- .text._Z8vcmpges2Pjjj     --------------------------
	.section	.text._Z8vcmpges2Pjjj,"ax",@progbits
	.align	128
        .global         _Z8vcmpges2Pjjj
        .type           _Z8vcmpges2Pjjj,@function
        .size           _Z8vcmpges2Pjjj,(.L_x_143 - _Z8vcmpges2Pjjj)
        .other          _Z8vcmpges2Pjjj,@"STO_CUDA_ENTRY STV_DEFAULT"
_Z8vcmpges2Pjjj:
.text._Z8vcmpges2Pjjj:
        /* <DEDUP_REMOVED lines=11> */
.L_x_61:
        /* <DEDUP_REMOVED lines=13> */
.L_x_143:


//--------------------- .text._Z7vcmpeq4Pjjj      --------------------------
	.section	.text._Z7vcmpeq4Pjjj,"ax",@progbits
	.align	128
        .global         _Z7vcmpeq4Pjjj
        .type           _Z7vcmpeq4Pjjj,@function
        .size           _Z7vcmpeq4Pjjj,(.L_x_144 - _Z7vcmpeq4Pjjj)
        .other          _Z7vcmpeq4Pjjj,@"STO_CUDA_ENTRY STV_DEFAULT"
_Z7vcmpeq4Pjjj:
.text._Z7vcmpeq4Pjjj:
[----:B------:R-:W-:Y:S08]  /*0000*/  LDC R1, c[0x0][0x37c] ;  /* 0x0000df00ff017b82 */ /* 0x000ff00000000800 */
[----:B------:R-:W0:Y:S01]  /*0010*/  LDC.64 R4, c[0x0][0x388] ;  /* 0x0000e200ff047b82 */ /* 0x000e220000000a00 */
[----:B------:R-:W1:Y:S07]  /*0020*/  LDCU.64 UR4, c[0x0][0x358] ;  /* 0x00006b00ff0477ac */ /* 0x000e6e0008000a00 */
[----:B------:R-:W1:Y:S01]  /*0030*/  LDC.64 R2, c[0x0][0x380] ;  /* 0x0000e000ff027b82 */ /* 0x000e620000000a00 */
[----:B0-----:R-:W-:-:S04]  /*0040*/  LOP3.LUT R0, R5, R4, RZ, 0x3c, !PT ;  /* 0x0000000405007212 */ /* 0x001fc800078e3cff */
[----:B------:R-:W-:-:S04]  /*0050*/  LOP3.LUT R4, R0, 0x80808080, RZ, 0xfc, !PT ;  /* 0x8080808000047812 */ /* 0x000fc800078efcff */
[----:B------:R-:W-:-:S04]  /*0060*/  IADD3 R5, PT, PT, -R4, 0x1010100, RZ ;  /* 0x0101010004057810 */ /* 0x000fc80007ffe1ff */
[----:B------:R-:W-:-:S04]  /*0070*/  LOP3.LUT R5, R5, R0, RZ, 0x30, !PT ;  /* 0x0000000005057212 */ /* 0x000fc800078e30ff */
[----:B------:R-:W-:-:S05]  /*0080*/  PRMT R5, R5, 0xba98, RZ ;  /* 0x0000ba9805057816 */ /* 0x000fca00000000ff */
[----:B-1----:R-:W-:Y:S01]  /*0090*/  STG.E desc[UR4][R2.64], R5 ;  /* 0x0000000502007986 */ /* 0x002fe2000c101904 */
[----:B------:R-:W-:Y:S05]  /*00a0*/  EXIT ;  /* 0x000000000000794d */ /* 0x000fea0003800000 */
.L_x_62:
        /* <DEDUP_REMOVED lines=13> */
.L_x_144:


//--------------------- .text._Z7vcmpeq2Pjjj      --------------------------
	.section	.text._Z7vcmpeq2Pjjj,"ax",@progbits
	.align	128
        .global         _Z7vcmpeq2Pjjj
        .type           _Z7vcmpeq2Pjjj,@function
        .size           _Z7vcmpeq2Pjjj,(.L_x_145 - _Z7vcmpeq2Pjjj)
        .other          _Z7vcmpeq2Pjjj,@"STO_CUDA_ENTRY STV_DEFAULT"
_Z7vcmpeq2Pjjj:
.text._Z7vcmpeq2Pjjj:
        /* <DEDUP_REMOVED lines=11> */
.L_x_63:
        /* <DEDUP_REMOVED lines=13> */
.L_x_145:


//--------------------- .text._Z6vavgu4Pjjj       --------------------------
	.section	.text._Z6vavgu4Pjjj,"ax",@progbits
	.align	128
        .global         _Z6vavgu4Pjjj
        .type           _Z6vavgu4Pjjj,@function
        .size           _Z6vavgu4Pjjj,(.L_x_146 - _Z6vavgu4Pjjj)
        .other          _Z6vavgu4Pjjj,@"STO_CUDA_ENTRY STV_DEFAULT"
_Z6vavgu4Pjjj:
.text._Z6vavgu4Pjjj:
        /* <DEDUP_REMOVED lines=9> */
[----:B-1----:R-:W-:Y:S01]  /*0090*/  STG.E desc[UR4][R2.64], R5 ;  /* 0x0000000502007986 */ /* 0x002fe2000c101904 */
[----:B------:R-:W-:Y:S05]  /*00a0*/  EXIT ;  /* 0x000000000000794d */ /* 0x000fea0003800000 */
.L_x_64:
        /* <DEDUP_REMOVED lines=13> */
.L_x_146:


//--------------------- .text._Z6vavgu2Pjjj       --------------------------
	.section	.text._Z6vavgu2Pjjj,"ax",@progbits
	.align	128
        .global         _Z6vavgu2Pjjj
        .type           _Z6vavgu2Pjjj,@function
        .size           _Z6vavgu2Pjjj,(.L_x_147 - _Z6vavgu2Pjjj)
        .other          _Z6vavgu2Pjjj,@"STO_CUDA_ENTRY STV_DEFAULT"
_Z6vavgu2Pjjj:
.text._Z6vavgu2Pjjj:
        /* <DEDUP_REMOVED lines=11> */
.L_x_65:
        /* <DEDUP_REMOVED lines=13> */
.L_x_147:


//--------------------- .text._Z6vavgs4Pjjj       --------------------------
	.section	.text._Z6vavgs4Pjjj,"ax",@progbits
	.align	128
        .global         _Z6vavgs4Pjjj
        .type           _Z6vavgs4Pjjj,@function
        .size           _Z6vavgs4Pjjj,(.L_x_148 - _Z6vavgs4Pjjj)
        .other          _Z6vavgs4Pjjj,@"STO_CUDA_ENTRY STV_DEFAULT"
_Z6vavgs4Pjjj:
.text._Z6vavgs4Pjjj:
[----:B------:R-:W-:Y:S08]  /*0000*/  LDC R1, c[0x0][0x37c] ;  /* 0x0000df00ff017b82 */ /* 0x000ff00000000800 */
[----:B------:R-:W0:Y:S01]  /*0010*/  LDC.64 R6, c[0x0][0x388] ;  /* 0x0000e200ff067b82 */ /* 0x000e220000000a00 */
[----:B------:R-:W1:Y:S01]  /*0020*/  LDCU.64 UR4, c[0x0][0x358] ;  /* 0x00006b00ff0477ac */ /* 0x000e620008000a00 */
[----:B0-----:R-:W-:-:S02]  /*0030*/  LOP3.LUT R2, R7, 0xfefefefe, RZ, 0xc0, !PT ;  /* 0xfefefefe07027812 */ /* 0x001fc400078ec0ff */
[C---:B------:R-:W-:Y:S02]  /*0040*/  LOP3.LUT R0, R6.reuse, 0xfefefefe, RZ, 0xc0, !PT ;  /* 0xfefefefe06007812 */ /* 0x040fe400078ec0ff */
[----:B------:R-:W-:Y:S02]  /*0050*/  SHF.R.U32.HI R3, RZ, 0x1, R2 ;  /* 0x00000001ff037819 */ /* 0x000fe40000011602 */
[--C-:B------:R-:W-:Y:S02]  /*0060*/  LOP3.LUT R4, R6, 0x1010101, R7.reuse, 0x80, !PT ;  /* 0x0101010106047812 */ /* 0x100fe400078e8007 */
[----:B------:R-:W-:Y:S02]  /*0070*/  LEA.HI R5, R0, R3, RZ, 0x1f ;  /* 0x0000000300057211 */ /* 0x000fe400078ff8ff */
[----:B------:R-:W1:Y:S01]  /*0080*/  LDC.64 R2, c[0x0][0x380] ;  /* 0x0000e000ff027b82 */ /* 0x000e620000000a00 */
[----:B------:R-:W-:Y:S02]  /*0090*/  LOP3.LUT R0, R6, 0x80808080, R7, 0x48, !PT ;  /* 0x8080808006007812 */ /* 0x000fe400078e4807 */
[----:B------:R-:W-:-:S05]  /*00a0*/  IMAD.IADD R5, R4, 0x1, R5 ;  /* 0x0000000104057824 */ /* 0x000fca00078e0205 */
[----:B------:R-:W-:Y:S02]  /*00b0*/  LOP3.LUT R5, R5, R0, RZ, 0x3c, !PT ;  /* 0x0000000005057212 */ /* 0x000fe400078e3cff */
[----:B------:R-:W-:Y:S02]  /*00c0*/  LOP3.LUT R0, R6, 0x1010101, R7, 0x48, !PT ;  /* 0x0101010106007812 */ /* 0x000fe400078e4807 */
[----:B------:R-:W-:-:S04]  /*00d0*/  SHF.R.U32.HI R7, RZ, 0x7, R5 ;  /* 0x00000007ff077819 */ /* 0x000fc80000011605 */
[----:B------:R-:W-:-:S05]  /*00e0*/  LOP3.LUT R0, R7, R0, RZ, 0xc, !PT ;  /* 0x0000000007007212 */ /* 0x000fca00078e0cff */
[----:B------:R-:W-:-:S05]  /*00f0*/  IMAD.IADD R5, R5, 0x1, R0 ;  /* 0x0000000105057824 */ /* 0x000fca00078e0200 */
[----:B-1----:R-:W-:Y:S01]  /*0100*/  STG.E desc[UR4][R2.64], R5 ;  /* 0x0000000502007986 */ /* 0x002fe2000c101904 */
[----:B------:R-:W-:Y:S05]  /*0110*/  EXIT ;  /* 0x000000000000794d */ /* 0x000fea0003800000 */
.L_x_66:
        /* <DEDUP_REMOVED lines=14> */
.L_x_148:


//--------------------- .text._Z6vavgs2Pjjj       --------------------------
	.section	.text._Z6vavgs2Pjjj,"ax",@progbits
	.align	128
        .global         _Z6vavgs2Pjjj
        .type           _Z6vavgs2Pjjj,@function
        .size           _Z6vavgs2Pjjj,(.L_x_149 - _Z6vavgs2Pjjj)
        .other          _Z6vavgs2Pjjj,@"STO_CUDA_ENTRY STV_DEFAULT"
_Z6vavgs2Pjjj:
.text._Z6vavgs2Pjjj:
        /* <DEDUP_REMOVED lines=18> */
.L_x_67:
        /* <DEDUP_REMOVED lines=14> */
.L_x_149:


//--------------------- .text._Z7vaddus4Pjjj      --------------------------
	.section	.text._Z7vaddus4Pjjj,"ax",@progbits
	.align	128
        .global         _Z7vaddus4Pjjj
        .type           _Z7vaddus4Pjjj,@function
        .size           _Z7vaddus4Pjjj,(.L_x_150 - _Z7vaddus4Pjjj)
        .other          _Z7vaddus4Pjjj,@"STO_CUDA_ENTRY STV_DEFAULT"
_Z7vaddus4Pjjj:
.text._Z7vaddus4Pjjj:
        /* <DEDUP_REMOVED lines=8> */
[----:B------:R-:W-:Y:S02]  /*0080*/  LOP3.LUT R4, R7, R6, R4, 0xd4, !PT ;  /* 0x0000000607047212 */ /* 0x000fe400078ed404 */
[----:B------:R-:W-:Y:S02]  /*0090*/  LOP3.LUT R6, R6, 0x80808080, R7, 0x48, !PT ;  /* 0x8080808006067812 */ /* 0x000fe400078e4807 */
[----:B------:R-:W-:-:S04]  /*00a0*/  PRMT R5, R4, 0xba98, RZ ;  /* 0x0000ba9804057816 */ /* 0x000fc800000000ff */
[----:B------:R-:W-:-:S05]  /*00b0*/  LOP3.LUT R5, R5, R0, R6, 0xf6, !PT ;  /* 0x0000000005057212 */ /* 0x000fca00078ef606 */
[----:B-1----:R-:W-:Y:S01]  /*00c0*/  STG.E desc[UR4][R2.64], R5 ;  /* 0x0000000502007986 */ /* 0x002fe2000c101904 */
[----:B------:R-:W-:Y:S05]  /*00d0*/  EXIT ;  /* 0x000000000000794d */ /* 0x000fea0003800000 */
.L_x_68:
        /* <DEDUP_REMOVED lines=10> */
.L_x_150:


//--------------------- .text._Z7vaddus2Pjjj      --------------------------
	.section	.text._Z7vaddus2Pjjj,"ax",@progbits
	.align	128
        .global         _Z7vaddus2Pjjj
        .type           _Z7vaddus2Pjjj,@function
        .size           _Z7vaddus2Pjjj,(.L_x_151 - _Z7vaddus2Pjjj)
        .other          _Z7vaddus2Pjjj,@"STO_CUDA_ENTRY STV_DEFAULT"
_Z7vaddus2Pjjj:
.text._Z7vaddus2Pjjj:
[----:B------:R-:W-:Y:S08]  /*0000*/  LDC R1, c[0x0][0x37c] ;  /* 0x0000df00ff017b82 */ /* 0x000ff00000000800 */
[----:B------:R-:W0:Y:S01]  /*0010*/  LDC.64 R4, c[0x0][0x388] ;  /* 0x0000e200ff047b82 */ /* 0x000e220000000a00 */
[----:B------:R-:W1:Y:S07]  /*0020*/  LDCU.64 UR4, c[0x0][0x358] ;  /* 0x00006b00ff0477ac */ /* 0x000e6e0008000a00 */
[----:B------:R-:W2:Y:S08]  /*0030*/  LDC.64 R6, c[0x0][0x388] ;  /* 0x0000e200ff067b82 */ /* 0x000eb00000000a00 */
[----:B------:R-:W1:Y:S01]  /*0040*/  LDC.64 R2, c[0x0][0x380] ;  /* 0x0000e000ff027b82 */ /* 0x000e620000000a00 */
[----:B0-----:R-:W-:-:S05]  /*0050*/  VIADD.16x2 R0, R4, R5 ;  /* 0x0000000504007236 */ /* 0x001fca0000000200 */
[----:B--2---:R-:W-:-:S04]  /*0060*/  LOP3.LUT R4, R7, R6, R0, 0xd4, !PT ;  /* 0x0000000607047212 */ /* 0x004fc800078ed400 */
[----:B------:R-:W-:-:S04]  /*0070*/  PRMT R5, R4, 0xbb99, RZ ;  /* 0x0000bb9904057816 */ /* 0x000fc800000000ff */
[----:B------:R-:W-:-:S05]  /*0080*/  LOP3.LUT R5, R5, R0, RZ, 0xfc, !PT ;  /* 0x0000000005057212 */ /* 0x000fca00078efcff */
[----:B-1----:R-:W-:Y:S01]  /*0090*/  STG.E desc[UR4][R2.64], R5 ;  /* 0x0000000502007986 */ /* 0x002fe2000c101904 */
[----:B------:R-:W-:Y:S05]  /*00a0*/  EXIT ;  /* 0x000000000000794d */ /* 0x000fea0003800000 */
.L_x_69:
        /* <DEDUP_REMOVED lines=13> */
.L_x_151:


//--------------------- .text._Z7vaddss4Pjjj      --------------------------
	.section	.text._Z7vaddss4Pjjj,"ax",@progbits
	.align	128
        .global         _Z7vaddss4Pjjj
        .type           _Z7vaddss4Pjjj,@function
        .size           _Z7vaddss4Pjjj,(.L_x_152 - _Z7vaddss4Pjjj)
        .other          _Z7vaddss4Pjjj,@"STO_CUDA_ENTRY STV_DEFAULT"
_Z7vaddss4Pjjj:
.text._Z7vaddss4Pjjj:
[----:B------:R-:W-:Y:S08]  /*0000*/  LDC R1, c[0x0][0x37c] ;  /* 0x0000df00ff017b82 */ /* 0x000ff00000000800 */
[----:B------:R-:W0:Y:S01]  /*0010*/  LDC.64 R8, c[0x0][0x388] ;  /* 0x0000e200ff087b82 */ /* 0x000e220000000a00 */
[----:B------:R-:W1:Y:S07]  /*0020*/  LDCU.64 UR4, c[0x0][0x358] ;  /* 0x00006b00ff0477ac */ /* 0x000e6e0008000a00 */
[----:B------:R-:W1:Y:S01]  /*0030*/  LDC.64 R2, c[0x0][0x380] ;  /* 0x0000e000ff027b82 */ /* 0x000e620000000a00 */
[----:B0-----:R-:W-:-:S02]  /*0040*/  LOP3.LUT R0, R8, 0x7f7f7f7f, RZ, 0xc0, !PT ;  /* 0x7f7f7f7f08007812 */ /* 0x001fc400078ec0ff */
[C---:B------:R-:W-:Y:S02]  /*0050*/  LOP3.LUT R5, R9.reuse, 0x7f7f7f7f, RZ, 0xc0, !PT ;  /* 0x7f7f7f7f09057812 */ /* 0x040fe400078ec0ff */
[----:B------:R-:W-:-:S03]  /*0060*/  LOP3.LUT R6, R9, 0x80808080, R8, 0x48, !PT ;  /* 0x8080808009067812 */ /* 0x000fc600078e4808 */
[----:B------:R-:W-:-:S05]  /*0070*/  IMAD.IADD R0, R0, 0x1, R5 ;  /* 0x0000000100007824 */ /* 0x000fca00078e0205 */
[----:B------:R-:W-:-:S04]  /*0080*/  LOP3.LUT R4, R0, R8, R9, 0x18, !PT ;  /* 0x0000000800047212 */ /* 0x000fc800078e1809 */
[----:B------:R-:W-:Y:S02]  /*0090*/  PRMT R5, R4, 0xba98, RZ ;  /* 0x0000ba9804057816 */ /* 0x000fe400000000ff */
[----:B------:R-:W-:Y:S02]  /*00a0*/  PRMT R4, R8, 0xba98, RZ ;  /* 0x0000ba9808047816 */ /* 0x000fe400000000ff */
[C---:B------:R-:W-:Y:S02]  /*00b0*/  LOP3.LUT R6, R5.reuse, R0, R6, 0x6, !PT ;  /* 0x0000000005067212 */ /* 0x040fe400078e0606 */
[----:B------:R-:W-:-:S04]  /*00c0*/  LOP3.LUT R5, R5, 0x7f7f7f7f, R4, 0x60, !PT ;  /* 0x7f7f7f7f05057812 */ /* 0x000fc800078e6004 */
[----:B------:R-:W-:-:S05]  /*00d0*/  LOP3.LUT R5, R5, R6, RZ, 0xfc, !PT ;  /* 0x0000000605057212 */ /* 0x000fca00078efcff */
[----:B-1----:R-:W-:Y:S01]  /*00e0*/  STG.E desc[UR4][R2.64], R5 ;  /* 0x0000000502007986 */ /* 0x002fe2000c101904 */
[----:B------:R-:W-:Y:S05]  /*00f0*/  EXIT ;  /* 0x000000000000794d */ /* 0x000fea0003800000 */
.L_x_70:
        /* <DEDUP_REMOVED lines=16> */
.L_x_152:


//--------------------- .text._Z7vaddss2Pjjj      --------------------------
	.section	.text._Z7vaddss2Pjjj,"ax",@progbits
	.align	128
        .global         _Z7vaddss2Pjjj
        .type           _Z7vaddss2Pjjj,@function
        .size           _Z7vaddss2Pjjj,(.L_x_153 - _Z7vaddss2Pjjj)
        .other          _Z7vaddss2Pjjj,@"STO_CUDA_ENTRY STV_DEFAULT"
_Z7vaddss2Pjjj:
.text._Z7vaddss2Pjjj:
[----:B------:R-:W-:Y:S08]  /*0000*/  LDC R1, c[0x0][0x37c] ;  /* 0x0000df00ff017b82 */ /* 0x000ff00000000800 */
[----:B------:R-:W0:Y:S01]  /*0010*/  LDC.64 R4, c[0x0][0x388] ;  /* 0x0000e200ff047b82 */ /* 0x000e220000000a00 */
[----:B------:R-:W1:Y:S07]  /*0020*/  LDCU.64 UR4, c[0x0][0x358] ;  /* 0x00006b00ff0477ac */ /* 0x000e6e0008000a00 */
[----:B------:R-:W2:Y:S08]  /*0030*/  LDC.64 R6, c[0x0][0x388] ;  /* 0x0000e200ff067b82 */ /* 0x000eb00000000a00 */
[----:B------:R-:W1:Y:S01]  /*0040*/  LDC.64 R2, c[0x0][0x380] ;  /* 0x0000e000ff027b82 */ /* 0x000e620000000a00 */
[----:B0-----:R-:W-:-:S05]  /*0050*/  VIADD.16x2 R0, R4, R5 ;  /* 0x0000000504007236 */ /* 0x001fca0000000200 */
[----:B--2---:R-:W-:Y:S02]  /*0060*/  LOP3.LUT R4, R0, R7, R6, 0x18, !PT ;  /* 0x0000000700047212 */ /* 0x004fe400078e1806 */
[----:B------:R-:W-:Y:S02]  /*0070*/  PRMT R6, R6, 0xbb99, RZ ;  /* 0x0000bb9906067816 */ /* 0x000fe400000000ff */
[----:B------:R-:W-:-:S04]  /*0080*/  PRMT R5, R4, 0xbb99, RZ ;  /* 0x0000bb9904057816 */ /* 0x000fc800000000ff */
[----:B------:R-:W-:-:S04]  /*0090*/  LOP3.LUT R6, R5, 0x7fff7fff, R6, 0x60, !PT ;  /* 0x7fff7fff05067812 */ /* 0x000fc800078e6006 */
[----:B------:R-:W-:-:S05]  /*00a0*/  LOP3.LUT R5, R6, R0, R5, 0xf4, !PT ;  /* 0x0000000006057212 */ /* 0x000fca00078ef405 */
[----:B-1----:R-:W-:Y:S01]  /*00b0*/  STG.E desc[UR4][R2.64], R5 ;  /* 0x0000000502007986 */ /* 0x002fe2000c101904 */
[----:B------:R-:W-:Y:S05]  /*00c0*/  EXIT ;  /* 0x000000000000794d */ /* 0x000fea0003800000 */
.L_x_71:
        /* <DEDUP_REMOVED lines=11> */
.L_x_153:


//--------------------- .text._Z5vadd4Pjjj        --------------------------
	.section	.text._Z5vadd4Pjjj,"ax",@progbits
	.align	128
        .global         _Z5vadd4Pjjj
        .type           _Z5vadd4Pjjj,@function
        .size           _Z5vadd4Pjjj,(.L_x_154 - _Z5vadd4Pjjj)
        .other          _Z5vadd4Pjjj,@"STO_CUDA_ENTRY STV_DEFAULT"
_Z5vadd4Pjjj:
.text._Z5vadd4Pjjj:
        /* <DEDUP_REMOVED lines=8> */
[----:B------:R-:W-:-:S05]  /*0080*/  LOP3.LUT R5, R5, R4, RZ, 0x3c, !PT ;  /* 0x0000000405057212 */ /* 0x000fca00078e3cff */
[----:B-1----:R-:W-:Y:S01]  /*0090*/  STG.E desc[UR4][R2.64], R5 ;  /* 0x0000000502007986 */ /* 0x002fe2000c101904 */
[----:B------:R-:W-:Y:S05]  /*00a0*/  EXIT ;  /* 0x000000000000794d */ /* 0x000fea0003800000 */
.L_x_72:
        /* <DEDUP_REMOVED lines=13> */
.L_x_154:


//--------------------- .text._Z5vadd2Pjjj        --------------------------
	.section	.text._Z5vadd2Pjjj,"ax",@progbits
	.align	128
        .global         _Z5vadd2Pjjj
        .type           _Z5vadd2Pjjj,@function
        .size           _Z5vadd2Pjjj,(.L_x_155 - _Z5vadd2Pjjj)
        .other          _Z5vadd2Pjjj,@"STO_CUDA_ENTRY STV_DEFAULT"
_Z5vadd2Pjjj:
.text._Z5vadd2Pjjj:
[----:B------:R-:W-:Y:S08]  /*0000*/  LDC R1, c[0x0][0x37c] ;  /* 0x0000df00ff017b82 */ /* 0x000ff00000000800 */
[----:B------:R-:W0:Y:S01]  /*0010*/  LDC.64 R4, c[0x0][0x388] ;  /* 0x0000e200ff047b82 */ /* 0x000e220000000a00 */
[----:B------:R-:W1:Y:S07]  /*0020*/  LDCU.64 UR4, c[0x0][0x358] ;  /* 0x00006b00ff0477ac */ /* 0x000e6e0008000a00 */
[----:B------:R-:W1:Y:S01]  /*0030*/  LDC.64 R2, c[0x0][0x380] ;  /* 0x0000e000ff027b82 */ /* 0x000e620000000a00 */
[----:B0-----:R-:W-:-:S05]  /*0040*/  VIADD.16x2 R5, R4, R5 ;  /* 0x0000000504057236 */ /* 0x001fca0000000200 */
[----:B-1----:R-:W-:Y:S01]  /*0050*/  STG.E desc[UR4][R2.64], R5 ;  /* 0x0000000502007986 */ /* 0x002fe2000c101904 */
[----:B------:R-:W-:Y:S05]  /*0060*/  EXIT ;  /* 0x000000000000794d */ /* 0x000fea0003800000 */
.L_x_73:
        /* <DEDUP_REMOVED lines=9> */
.L_x_155:


//--------------------- .text._Z7vabsss4Pjj       --------------------------
	.section	.text._Z7vabsss4Pjj,"ax",@progbits
	.align	128
        .global         _Z7vabsss4Pjj
        .type           _Z7vabsss4Pjj,@function
        .size           _Z7vabsss4Pjj,(.L_x_156 - _Z7vabsss4Pjj)
        .other          _Z7vabsss4Pjj,@"STO_CUDA_ENTRY STV_DEFAULT"
_Z7vabsss4Pjj:
.text._Z7vabsss4Pjj:
[----:B------:R-:W-:Y:S08]  /*0000*/  LDC R1, c[0x0][0x37c] ;  /* 0x0000df00ff017b82 */ /* 0x000ff00000000800 */
[----:B------:R-:W0:Y:S01]  /*0010*/  LDC R0, c[0x0][0x388] ;  /* 0x0000e200ff007b82 */ /* 0x000e220000000800 */
[----:B------:R-:W1:Y:S01]  /*0020*/  LDCU.64 UR4, c[0x0][0x358] ;  /* 0x00006b00ff0477ac */ /* 0x000e620008000a00 */
[----:B------:R-:W-:-:S06]  /*0030*/  IMAD.MOV.U32 R5, RZ, RZ, -0x7f7f7f80 ;  /* 0x80808080ff057424 */ /* 0x000fcc00078e00ff */
[----:B------:R-:W1:Y:S01]  /*0040*/  LDC.64 R2, c[0x0][0x380] ;  /* 0x0000e000ff027b82 */ /* 0x000e620000000a00 */
[----:B0-----:R-:W-:-:S04]  /*0050*/  LOP3.LUT R0, R0, 0x80808080, RZ, 0x3c, !PT ;  /* 0x8080808000007812 */ /* 0x001fc800078e3cff */
[----:B------:R-:W-:-:S04]  /*0060*/  VABSDIFF4.U8 R0, R0, R5, RZ ;  /* 0x0000000500007215 */ /* 0x000fc800000e00ff */
[----:B------:R-:W-:-:S04]  /*0070*/  PRMT R5, R0, 0xba98, RZ ;  /* 0x0000ba9800057816 */ /* 0x000fc800000000ff */
[----:B------:R-:W-:-:S05]  /*0080*/  LOP3.LUT R5, R5, R0, RZ, 0x3c, !PT ;  /* 0x0000000005057212 */ /* 0x000fca00078e3cff */
[----:B-1----:R-:W-:Y:S01]  /*0090*/  STG.E desc[UR4][R2.64], R5 ;  /* 0x0000000502007986 */ /* 0x002fe2000c101904 */
[----:B------:R-:W-:Y:S05]  /*00a0*/  EXIT ;  /* 0x000000000000794d */ /* 0x000fea0003800000 */
.L_x_74:
        /* <DEDUP_REMOVED lines=13> */
.L_x_156:


//--------------------- .text._Z7vabsss2Pjj       --------------------------
	.section	.text._Z7vabsss2Pjj,"ax",@progbits
	.align	128
        .global         _Z7vabsss2Pjj
        .type           _Z7vabsss2Pjj,@function
        .size           _Z7vabsss2Pjj,(.L_x_157 - _Z7vabsss2Pjj)
        .other          _Z7vabsss2Pjj,@"STO_CUDA_ENTRY STV_DEFAULT"
_Z7vabsss2Pjj:
.text._Z7vabsss2Pjj:
[----:B------:R-:W-:Y:S08]  /*0000*/  LDC R1, c[0x0][0x37c] ;  /* 0x0000df00ff017b82 */ /* 0x000ff00000000800 */
[----:B------:R-:W0:Y:S01]  /*0010*/  LDC R5, c[0x0][0x388] ;  /* 0x0000e200ff057b82 */ /* 0x000e220000000800 */
[----:B------:R-:W1:Y:S07]  /*0020*/  LDCU.64 UR4, c[0x0][0x358] ;  /* 0x00006b00ff0477ac */ /* 0x000e6e0008000a00 */
[----:B------:R-:W1:Y:S01]  /*0030*/  LDC.64 R2, c[0x0][0x380] ;  /* 0x0000e000ff027b82 */ /* 0x000e620000000a00 */
[----:B0-----:R-:W-:-:S04]  /*0040*/  PRMT R0, R5, 0xbb99, RZ ;  /* 0x0000bb9905007816 */ /* 0x001fc800000000ff */
[C---:B------:R-:W-:Y:S02]  /*0050*/  LOP3.LUT R4, R0.reuse, R5, RZ, 0x3c, !PT ;  /* 0x0000000500047212 */ /* 0x040fe400078e3cff */
[----:B------:R-:W-:-:S05]  /*0060*/  LOP3.LUT R5, R0, 0x10001, RZ, 0xc0, !PT ;  /* 0x0001000100057812 */ /* 0x000fca00078ec0ff */
[----:B------:R-:W-:-:S05]  /*0070*/  IMAD.IADD R4, R4, 0x1, R5 ;  /* 0x0000000104047824 */ /* 0x000fca00078e0205 */
[----:B------:R-:W-:-:S04]  /*0080*/  PRMT R5, R4, 0xbb99, RZ ;  /* 0x0000bb9904057816 */ /* 0x000fc800000000ff */
[----:B------:R-:W-:-:S05]  /*0090*/  LOP3.LUT R5, R5, R4, RZ, 0x3c, !PT ;  /* 0x0000000405057212 */ /* 0x000fca00078e3cff */
[----:B-1----:R-:W-:Y:S01]  /*00a0*/  STG.E desc[UR4][R2.64], R5 ;  /* 0x0000000502007986 */ /* 0x002fe2000c101904 */
[----:B------:R-:W-:Y:S05]  /*00b0*/  EXIT ;  /* 0x000000000000794d */ /* 0x000fea0003800000 */
.L_x_75:
        /* <DEDUP_REMOVED lines=12> */
.L_x_157:


//--------------------- .text._Z10vabsdiffu4Pjjj  --------------------------
	.section	.text._Z10vabsdiffu4Pjjj,"ax",@progbits
	.align	128
        .global         _Z10vabsdiffu4Pjjj
        .type           _Z10vabsdiffu4Pjjj,@function
        .size           _Z10vabsdiffu4Pjjj,(.L_x_158 - _Z10vabsdiffu4Pjjj)
        .other          _Z10vabsdiffu4Pjjj,@"STO_CUDA_ENTRY STV_DEFAULT"
_Z10vabsdiffu4Pjjj:
.text._Z10vabsdiffu4Pjjj:
[----:B------:R-:W-:Y:S08]  /*0000*/  LDC R1, c[0x0][0x37c] ;  /* 0x0000df00ff017b82 */ /* 0x000ff00000000800 */
[----:B------:R-:W0:Y:S01]  /*0010*/  LDC.64 R4, c[0x0][0x388] ;  /* 0x0000e200ff047b82 */ /* 0x000e220000000a00 */
[----:B------:R-:W1:Y:S07]  /*0020*/  LDCU.64 UR4, c[0x0][0x358] ;  /* 0x00006b00ff0477ac */ /* 0x000e6e0008000a00 */
[----:B------:R-:W1:Y:S01]  /*0030*/  LDC.64 R2, c[0x0][0x380] ;  /* 0x0000e000ff027b82 */ /* 0x000e620000000a00 */
[----:B0-----:R-:W-:-:S05]  /*0040*/  VABSDIFF4.U8 R5, R4, R5, RZ ;  /* 0x0000000504057215 */ /* 0x001fca00000e00ff */
[----:B-1----:R-:W-:Y:S01]  /*0050*/  STG.E desc[UR4][R2.64], R5 ;  /* 0x0000000502007986 */ /* 0x002fe2000c101904 */
[----:B------:R-:W-:Y:S05]  /*0060*/  EXIT ;  /* 0x000000000000794d */ /* 0x000fea0003800000 */
.L_x_76:
        /* <DEDUP_REMOVED lines=9> */
.L_x_158:


//--------------------- .text._Z10vabsdiffu2Pjjj  --------------------------
	.section	.text._Z10vabsdiffu2Pjjj,"ax",@progbits
	.align	128
        .global         _Z10vabsdiffu2Pjjj
        .type           _Z10vabsdiffu2Pjjj,@function
        .size           _Z10vabsdiffu2Pjjj,(.L_x_159 - _Z10vabsdiffu2Pjjj)
        .other          _Z10vabsdiffu2Pjjj,@"STO_CUDA_ENTRY STV_DEFAULT"
_Z10vabsdiffu2Pjjj:
.text._Z10vabsdiffu2Pjjj:
[----:B------:R-:W-:Y:S08]  /*0000*/  LDC R1, c[0x0][0x37c] ;  /* 0x0000df00ff017b82 */ /* 0x000ff00000000800 */
[----:B------:R-:W0:Y:S01]  /*0010*/  LDC.64 R6, c[0x0][0x388] ;  /* 0x0000e200ff067b82 */ /* 0x000e220000000a00 */
[----:B------:R-:W1:Y:S01]  /*0020*/  LDCU.64 UR4, c[0x0][0x358] ;  /* 0x00006b00ff0477ac */ /* 0x000e620008000a00 */
[----:B0-----:R-:W-:-:S04]  /*0030*/  LOP3.LUT R0, R7, R6, RZ, 0xc3, !PT ;  /* 0x0000000607007212 */ /* 0x001fc800078ec3ff */
[----:B------:R-:W-:Y:S02]  /*0040*/  SHF.R.U32.HI R2, RZ, 0x1, R0 ;  /* 0x00000001ff027819 */ /* 0x000fe40000011600 */
[----:B------:R-:W-:Y:S02]  /*0050*/  LOP3.LUT R0, R7, R6, RZ, 0xcf, !PT ;  /* 0x0000000607007212 */ /* 0x000fe400078ecfff */
[----:B------:R-:W-:Y:S02]  /*0060*/  LOP3.LUT R5, R2, 0x7fff7fff, RZ, 0xc0, !PT ;  /* 0x7fff7fff02057812 */ /* 0x000fe400078ec0ff */
[----:B------:R-:W1:Y:S03]  /*0070*/  LDC.64 R2, c[0x0][0x380] ;  /* 0x0000e000ff027b82 */ /* 0x000e660000000a00 */
[----:B------:R-:W-:-:S05]  /*0080*/  IMAD.IADD R0, R0, 0x1, -R5 ;  /* 0x0000000100007824 */ /* 0x000fca00078e0a05 */
[----:B------:R-:W-:-:S04]  /*0090*/  PRMT R0, R0, 0xbb99, RZ ;  /* 0x0000bb9900007816 */ /* 0x000fc800000000ff */
[----:B------:R-:W-:-:S04]  /*00a0*/  LOP3.LUT R0, R0, R7, R6, 0x60, !PT ;  /* 0x0000000700007212 */ /* 0x000fc800078e6006 */
[C---:B------:R-:W-:Y:S02]  /*00b0*/  LOP3.LUT R4, R0.reuse, R7, RZ, 0x3c, !PT ;  /* 0x0000000700047212 */ /* 0x040fe400078e3cff */
[----:B------:R-:W-:-:S05]  /*00c0*/  LOP3.LUT R5, R0, R6, RZ, 0x3c, !PT ;  /* 0x0000000600057212 */ /* 0x000fca00078e3cff */
[----:B------:R-:W-:-:S05]  /*00d0*/  IMAD.IADD R5, R4, 0x1, -R5 ;  /* 0x0000000104057824 */ /* 0x000fca00078e0a05 */
[----:B-1----:R-:W-:Y:S01]  /*00e0*/  STG.E desc[UR4][R2.64], R5 ;  /* 0x0000000502007986 */ /* 0x002fe2000c101904 */
[----:B------:R-:W-:Y:S05]  /*00f0*/  EXIT ;  /* 0x000000000000794d */ /* 0x000fea0003800000 */
.L_x_77:
        /* <DEDUP_REMOVED lines=16> */
.L_x_159:


//--------------------- .text._Z10vabsdiffs4Pjjj  --------------------------
	.section	.text._Z10vabsdiffs4Pjjj,"ax",@progbits
	.align	128
        .global         _Z10vabsdiffs4Pjjj
        .type           _Z10vabsdiffs4Pjjj,@function
        .size           _Z10vabsdiffs4Pjjj,(.L_x_160 - _Z10vabsdiffs4Pjjj)
        .other          _Z10vabsdiffs4Pjjj,@"STO_CUDA_ENTRY STV_DEFAULT"
_Z10vabsdiffs4Pjjj:
.text._Z10vabsdiffs4Pjjj:
[----:B------:R-:W-:Y:S08]  /*0000*/  LDC R1, c[0x0][0x37c] ;  /* 0x0000df00ff017b82 */ /* 0x000ff00000000800 */
[----:B------:R-:W0:Y:S01]  /*0010*/  LDC.64 R4, c[0x0][0x388] ;  /* 0x0000e200ff047b82 */ /* 0x000e220000000a00 */
[----:B------:R-:W1:Y:S07]  /*0020*/  LDCU.64 UR4, c[0x0][0x358] ;  /* 0x00006b00ff0477ac */ /* 0x000e6e0008000a00 */
[----:B------:R-:W1:Y:S01]  /*0030*/  LDC.64 R2, c[0x0][0x380] ;  /* 0x0000e000ff027b82 */ /* 0x000e620000000a00 */
[----:B0-----:R-:W-:-:S02]  /*0040*/  LOP3.LUT R0, R4, 0x80808080, RZ, 0x3c, !PT ;  /* 0x8080808004007812 */ /* 0x001fc400078e3cff */
[----:B------:R-:W-:-:S04]  /*0050*/  LOP3.LUT R5, R5, 0x80808080, RZ, 0x3c, !PT ;  /* 0x8080808005057812 */ /* 0x000fc800078e3cff */
[----:B------:R-:W-:-:S05]  /*0060*/  VABSDIFF4.U8 R5, R0, R5, RZ ;  /* 0x0000000500057215 */ /* 0x000fca00000e00ff */
[----:B-1----:R-:W-:Y:S01]  /*0070*/  STG.E desc[UR4][R2.64], R5 ;  /* 0x0000000502007986 */ /* 0x002fe2000c101904 */
[----:B------:R-:W-:Y:S05]  /*0080*/  EXIT ;  /* 0x000000000000794d */ /* 0x000fea0003800000 */
.L_x_78:
        /* <DEDUP_REMOVED lines=15> */
.L_x_160:


//--------------------- .text._Z10vabsdiffs2Pjjj  --------------------------
	.section	.text._Z10vabsdiffs2Pjjj,"ax",@progbits
	.align	128
        .global         _Z10vabsdiffs2Pjjj
        .type           _Z10vabsdiffs2Pjjj,@function
        .size           _Z10vabsdiffs2Pjjj,(.L_x_161 - _Z10vabsdiffs2Pjjj)
        .other          _Z10vabsdiffs2Pjjj,@"STO_CUDA_ENTRY STV_DEFAULT"
_Z10vabsdiffs2Pjjj:
.text._Z10vabsdiffs2Pjjj:
        /* <DEDUP_REMOVED lines=15> */
[C---:B------:R-:W-:Y:S02]  /*00f0*/  LOP3.LUT R0, R5.reuse, R0, RZ, 0x3c, !PT ;  /* 0x0000000005007212 */ /* 0x040fe400078e3cff */
[----:B------:R-:W-:-:S05]  /*0100*/  LOP3.LUT R5, R5, 0x10001, RZ, 0xc0, !PT ;  /* 0x0001000105057812 */ /* 0x000fca00078ec0ff */
[----:B------:R-:W-:-:S05]  /*0110*/  IMAD.IADD R5, R0, 0x1, R5 ;  /* 0x0000000100057824 */ /* 0x000fca00078e0205 */
[----:B-1----:R-:W-:Y:S01]  /*0120*/  STG.E desc[UR4][R2.64], R5 ;  /* 0x0000000502007986 */ /* 0x002fe2000c101904 */
[----:B------:R-:W-:Y:S05]  /*0130*/  EXIT ;  /* 0x000000000000794d */ /* 0x000fea0003800000 */
.L_x_79:
        /* <DEDUP_REMOVED lines=12> */
.L_x_161:


//--------------------- .text._Z5vabs4Pjj         --------------------------
	.section	.text._Z5vabs4Pjj,"ax",@progbits
	.align	128
        .global         _Z5vabs4Pjj
        .type           _Z5vabs4Pjj,@function
        .size           _Z5vabs4Pjj,(.L_x_162 - _Z5vabs4Pjj)
        .other          _Z5vabs4Pjj,@"STO_CUDA_ENTRY STV_DEFAULT"
_Z5vabs4Pjj:
.text._Z5vabs4Pjj:
[----:B------:R-:W-:Y:S08]  /*0000*/  LDC R1, c[0x0][0x37c] ;  /* 0x0000df00ff017b82 */ /* 0x000ff00000000800 */
[----:B------:R-:W0:Y:S01]  /*0010*/  LDC R0, c[0x0][0x388] ;  /* 0x0000e200ff007b82 */ /* 0x000e220000000800 */
[----:B------:R-:W1:Y:S01]  /*0020*/  LDCU.64 UR4, c[0x0][0x358] ;  /* 0x00006b00ff0477ac */ /* 0x000e620008000a00 */
[----:B------:R-:W-:-:S06]  /*0030*/  IMAD.MOV.U32 R5, RZ, RZ, -0x7f7f7f80 ;  /* 0x80808080ff057424 */ /* 0x000fcc00078e00ff */
[----:B------:R-:W1:Y:S01]  /*0040*/  LDC.64 R2, c[0x0][0x380] ;  /* 0x0000e000ff027b82 */ /* 0x000e620000000a00 */
[----:B0-----:R-:W-:-:S04]  /*0050*/  LOP3.LUT R0, R0, 0x80808080, RZ, 0x3c, !PT ;  /* 0x8080808000007812 */ /* 0x001fc800078e3cff */
[----:B------:R-:W-:-:S05]  /*0060*/  VABSDIFF4.U8 R5, R0, R5, RZ ;  /* 0x0000000500057215 */ /* 0x000fca00000e00ff */
[----:B-1----:R-:W-:Y:S01]  /*0070*/  STG.E desc[UR4][R2.64], R5 ;  /* 0x0000000502007986 */ /* 0x002fe2000c101904 */
[----:B------:R-:W-:Y:S05]  /*0080*/  EXIT ;  /* 0x000000000000794d */ /* 0x000fea0003800000 */
.L_x_80:
        /* <DEDUP_REMOVED lines=15> */
.L_x_162:


//--------------------- .text._Z5vabs2Pjj         --------------------------
	.section	.text._Z5vabs2Pjj,"ax",@progbits
	.align	128
        .global         _Z5vabs2Pjj
        .type           _Z5vabs2Pjj,@function
        .size           _Z5vabs2Pjj,(.L_x_163 - _Z5vabs2Pjj)
        .other          _Z5vabs2Pjj,@"STO_CUDA_ENTRY STV_DEFAULT"
_Z5vabs2Pjj:
.text._Z5vabs2Pjj:
        /* <DEDUP_REMOVED lines=8> */
[----:B-1----:R-:W-:Y:S01]  /*0080*/  STG.E desc[UR4][R2.64], R5 ;  /* 0x0000000502007986 */ /* 0x002fe2000c101904 */
[----:B------:R-:W-:Y:S05]  /*0090*/  EXIT ;  /* 0x000000000000794d */ /* 0x000fea0003800000 */
.L_x_81:
        /* <DEDUP_REMOVED lines=14> */
.L_x_163:


//--------------------- .nv.shared.reserved.0     --------------------------
	.section	.nv.shared.reserved.0,"aw",@nobits
	.weak		__nv_reservedSMEM_offset_0_alias
	.size		__nv_reservedSMEM_offset_0_alias, 0, 64
	.other		__nv_reservedSMEM_offset_0_alias,@"STO_CUDA_RESERVED_SHARED STV_DEFAULT"
__nv_reservedSMEM_offset_0_alias:
	.zero		0
	.zero		64


//--------------------- .nv.constant0._Z7vsubus4Pjjj --------------------------
	.section	.nv.constant0._Z7vsubus4Pjjj,"a",@progbits
	.sectionflags	@""
	.align	4
.nv.constant0._Z7vsubus4Pjjj:
	.zero		912


//--------------------- .nv.constant0._Z7vsubus2Pjjj --------------------------
	.section	.nv.constant0._Z7vsubus2Pjjj,"a",@progbits
	.sectionflags	@""
	.align	4
.nv.constant0._Z7vsubus2Pjjj:
	.zero		912


//--------------------- .nv.constant0._Z7vsubss4Pjjj --------------------------
	.section	.nv.constant0._Z7vsubss4Pjjj,"a",@progbits
	.sectionflags	@""
	.align	4
.nv.constant0._Z7vsubss4Pjjj:
	.zero		912


//--------------------- .nv.constant0._Z7vsubss2Pjjj --------------------------
	.section	.nv.constant0._Z7vsubss2Pjjj,"a",@progbits
	.sectionflags	@""
	.align	4
.nv.constant0._Z7vsubss2Pjjj:
	.zero		912


//--------------------- .nv.constant0._Z5vsub4Pjjj --------------------------
	.section	.nv.constant0._Z5vsub4Pjjj,"a",@progbits
	.sectionflags	@""
	.align	4
.nv.constant0._Z5vsub4Pjjj:
	.zero		912


//--------------------- .nv.constant0._Z5vsub2Pjjj --------------------------
	.section	.nv.constant0._Z5vsub2Pjjj,"a",@progbits
	.sectionflags	@""
	.align	4
.nv.constant0._Z5vsub2Pjjj:
	.zero		912


//--------------------- .nv.constant0._Z7vsetne4Pjjj --------------------------
	.section	.nv.constant0._Z7vsetne4Pjjj,"a",@progbits
	.sectionflags	@""
	.align	4
.nv.constant0._Z7vsetne4Pjjj:
	.zero		912


//--------------------- .nv.constant0._Z7vsetne2Pjjj --------------------------
	.section	.nv.constant0._Z7vsetne2Pjjj,"a",@progbits
	.sectionflags	@""
	.align	4
.nv.constant0._Z7vsetne2Pjjj:
	.zero		912


//--------------------- .nv.constant0._Z8vsetltu4Pjjj --------------------------
	.section	.nv.constant0._Z8vsetltu4Pjjj,"a",@progbits
	.sectionflags	@""
	.align	4
.nv.constant0._Z8vsetltu4Pjjj:
	.zero		912


//--------------------- .nv.constant0._Z8vsetltu2Pjjj --------------------------
	.section	.nv.constant0._Z8vsetltu2Pjjj,"a",@progbits
	.sectionflags	@""
	.align	4
.nv.constant0._Z8vsetltu2Pjjj:
	.zero		912


//--------------------- .nv.constant0._Z8vsetlts4Pjjj --------------------------
	.section	.nv.constant0._Z8vsetlts4Pjjj,"a",@progbits
	.sectionflags	@""
	.align	4
.nv.constant0._Z8vsetlts4Pjjj:
	.zero		912


//--------------------- .nv.constant0._Z8vsetlts2Pjjj --------------------------
	.section	.nv.constant0._Z8vsetlts2Pjjj,"a",@progbits
	.sectionflags	@""
	.align	4
.nv.constant0._Z8vsetlts2Pjjj:
	.zero		912


//--------------------- .nv.constant0._Z8vsetleu4Pjjj --------------------------
	.section	.nv.constant0._Z8vsetleu4Pjjj,"a",@progbits
	.sectionflags	@""
	.align	4
.nv.constant0._Z8vsetleu4Pjjj:
	.zero		912


//--------------------- .nv.constant0._Z8vsetleu2Pjjj --------------------------
	.section	.nv.constant0._Z8vsetleu2Pjjj,"a",@progbits
	.sectionflags	@""
	.align	4
.nv.constant0._Z8vsetleu2Pjjj:
	.zero		912


//--------------------- .nv.constant0._Z8vsetles4Pjjj --------------------------
	.section	.nv.constant0._Z8vsetles4Pjjj,"a",@progbits
	.sectionflags	@""
	.align	4
.nv.constant0._Z8vsetles4Pjjj:
	.zero		912


//--------------------- .nv.constant0._Z8vsetles2Pjjj --------------------------
	.section	.nv.constant0._Z8vsetles2Pjjj,"a",@progbits
	.sectionflags	@""
	.align	4
.nv.constant0._Z8vsetles2Pjjj:
	.zero		912


//--------------------- .nv.constant0._Z8vsetgtu4Pjjj --------------------------
	.section	.nv.constant0._Z8vsetgtu4Pjjj,"a",@progbits
	.sectionflags	@""
	.align	4
.nv.constant0._Z8vsetgtu4Pjjj:
	.zero		912


//--------------------- .nv.constant0._Z8vsetgtu2Pjjj --------------------------
	.section	.nv.constant0._Z8vsetgtu2Pjjj,"a",@progbits
	.sectionflags	@""
	.align	4
.nv.constant0._Z8vsetgtu2Pjjj:
	.zero		912


//--------------------- .nv.constant0._Z8vsetgts4Pjjj --------------------------
	.section	.nv.constant0._Z8vsetgts4Pjjj,"a",@progbits
	.sectionflags	@""
	.align	4
.nv.constant0._Z8vsetgts4Pjjj:
	.zero		912


//--------------------- .nv.constant0._Z8vsetgts2Pjjj --------------------------
	.section	.nv.constant0._Z8vsetgts2Pjjj,"a",@progbits
	.sectionflags	@""
	.align	4
.nv.constant0._Z8vsetgts2Pjjj:
	.zero		912


//--------------------- .nv.constant0._Z8vsetgeu4Pjjj --------------------------
	.section	.nv.constant0._Z8vsetgeu4Pjjj,"a",@progbits
	.sectionflags	@""
	.align	4
.nv.constant0._Z8vsetgeu4Pjjj:
	.zero		912


//--------------------- .nv.constant0._Z8vsetgeu2Pjjj --------------------------
	.section	.nv.constant0._Z8vsetgeu2Pjjj,"a",@progbits
	.sectionflags	@""
	.align	4
.nv.constant0._Z8vsetgeu2Pjjj:
	.zero		912


//--------------------- .nv.constant0._Z8vsetges4Pjjj --------------------------
	.section	.nv.constant0._Z8vsetges4Pjjj,"a",@progbits
	.sectionflags	@""
	.align	4
.nv.constant0._Z8vsetges4Pjjj:
	.zero		912


//--------------------- .nv.constant0._Z8vsetges2Pjjj --------------------------
	.section	.nv.constant0._Z8vsetges2Pjjj,"a",@progbits
	.sectionflags	@""
	.align	4
.nv.constant0._Z8vsetges2Pjjj:
	.zero		912


//--------------------- .nv.constant0._Z7vseteq4Pjjj --------------------------
	.section	.nv.constant0._Z7vseteq4Pjjj,"a",@progbits
	.sectionflags	@""
	.align	4
.nv.constant0._Z7vseteq4Pjjj:
	.zero		912


//--------------------- .nv.constant0._Z7vseteq2Pjjj --------------------------
	.section	.nv.constant0._Z7vseteq2Pjjj,"a",@progbits
	.sectionflags	@""
	.align	4
.nv.constant0._Z7vseteq2Pjjj:
	.zero		912


//--------------------- .nv.constant0._Z6vsadu4Pjjj --------------------------
	.section	.nv.constant0._Z6vsadu4Pjjj,"a",@progbits
	.sectionflags	@""
	.align	4
.nv.constant0._Z6vsadu4Pjjj:
	.zero		912


//--------------------- .nv.constant0._Z6vsadu2Pjjj --------------------------
	.section	.nv.constant0._Z6vsadu2Pjjj,"a",@progbits
	.sectionflags	@""
	.align	4
.nv.constant0._Z6vsadu2Pjjj:
	.zero		912


//--------------------- .nv.constant0._Z6vsads4Pjjj --------------------------
	.section	.nv.constant0._Z6vsads4Pjjj,"a",@progbits
	.sectionflags	@""
	.align	4
.nv.constant0._Z6vsads4Pjjj:
	.zero		912


//--------------------- .nv.constant0._Z6vsads2Pjjj --------------------------
	.section	.nv.constant0._Z6vsads2Pjjj,"a",@progbits
	.sectionflags	@""
	.align	4
.nv.constant0._Z6vsads2Pjjj:
	.zero		912


//--------------------- .nv.constant0._Z7vnegss4Pjj --------------------------
	.section	.nv.constant0._Z7vnegss4Pjj,"a",@progbits
	.sectionflags	@""
	.align	4
.nv.constant0._Z7vnegss4Pjj:
	.zero		908


//--------------------- .nv.constant0._Z7vnegss2Pjj --------------------------
	.section	.nv.constant0._Z7vnegss2Pjj,"a",@progbits
	.sectionflags	@""
	.align	4
.nv.constant0._Z7vnegss2Pjj:
	.zero		908


//--------------------- .nv.constant0._Z5vneg4Pjj --------------------------
	.section	.nv.constant0._Z5vneg4Pjj,"a",@progbits
	.sectionflags	@""
	.align	4
.nv.constant0._Z5vneg4Pjj:
	.zero		908


//--------------------- .nv.constant0._Z5vneg2Pjj --------------------------
	.section	.nv.constant0._Z5vneg2Pjj,"a",@progbits
	.sectionflags	@""
	.align	4
.nv.constant0._Z5vneg2Pjj:
	.zero		908


//--------------------- .nv.constant0._Z6vminu4Pjjj --------------------------
	.section	.nv.constant0._Z6vminu4Pjjj,"a",@progbits
	.sectionflags	@""
	.align	4
.nv.constant0._Z6vminu4Pjjj:
	.zero		912


//--------------------- .nv.constant0._Z6vminu2Pjjj --------------------------
	.section	.nv.constant0._Z6vminu2Pjjj,"a",@progbits
	.sectionflags	@""
	.align	4
.nv.constant0._Z6vminu2Pjjj:
	.zero		912


//--------------------- .nv.constant0._Z6vmins4Pjjj --------------------------
	.section	.nv.constant0._Z6vmins4Pjjj,"a",@progbits
	.sectionflags	@""
	.align	4
.nv.constant0._Z6vmins4Pjjj:
	.zero		912


//--------------------- .nv.constant0._Z6vmins2Pjjj --------------------------
	.section	.nv.constant0._Z6vmins2Pjjj,"a",@progbits
	.sectionflags	@""
	.align	4
.nv.constant0._Z6vmins2Pjjj:
	.zero		912


//--------------------- .nv.constant0._Z6vmaxu4Pjjj --------------------------
	.section	.nv.constant0._Z6vmaxu4Pjjj,"a",@progbits
	.sectionflags	@""
	.align	4
.nv.constant0._Z6vmaxu4Pjjj:
	.zero		912


//--------------------- .nv.constant0._Z6vmaxu2Pjjj --------------------------
	.section	.nv.constant0._Z6vmaxu2Pjjj,"a",@progbits
	.sectionflags	@""
	.align	4
.nv.constant0._Z6vmaxu2Pjjj:
	.zero		912


//--------------------- .nv.constant0._Z6vmaxs4Pjjj --------------------------
	.section	.nv.constant0._Z6vmaxs4Pjjj,"a",@progbits
	.sectionflags	@""
	.align	4
.nv.constant0._Z6vmaxs4Pjjj:
	.zero		912


//--------------------- .nv.constant0._Z6vmaxs2Pjjj --------------------------
	.section	.nv.constant0._Z6vmaxs2Pjjj,"a",@progbits
	.sectionflags	@""
	.align	4
.nv.constant0._Z6vmaxs2Pjjj:
	.zero		912


//--------------------- .nv.constant0._Z7vhaddu4Pjjj --------------------------
	.section	.nv.constant0._Z7vhaddu4Pjjj,"a",@progbits
	.sectionflags	@""
	.align	4
.nv.constant0._Z7vhaddu4Pjjj:
	.zero		912


//--------------------- .nv.constant0._Z7vhaddu2Pjjj --------------------------
	.section	.nv.constant0._Z7vhaddu2Pjjj,"a",@progbits
	.sectionflags	@""
	.align	4
.nv.constant0._Z7vhaddu2Pjjj:
	.zero		912


//--------------------- .nv.constant0._Z7vcmpne4Pjjj --------------------------
	.section	.nv.constant0._Z7vcmpne4Pjjj,"a",@progbits
	.sectionflags	@""
	.align	4
.nv.constant0._Z7vcmpne4Pjjj:
	.zero		912


//--------------------- .nv.constant0._Z7vcmpne2Pjjj --------------------------
	.section	.nv.constant0._Z7vcmpne2Pjjj,"a",@progbits
	.sectionflags	@""
	.align	4
.nv.constant0._Z7vcmpne2Pjjj:
	.zero		912


//--------------------- .nv.constant0._Z8vcmpltu4Pjjj --------------------------
	.section	.nv.constant0._Z8vcmpltu4Pjjj,"a",@progbits
	.sectionflags	@""
	.align	4
.nv.constant0._Z8vcmpltu4Pjjj:
	.zero		912


//--------------------- .nv.constant0._Z8vcmpltu2Pjjj --------------------------
	.section	.nv.constant0._Z8vcmpltu2Pjjj,"a",@progbits
	.sectionflags	@""
	.align	4
.nv.constant0._Z8vcmpltu2Pjjj:
	.zero		912


//--------------------- .nv.constant0._Z8vcmplts4Pjjj --------------------------
	.section	.nv.constant0._Z8vcmplts4Pjjj,"a",@progbits
	.sectionflags	@""
	.align	4
.nv.constant0._Z8vcmplts4Pjjj:
	.zero		912


//--------------------- .nv.constant0._Z8vcmplts2Pjjj --------------------------
	.section	.nv.constant0._Z8vcmplts2Pjjj,"a",@progbits
	.sectionflags	@""
	.align	4
.nv.constant0._Z8vcmplts2Pjjj:
	.zero		912


//--------------------- .nv.constant0._Z8vcmpleu4Pjjj --------------------------
	.section	.nv.constant0._Z8vcmpleu4Pjjj,"a",@progbits
	.sectionflags	@""
	.align	4
.nv.constant0._Z8vcmpleu4Pjjj:
	.zero		912


//--------------------- .nv.constant0._Z8vcmpleu2Pjjj --------------------------
	.section	.nv.constant0._Z8vcmpleu2Pjjj,"a",@progbits
	.sectionflags	@""
	.align	4
.nv.constant0._Z8vcmpleu2Pjjj:
	.zero		912


//--------------------- .nv.constant0._Z8vcmples4Pjjj --------------------------
	.section	.nv.constant0._Z8vcmples4Pjjj,"a",@progbits
	.sectionflags	@""
	.align	4
.nv.constant0._Z8vcmples4Pjjj:
	.zero		912


//--------------------- .nv.constant0._Z8vcmples2Pjjj --------------------------
	.section	.nv.constant0._Z8vcmples2Pjjj,"a",@progbits
	.sectionflags	@""
	.align	4
.nv.constant0._Z8vcmples2Pjjj:
	.zero		912


//--------------------- .nv.constant0._Z8vcmpgtu4Pjjj --------------------------
	.section	.nv.constant0._Z8vcmpgtu4Pjjj,"a",@progbits
	.sectionflags	@""
	.align	4
.nv.constant0._Z8vcmpgtu4Pjjj:
	.zero		912


//--------------------- .nv.constant0._Z8vcmpgtu2Pjjj --------------------------
	.section	.nv.constant0._Z8vcmpgtu2Pjjj,"a",@progbits
	.sectionflags	@""
	.align	4
.nv.constant0._Z8vcmpgtu2Pjjj:
	.zero		912


//--------------------- .nv.constant0._Z8vcmpgts4Pjjj --------------------------
	.section	.nv.constant0._Z8vcmpgts4Pjjj,"a",@progbits
	.sectionflags	@""
	.align	4
.nv.constant0._Z8vcmpgts4Pjjj:
	.zero		912


//--------------------- .nv.constant0._Z8vcmpgts2Pjjj --------------------------
	.section	.nv.constant0._Z8vcmpgts2Pjjj,"a",@progbits
	.sectionflags	@""
	.align	4
.nv.constant0._Z8vcmpgts2Pjjj:
	.zero		912


//--------------------- .nv.constant0._Z8vcmpgeu4Pjjj --------------------------
	.section	.nv.constant0._Z8vcmpgeu4Pjjj,"a",@progbits
	.sectionflags	@""
	.align	4
.nv.constant0._Z8vcmpgeu4Pjjj:
	.zero		912


//--------------------- .nv.constant0._Z8vcmpgeu2Pjjj --------------------------
	.section	.nv.constant0._Z8vcmpgeu2Pjjj,"a",@progbits
	.sectionflags	@""
	.align	4
.nv.constant0._Z8vcmpgeu2Pjjj:
	.zero		912


//--------------------- .nv.constant0._Z8vcmpges4Pjjj --------------------------
	.section	.nv.constant0._Z8vcmpges4Pjjj,"a",@progbits
	.sectionflags	@""
	.align	4
.nv.constant0._Z8vcmpges4Pjjj:
	.zero		912


//--------------------- .nv.constant0._Z8vcmpges2Pjjj --------------------------
	.section	.nv.constant0._Z8vcmpges2Pjjj,"a",@progbits
	.sectionflags	@""
	.align	4
.nv.constant0._Z8vcmpges2Pjjj:
	.zero		912


//--------------------- .nv.constant0._Z7vcmpeq4Pjjj --------------------------
	.section	.nv.constant0._Z7vcmpeq4Pjjj,"a",@progbits
	.sectionflags	@""
	.align	4
.nv.constant0._Z7vcmpeq4Pjjj:
	.zero		912


//--------------------- .nv.constant0._Z7vcmpeq2Pjjj --------------------------
	.section	.nv.constant0._Z7vcmpeq2Pjjj,"a",@progbits
	.sectionflags	@""
	.align	4
.nv.constant0._Z7vcmpeq2Pjjj:
	.zero		912


//--------------------- .nv.constant0._Z6vavgu4Pjjj --------------------------
	.section	.nv.constant0._Z6vavgu4Pjjj,"a",@progbits
	.sectionflags	@""
	.align	4
.nv.constant0._Z6vavgu4Pjjj:
	.zero		912


//--------------------- .nv.constant0._Z6vavgu2Pjjj --------------------------
	.section	.nv.constant0._Z6vavgu2Pjjj,"a",@progbits
	.sectionflags	@""
	.align	4
.nv.constant0._Z6vavgu2Pjjj:
	.zero		912


//--------------------- .nv.constant0._Z6vavgs4Pjjj --------------------------
	.section	.nv.constant0._Z6vavgs4Pjjj,"a",@progbits
	.sectionflags	@""
	.align	4
.nv.constant0._Z6vavgs4Pjjj:
	.zero		912


//--------------------- .nv.constant0._Z6vavgs2Pjjj --------------------------
	.section	.nv.constant0._Z6vavgs2Pjjj,"a",@progbits
	.sectionflags	@""
	.align	4
.nv.constant0._Z6vavgs2Pjjj:
	.zero		912


//--------------------- .nv.constant0._Z7vaddus4Pjjj --------------------------
	.section	.nv.constant0._Z7vaddus4Pjjj,"a",@progbits
	.sectionflags	@""
	.align	4
.nv.constant0._Z7vaddus4Pjjj:
	.zero		912


//--------------------- .nv.constant0._Z7vaddus2Pjjj --------------------------
	.section	.nv.constant0._Z7vaddus2Pjjj,"a",@progbits
	.sectionflags	@""
	.align	4
.nv.constant0._Z7vaddus2Pjjj:
	.zero		912


//--------------------- .nv.constant0._Z7vaddss4Pjjj --------------------------
	.section	.nv.constant0._Z7vaddss4Pjjj,"a",@progbits
	.sectionflags	@""
	.align	4
.nv.constant0._Z7vaddss4Pjjj:
	.zero		912


//--------------------- .nv.constant0._Z7vaddss2Pjjj --------------------------
	.section	.nv.constant0._Z7vaddss2Pjjj,"a",@progbits
	.sectionflags	@""
	.align	4
.nv.constant0._Z7vaddss2Pjjj:
	.zero		912


//--------------------- .nv.constant0._Z5vadd4Pjjj --------------------------
	.section	.nv.constant0._Z5vadd4Pjjj,"a",@progbits
	.sectionflags	@""
	.align	4
.nv.constant0._Z5vadd4Pjjj:
	.zero		912


//--------------------- .nv.constant0._Z5vadd2Pjjj --------------------------
	.section	.nv.constant0._Z5vadd2Pjjj,"a",@progbits
	.sectionflags	@""
	.align	4
.nv.constant0._Z5vadd2Pjjj:
	.zero		912


//--------------------- .nv.constant0._Z7vabsss4Pjj --------------------------
	.section	.nv.constant0._Z7vabsss4Pjj,"a",@progbits
	.sectionflags	@""
	.align	4
.nv.constant0._Z7vabsss4Pjj:
	.zero		908


//--------------------- .nv.constant0._Z7vabsss2Pjj --------------------------
	.section	.nv.constant0._Z7vabsss2Pjj,"a",@progbits
	.sectionflags	@""
	.align	4
.nv.constant0._Z7vabsss2Pjj:
	.zero		908


//--------------------- .nv.constant0._Z10vabsdiffu4Pjjj --------------------------
	.section	.nv.constant0._Z10vabsdiffu4Pjjj,"a",@progbits
	.sectionflags	@""
	.align	4
.nv.constant0._Z10vabsdiffu4Pjjj:
	.zero		912


//--------------------- .nv.constant0._Z10vabsdiffu2Pjjj --------------------------
	.section	.nv.constant0._Z10vabsdiffu2Pjjj,"a",@progbits
	.sectionflags	@""
	.align	4
.nv.constant0._Z10vabsdiffu2Pjjj:
	.zero		912


//--------------------- .nv.constant0._Z10vabsdiffs4Pjjj --------------------------
	.section	.nv.constant0._Z10vabsdiffs4Pjjj,"a",@progbits
	.sectionflags	@""
	.align	4
.nv.constant0._Z10vabsdiffs4Pjjj:
	.zero		912


//--------------------- .nv.constant0._Z10vabsdiffs2Pjjj --------------------------
	.section	.nv.constant0._Z10vabsdiffs2Pjjj,"a",@progbits
	.sectionflags	@""
	.align	4
.nv.constant0._Z10vabsdiffs2Pjjj:
	.zero		912


//--------------------- .nv.constant0._Z5vabs4Pjj --------------------------
	.section	.nv.constant0._Z5vabs4Pjj,"a",@progbits
	.sectionflags	@""
	.align	4
.nv.constant0._Z5vabs4Pjj:
	.zero		908


//--------------------- .nv.constant0._Z5vabs2Pjj --------------------------
	.section	.nv.constant0._Z5vabs2Pjj,"a",@progbits
	.sectionflags	@""
	.align	4
.nv.constant0._Z5vabs2Pjj:
	.zero		908


//--------------------- SYMBOLS --------------------------

	.type		.nv.reservedSmem.offset0,@object
	.size		.nv.reservedSmem.offset0,0x4
